	.target	sm_100a

	.elftype	@"ET_EXEC"


//--------------------- .note.nv.tkinfo           --------------------------
	.section	.note.nv.tkinfo,"",@"SHT_NOTE"
	.sectionflags	@"SHF_NOTE_NV_TKINFO"
	.tkinfo
        /*0018*/ 	.word	0x00000002
        /*0030*/ 	.string	""
        /*0030*/ 	.string	"ptxas"
        /*0030*/ 	.string	"Cuda compilation tools, release 13.0, V13.0.88"
        /*0030*/ 	.string	"Build cuda_13.0.r13.0/compiler.36424714_0"
        /*0030*/ 	.string	"-arch sm_100a -m 64 "



//--------------------- .note.nv.cuinfo           --------------------------
	.section	.note.nv.cuinfo,"",@"SHT_NOTE"
	.sectionflags	@"SHF_NOTE_NV_CUINFO"
        /*0018*/ 	.short	0x0002
        /*001a*/ 	.short	0x0064
        /*001c*/ 	.short	0x0082
	.zero		2


//--------------------- .nv.info                  --------------------------
	.section	.nv.info,"",@"SHT_CUDA_INFO"
	.align	4


	//----- nvinfo : EIATTR_REGCOUNT
	.align		4
        /*0000*/ 	.byte	0x04, 0x2f
        /*0002*/ 	.short	(.L_12 - .L_11)
	.align		4
.L_11:
        /*0004*/ 	.word	index@(_ZN7cutlass13device_kernelIN5flash11enable_sm90INS1_16FlashAttnFwdSm90INS1_25CollectiveMainloopFwdSm90ILi2EN4cute5tupleIJNS5_1CILi1EEES8_S8_EEENS6_IJNS7_ILi192EEENS7_ILi128EEENS7_ILi64EEEEEELi64ENS_6half_tEfNS_4arch4Sm90ELb1ELb0ELb1ELb1ELb1ELb1ELb0ELb1ELb1ELb1ELb1ELb0EEENS1_21CollectiveEpilogueFwdINS6_IJSA_SC_SB_EEES9_SE_SG_Li384ELb1ELb1ELb1ELb0EEENS1_36VarlenDynamicPersistentTileSchedulerILi192ELi128ELi384ELi128ELb1ELb1ELb1ELb1ELb1ELb1EEEEEEEEEvNT_6ParamsE)
        /*0008*/ 	.word	0x00000004


	//----- nvinfo : EIATTR_FRAME_SIZE
	.align		4
.L_12:
        /*000c*/ 	.byte	0x04, 0x11
        /*000e*/ 	.short	(.L_14 - .L_13)
	.align		4
.L_13:
        /*0010*/ 	.word	index@(_ZN7cutlass13device_kernelIN5flash11enable_sm90INS1_16FlashAttnFwdSm90INS1_25CollectiveMainloopFwdSm90ILi2EN4cute5tupleIJNS5_1CILi1EEES8_S8_EEENS6_IJNS7_ILi192EEENS7_ILi128EEENS7_ILi64EEEEEELi64ENS_6half_tEfNS_4arch4Sm90ELb1ELb0ELb1ELb1ELb1ELb1ELb0ELb1ELb1ELb1ELb1ELb0EEENS1_21CollectiveEpilogueFwdINS6_IJSA_SC_SB_EEES9_SE_SG_Li384ELb1ELb1ELb1ELb0EEENS1_36VarlenDynamicPersistentTileSchedulerILi192ELi128ELi384ELi128ELb1ELb1ELb1ELb1ELb1ELb1EEEEEEEEEvNT_6ParamsE)
        /*0014*/ 	.word	0x00000000


	//----- nvinfo : EIATTR_REGCOUNT
	.align		4
.L_14:
        /*0018*/ 	.byte	0x04, 0x2f
        /*001a*/ 	.short	(.L_16 - .L_15)
	.align		4
.L_15:
        /*001c*/ 	.word	index@(_ZN7cutlass13device_kernelIN5flash11enable_sm90INS1_16FlashAttnFwdSm90INS1_25CollectiveMainloopFwdSm90ILi2EN4cute5tupleIJNS5_1CILi1EEES8_S8_EEENS6_IJNS7_ILi192EEENS7_ILi128EEENS7_ILi64EEEEEELi64ENS_6half_tEfNS_4arch4Sm90ELb1ELb0ELb1ELb1ELb1ELb0ELb0ELb1ELb1ELb1ELb1ELb0EEENS1_21CollectiveEpilogueFwdINS6_IJSA_SC_SB_EEES9_SE_SG_Li384ELb1ELb1ELb1ELb0EEENS1_36VarlenDynamicPersistentTileSchedulerILi192ELi128ELi384ELi128ELb1ELb1ELb1ELb1ELb1ELb1EEEEEEEEEvNT_6ParamsE)
        /*0020*/ 	.word	0x00000004


	//----- nvinfo : EIATTR_FRAME_SIZE
	.align		4
.L_16:
        /*0024*/ 	.byte	0x04, 0x11
        /*0026*/ 	.short	(.L_18 - .L_17)
	.align		4
.L_17:
        /*0028*/ 	.word	index@(_ZN7cutlass13device_kernelIN5flash11enable_sm90INS1_16FlashAttnFwdSm90INS1_25CollectiveMainloopFwdSm90ILi2EN4cute5tupleIJNS5_1CILi1EEES8_S8_EEENS6_IJNS7_ILi192EEENS7_ILi128EEENS7_ILi64EEEEEELi64ENS_6half_tEfNS_4arch4Sm90ELb1ELb0ELb1ELb1ELb1ELb0ELb0ELb1ELb1ELb1ELb1ELb0EEENS1_21CollectiveEpilogueFwdINS6_IJSA_SC_SB_EEES9_SE_SG_Li384ELb1ELb1ELb1ELb0EEENS1_36VarlenDynamicPersistentTileSchedulerILi192ELi128ELi384ELi128ELb1ELb1ELb1ELb1ELb1ELb1EEEEEEEEEvNT_6ParamsE)
        /*002c*/ 	.word	0x00000000


	//----- nvinfo : EIATTR_REGCOUNT
	.align		4
.L_18:
        /*0030*/ 	.byte	0x04, 0x2f
        /*0032*/ 	.short	(.L_20 - .L_19)
	.align		4
.L_19:
        /*0034*/ 	.word	index@(_ZN7cutlass13device_kernelIN5flash11enable_sm90INS1_16FlashAttnFwdSm90INS1_25CollectiveMainloopFwdSm90ILi2EN4cute5tupleIJNS5_1CILi1EEES8_S8_EEENS6_IJNS7_ILi192EEENS7_ILi128EEENS7_ILi64EEEEEELi64ENS_6half_tEfNS_4arch4Sm90ELb1ELb0ELb1ELb0ELb1ELb0ELb0ELb1ELb1ELb1ELb1ELb0EEENS1_21CollectiveEpilogueFwdINS6_IJSA_SC_SB_EEES9_SE_SG_Li384ELb0ELb1ELb1ELb0EEENS1_19SingleTileSchedulerILb0ELb1ELb1ELi192EEEEEEEEEvNT_6ParamsE)
        /*0038*/ 	.word	0x00000004


	//----- nvinfo : EIATTR_FRAME_SIZE
	.align		4
.L_20:
        /*003c*/ 	.byte	0x04, 0x11
        /*003e*/ 	.short	(.L_22 - .L_21)
	.align		4
.L_21:
        /*0040*/ 	.word	index@(_ZN7cutlass13device_kernelIN5flash11enable_sm90INS1_16FlashAttnFwdSm90INS1_25CollectiveMainloopFwdSm90ILi2EN4cute5tupleIJNS5_1CILi1EEES8_S8_EEENS6_IJNS7_ILi192EEENS7_ILi128EEENS7_ILi64EEEEEELi64ENS_6half_tEfNS_4arch4Sm90ELb1ELb0ELb1ELb0ELb1ELb0ELb0ELb1ELb1ELb1ELb1ELb0EEENS1_21CollectiveEpilogueFwdINS6_IJSA_SC_SB_EEES9_SE_SG_Li384ELb0ELb1ELb1ELb0EEENS1_19SingleTileSchedulerILb0ELb1ELb1ELi192EEEEEEEEEvNT_6ParamsE)
        /*0044*/ 	.word	0x00000000


	//----- nvinfo : EIATTR_REGCOUNT
	.align		4
.L_22:
        /*0048*/ 	.byte	0x04, 0x2f
        /*004a*/ 	.short	(.L_24 - .L_23)
	.align		4
.L_23:
        /*004c*/ 	.word	index@(_ZN7cutlass13device_kernelIN5flash11enable_sm90INS1_16FlashAttnFwdSm90INS1_25CollectiveMainloopFwdSm90ILi2EN4cute5tupleIJNS5_1CILi1EEES8_S8_EEENS6_IJNS7_ILi192EEENS7_ILi128EEENS7_ILi64EEEEEELi64ENS_6half_tEfNS_4arch4Sm90ELb0ELb1ELb1ELb1ELb1ELb1ELb0ELb1ELb1ELb1ELb1ELb0EEENS1_21CollectiveEpilogueFwdINS6_IJSA_SC_SB_EEES9_SE_SG_Li384ELb1ELb1ELb1ELb0EEENS1_36VarlenDynamicPersistentTileSchedulerILi192ELi128ELi384ELi128ELb1ELb1ELb1ELb1ELb0ELb1EEEEEEEEEvNT_6ParamsE)
        /*0050*/ 	.word	0x00000004


	//----- nvinfo : EIATTR_FRAME_SIZE
	.align		4
.L_24:
        /*0054*/ 	.byte	0x04, 0x11
        /*0056*/ 	.short	(.L_26 - .L_25)
	.align		4
.L_25:
        /*0058*/ 	.word	index@(_ZN7cutlass13device_kernelIN5flash11enable_sm90INS1_16FlashAttnFwdSm90INS1_25CollectiveMainloopFwdSm90ILi2EN4cute5tupleIJNS5_1CILi1EEES8_S8_EEENS6_IJNS7_ILi192EEENS7_ILi128EEENS7_ILi64EEEEEELi64ENS_6half_tEfNS_4arch4Sm90ELb0ELb1ELb1ELb1ELb1ELb1ELb0ELb1ELb1ELb1ELb1ELb0EEENS1_21CollectiveEpilogueFwdINS6_IJSA_SC_SB_EEES9_SE_SG_Li384ELb1ELb1ELb1ELb0EEENS1_36VarlenDynamicPersistentTileSchedulerILi192ELi128ELi384ELi128ELb1ELb1ELb1ELb1ELb0ELb1EEEEEEEEEvNT_6ParamsE)
        /*005c*/ 	.word	0x00000000


	//----- nvinfo : EIATTR_REGCOUNT
	.align		4
.L_26:
        /*0060*/ 	.byte	0x04, 0x2f
        /*0062*/ 	.short	(.L_28 - .L_27)
	.align		4
.L_27:
        /*0064*/ 	.word	index@(_ZN7cutlass13device_kernelIN5flash11enable_sm90INS1_16FlashAttnFwdSm90INS1_25CollectiveMainloopFwdSm90ILi2EN4cute5tupleIJNS5_1CILi1EEES8_S8_EEENS6_IJNS7_ILi192EEENS7_ILi128EEENS7_ILi64EEEEEELi64ENS_6half_tEfNS_4arch4Sm90ELb0ELb1ELb1ELb1ELb1ELb0ELb0ELb1ELb1ELb1ELb1ELb0EEENS1_21CollectiveEpilogueFwdINS6_IJSA_SC_SB_EEES9_SE_SG_Li384ELb1ELb1ELb1ELb0EEENS1_36VarlenDynamicPersistentTileSchedulerILi192ELi128ELi384ELi128ELb1ELb1ELb1ELb1ELb0ELb1EEEEEEEEEvNT_6ParamsE)
        /*0068*/ 	.word	0x00000004


	//----- nvinfo : EIATTR_FRAME_SIZE
	.align		4
.L_28:
        /*006c*/ 	.byte	0x04, 0x11
        /*006e*/ 	.short	(.L_30 - .L_29)
	.align		4
.L_29:
        /*0070*/ 	.word	index@(_ZN7cutlass13device_kernelIN5flash11enable_sm90INS1_16FlashAttnFwdSm90INS1_25CollectiveMainloopFwdSm90ILi2EN4cute5tupleIJNS5_1CILi1EEES8_S8_EEENS6_IJNS7_ILi192EEENS7_ILi128EEENS7_ILi64EEEEEELi64ENS_6half_tEfNS_4arch4Sm90ELb0ELb1ELb1ELb1ELb1ELb0ELb0ELb1ELb1ELb1ELb1ELb0EEENS1_21CollectiveEpilogueFwdINS6_IJSA_SC_SB_EEES9_SE_SG_Li384ELb1ELb1ELb1ELb0EEENS1_36VarlenDynamicPersistentTileSchedulerILi192ELi128ELi384ELi128ELb1ELb1ELb1ELb1ELb0ELb1EEEEEEEEEvNT_6ParamsE)
        /*0074*/ 	.word	0x00000000


	//----- nvinfo : EIATTR_REGCOUNT
	.align		4
.L_30:
        /*0078*/ 	.byte	0x04, 0x2f
        /*007a*/ 	.short	(.L_32 - .L_31)
	.align		4
.L_31:
        /*007c*/ 	.word	index@(_ZN7cutlass13device_kernelIN5flash11enable_sm90INS1_16FlashAttnFwdSm90INS1_25CollectiveMainloopFwdSm90ILi2EN4cute5tupleIJNS5_1CILi1EEES8_S8_EEENS6_IJNS7_ILi192EEENS7_ILi128EEENS7_ILi64EEEEEELi64ENS_6half_tEfNS_4arch4Sm90ELb0ELb1ELb1ELb0ELb1ELb0ELb0ELb1ELb1ELb1ELb1ELb0EEENS1_21CollectiveEpilogueFwdINS6_IJSA_SC_SB_EEES9_SE_SG_Li384ELb0ELb1ELb1ELb0EEENS1_19SingleTileSchedulerILb0ELb1ELb1ELi192EEEEEEEEEvNT_6ParamsE)
        /*0080*/ 	.word	0x00000004


	//----- nvinfo : EIATTR_FRAME_SIZE
	.align		4
.L_32:
        /*0084*/ 	.byte	0x04, 0x11
        /*0086*/ 	.short	(.L_34 - .L_33)
	.align		4
.L_33:
        /*0088*/ 	.word	index@(_ZN7cutlass13device_kernelIN5flash11enable_sm90INS1_16FlashAttnFwdSm90INS1_25CollectiveMainloopFwdSm90ILi2EN4cute5tupleIJNS5_1CILi1EEES8_S8_EEENS6_IJNS7_ILi192EEENS7_ILi128EEENS7_ILi64EEEEEELi64ENS_6half_tEfNS_4arch4Sm90ELb0ELb1ELb1ELb0ELb1ELb0ELb0ELb1ELb1ELb1ELb1ELb0EEENS1_21CollectiveEpilogueFwdINS6_IJSA_SC_SB_EEES9_SE_SG_Li384ELb0ELb1ELb1ELb0EEENS1_19SingleTileSchedulerILb0ELb1ELb1ELi192EEEEEEEEEvNT_6ParamsE)
        /*008c*/ 	.word	0x00000000


	//----- nvinfo : EIATTR_REGCOUNT
	.align		4
.L_34:
        /*0090*/ 	.byte	0x04, 0x2f
        /*0092*/ 	.short	(.L_36 - .L_35)
	.align		4
.L_35:
        /*0094*/ 	.word	index@(_ZN7cutlass13device_kernelIN5flash11enable_sm90INS1_16FlashAttnFwdSm90INS1_25CollectiveMainloopFwdSm90ILi2EN4cute5tupleIJNS5_1CILi1EEES8_S8_EEENS6_IJNS7_ILi192EEENS7_ILi128EEENS7_ILi64EEEEEELi64ENS_6half_tEfNS_4arch4Sm90ELb0ELb0ELb1ELb1ELb1ELb1ELb0ELb1ELb1ELb1ELb1ELb0EEENS1_21CollectiveEpilogueFwdINS6_IJSA_SC_SB_EEES9_SE_SG_Li384ELb1ELb1ELb1ELb0EEENS1_36VarlenDynamicPersistentTileSchedulerILi192ELi128ELi384ELi128ELb1ELb1ELb1ELb0ELb1ELb1EEEEEEEEEvNT_6ParamsE)
        /*0098*/ 	.word	0x00000004


	//----- nvinfo : EIATTR_FRAME_SIZE
	.align		4
.L_36:
        /*009c*/ 	.byte	0x04, 0x11
        /*009e*/ 	.short	(.L_38 - .L_37)
	.align		4
.L_37:
        /*00a0*/ 	.word	index@(_ZN7cutlass13device_kernelIN5flash11enable_sm90INS1_16FlashAttnFwdSm90INS1_25CollectiveMainloopFwdSm90ILi2EN4cute5tupleIJNS5_1CILi1EEES8_S8_EEENS6_IJNS7_ILi192EEENS7_ILi128EEENS7_ILi64EEEEEELi64ENS_6half_tEfNS_4arch4Sm90ELb0ELb0ELb1ELb1ELb1ELb1ELb0ELb1ELb1ELb1ELb1ELb0EEENS1_21CollectiveEpilogueFwdINS6_IJSA_SC_SB_EEES9_SE_SG_Li384ELb1ELb1ELb1ELb0EEENS1_36VarlenDynamicPersistentTileSchedulerILi192ELi128ELi384ELi128ELb1ELb1ELb1ELb0ELb1ELb1EEEEEEEEEvNT_6ParamsE)
        /*00a4*/ 	.word	0x00000000


	//----- nvinfo : EIATTR_REGCOUNT
	.align		4
.L_38:
        /*00a8*/ 	.byte	0x04, 0x2f
        /*00aa*/ 	.short	(.L_40 - .L_39)
	.align		4
.L_39:
        /*00ac*/ 	.word	index@(_ZN7cutlass13device_kernelIN5flash11enable_sm90INS1_16FlashAttnFwdSm90INS1_25CollectiveMainloopFwdSm90ILi2EN4cute5tupleIJNS5_1CILi1EEES8_S8_EEENS6_IJNS7_ILi192EEENS7_ILi128EEENS7_ILi64EEEEEELi64ENS_6half_tEfNS_4arch4Sm90ELb0ELb0ELb1ELb1ELb1ELb0ELb0ELb1ELb1ELb1ELb1ELb0EEENS1_21CollectiveEpilogueFwdINS6_IJSA_SC_SB_EEES9_SE_SG_Li384ELb1ELb1ELb1ELb0EEENS1_36VarlenDynamicPersistentTileSchedulerILi192ELi128ELi384ELi128ELb1ELb1ELb1ELb0ELb1ELb1EEEEEEEEEvNT_6ParamsE)
        /*00b0*/ 	.word	0x00000004


	//----- nvinfo : EIATTR_FRAME_SIZE
	.align		4
.L_40:
        /*00b4*/ 	.byte	0x04, 0x11
        /*00b6*/ 	.short	(.L_42 - .L_41)
	.align		4
.L_41:
        /*00b8*/ 	.word	index@(_ZN7cutlass13device_kernelIN5flash11enable_sm90INS1_16FlashAttnFwdSm90INS1_25CollectiveMainloopFwdSm90ILi2EN4cute5tupleIJNS5_1CILi1EEES8_S8_EEENS6_IJNS7_ILi192EEENS7_ILi128EEENS7_ILi64EEEEEELi64ENS_6half_tEfNS_4arch4Sm90ELb0ELb0ELb1ELb1ELb1ELb0ELb0ELb1ELb1ELb1ELb1ELb0EEENS1_21CollectiveEpilogueFwdINS6_IJSA_SC_SB_EEES9_SE_SG_Li384ELb1ELb1ELb1ELb0EEENS1_36VarlenDynamicPersistentTileSchedulerILi192ELi128ELi384ELi128ELb1ELb1ELb1ELb0ELb1ELb1EEEEEEEEEvNT_6ParamsE)
        /*00bc*/ 	.word	0x00000000


	//----- nvinfo : EIATTR_REGCOUNT
	.align		4
.L_42:
        /*00c0*/ 	.byte	0x04, 0x2f
        /*00c2*/ 	.short	(.L_44 - .L_43)
	.align		4
.L_43:
        /*00c4*/ 	.word	index@(_ZN7cutlass13device_kernelIN5flash11enable_sm90INS1_16FlashAttnFwdSm90INS1_25CollectiveMainloopFwdSm90ILi2EN4cute5tupleIJNS5_1CILi1EEES8_S8_EEENS6_IJNS7_ILi192EEENS7_ILi128EEENS7_ILi64EEEEEELi64ENS_6half_tEfNS_4arch4Sm90ELb0ELb0ELb1ELb0ELb1ELb0ELb0ELb1ELb1ELb1ELb1ELb0EEENS1_21CollectiveEpilogueFwdINS6_IJSA_SC_SB_EEES9_SE_SG_Li384ELb0ELb1ELb1ELb0EEENS1_19SingleTileSchedulerILb0ELb1ELb1ELi192EEEEEEEEEvNT_6ParamsE)
        /*00c8*/ 	.word	0x00000004


	//----- nvinfo : EIATTR_FRAME_SIZE
	.align		4
.L_44:
        /*00cc*/ 	.byte	0x04, 0x11
        /*00ce*/ 	.short	(.L_46 - .L_45)
	.align		4
.L_45:
        /*00d0*/ 	.word	index@(_ZN7cutlass13device_kernelIN5flash11enable_sm90INS1_16FlashAttnFwdSm90INS1_25CollectiveMainloopFwdSm90ILi2EN4cute5tupleIJNS5_1CILi1EEES8_S8_EEENS6_IJNS7_ILi192EEENS7_ILi128EEENS7_ILi64EEEEEELi64ENS_6half_tEfNS_4arch4Sm90ELb0ELb0ELb1ELb0ELb1ELb0ELb0ELb1ELb1ELb1ELb1ELb0EEENS1_21CollectiveEpilogueFwdINS6_IJSA_SC_SB_EEES9_SE_SG_Li384ELb0ELb1ELb1ELb0EEENS1_19SingleTileSchedulerILb0ELb1ELb1ELi192EEEEEEEEEvNT_6ParamsE)
        /*00d4*/ 	.word	0x00000000


	//----- nvinfo : EIATTR_REGCOUNT
	.align		4
.L_46:
        /*00d8*/ 	.byte	0x04, 0x2f
        /*00da*/ 	.short	(.L_48 - .L_47)
	.align		4
.L_47:
        /*00dc*/ 	.word	index@(_ZN7cutlass13device_kernelIN5flash11enable_sm90INS1_16FlashAttnFwdSm90INS1_25CollectiveMainloopFwdSm90ILi2EN4cute5tupleIJNS5_1CILi1EEES8_S8_EEENS6_IJNS7_ILi192EEENS7_ILi128EEENS7_ILi96EEEEEELi96ENS_6half_tEfNS_4arch4Sm90ELb1ELb0ELb1ELb1ELb1ELb1ELb0ELb0ELb1ELb1ELb1ELb0EEENS1_21CollectiveEpilogueFwdINS6_IJSA_SC_SB_EEES9_SE_SG_Li384ELb1ELb1ELb1ELb0EEENS1_36VarlenDynamicPersistentTileSchedulerILi192ELi128ELi384ELi128ELb1ELb1ELb1ELb1ELb1ELb1EEEEEEEEEvNT_6ParamsE)
        /*00e0*/ 	.word	0x00000004


	//----- nvinfo : EIATTR_FRAME_SIZE
	.align		4
.L_48:
        /*00e4*/ 	.byte	0x04, 0x11
        /*00e6*/ 	.short	(.L_50 - .L_49)
	.align		4
.L_49:
        /*00e8*/ 	.word	index@(_ZN7cutlass13device_kernelIN5flash11enable_sm90INS1_16FlashAttnFwdSm90INS1_25CollectiveMainloopFwdSm90ILi2EN4cute5tupleIJNS5_1CILi1EEES8_S8_EEENS6_IJNS7_ILi192EEENS7_ILi128EEENS7_ILi96EEEEEELi96ENS_6half_tEfNS_4arch4Sm90ELb1ELb0ELb1ELb1ELb1ELb1ELb0ELb0ELb1ELb1ELb1ELb0EEENS1_21CollectiveEpilogueFwdINS6_IJSA_SC_SB_EEES9_SE_SG_Li384ELb1ELb1ELb1ELb0EEENS1_36VarlenDynamicPersistentTileSchedulerILi192ELi128ELi384ELi128ELb1ELb1ELb1ELb1ELb1ELb1EEEEEEEEEvNT_6ParamsE)
        /*00ec*/ 	.word	0x00000000


	//----- nvinfo : EIATTR_REGCOUNT
	.align		4
.L_50:
        /*00f0*/ 	.byte	0x04, 0x2f
        /*00f2*/ 	.short	(.L_52 - .L_51)
	.align		4
.L_51:
        /*00f4*/ 	.word	index@(_ZN7cutlass13device_kernelIN5flash11enable_sm90INS1_16FlashAttnFwdSm90INS1_25CollectiveMainloopFwdSm90ILi2EN4cute5tupleIJNS5_1CILi1EEES8_S8_EEENS6_IJNS7_ILi192EEENS7_ILi128EEENS7_ILi96EEEEEELi96ENS_6half_tEfNS_4arch4Sm90ELb1ELb0ELb1ELb1ELb1ELb0ELb0ELb0ELb1ELb1ELb1ELb0EEENS1_21CollectiveEpilogueFwdINS6_IJSA_SC_SB_EEES9_SE_SG_Li384ELb1ELb1ELb1ELb0EEENS1_36VarlenDynamicPersistentTileSchedulerILi192ELi128ELi384ELi128ELb1ELb1ELb1ELb1ELb1ELb1EEEEEEEEEvNT_6ParamsE)
        /*00f8*/ 	.word	0x00000004


	//----- nvinfo : EIATTR_FRAME_SIZE
	.align		4
.L_52:
        /*00fc*/ 	.byte	0x04, 0x11
        /*00fe*/ 	.short	(.L_54 - .L_53)
	.align		4
.L_53:
        /*0100*/ 	.word	index@(_ZN7cutlass13device_kernelIN5flash11enable_sm90INS1_16FlashAttnFwdSm90INS1_25CollectiveMainloopFwdSm90ILi2EN4cute5tupleIJNS5_1CILi1EEES8_S8_EEENS6_IJNS7_ILi192EEENS7_ILi128EEENS7_ILi96EEEEEELi96ENS_6half_tEfNS_4arch4Sm90ELb1ELb0ELb1ELb1ELb1ELb0ELb0ELb0ELb1ELb1ELb1ELb0EEENS1_21CollectiveEpilogueFwdINS6_IJSA_SC_SB_EEES9_SE_SG_Li384ELb1ELb1ELb1ELb0EEENS1_36VarlenDynamicPersistentTileSchedulerILi192ELi128ELi384ELi128ELb1ELb1ELb1ELb1ELb1ELb1EEEEEEEEEvNT_6ParamsE)
        /*0104*/ 	.word	0x00000000


	//----- nvinfo : EIATTR_REGCOUNT
	.align		4
.L_54:
        /*0108*/ 	.byte	0x04, 0x2f
        /*010a*/ 	.short	(.L_56 - .L_55)
	.align		4
.L_55:
        /*010c*/ 	.word	index@(_ZN7cutlass13device_kernelIN5flash11enable_sm90INS1_16FlashAttnFwdSm90INS1_25CollectiveMainloopFwdSm90ILi2EN4cute5tupleIJNS5_1CILi1EEES8_S8_EEENS6_IJNS7_ILi192EEENS7_ILi128EEENS7_ILi96EEEEEELi96ENS_6half_tEfNS_4arch4Sm90ELb1ELb0ELb1ELb0ELb1ELb0ELb0ELb0ELb1ELb1ELb1ELb0EEENS1_21CollectiveEpilogueFwdINS6_IJSA_SC_SB_EEES9_SE_SG_Li384ELb0ELb1ELb1ELb0EEENS1_19SingleTileSchedulerILb0ELb1ELb1ELi192EEEEEEEEEvNT_6ParamsE)
        /*0110*/ 	.word	0x00000004


	//----- nvinfo : EIATTR_FRAME_SIZE
	.align		4
.L_56:
        /*0114*/ 	.byte	0x04, 0x11
        /*0116*/ 	.short	(.L_58 - .L_57)
	.align		4
.L_57:
        /*0118*/ 	.word	index@(_ZN7cutlass13device_kernelIN5flash11enable_sm90INS1_16FlashAttnFwdSm90INS1_25CollectiveMainloopFwdSm90ILi2EN4cute5tupleIJNS5_1CILi1EEES8_S8_EEENS6_IJNS7_ILi192EEENS7_ILi128EEENS7_ILi96EEEEEELi96ENS_6half_tEfNS_4arch4Sm90ELb1ELb0ELb1ELb0ELb1ELb0ELb0ELb0ELb1ELb1ELb1ELb0EEENS1_21CollectiveEpilogueFwdINS6_IJSA_SC_SB_EEES9_SE_SG_Li384ELb0ELb1ELb1ELb0EEENS1_19SingleTileSchedulerILb0ELb1ELb1ELi192EEEEEEEEEvNT_6ParamsE)
        /*011c*/ 	.word	0x00000000


	//----- nvinfo : EIATTR_REGCOUNT
	.align		4
.L_58:
        /*0120*/ 	.byte	0x04, 0x2f
        /*0122*/ 	.short	(.L_60 - .L_59)
	.align		4
.L_59:
        /*0124*/ 	.word	index@(_ZN7cutlass13device_kernelIN5flash11enable_sm90INS1_16FlashAttnFwdSm90INS1_25CollectiveMainloopFwdSm90ILi2EN4cute5tupleIJNS5_1CILi1EEES8_S8_EEENS6_IJNS7_ILi192EEENS7_ILi128EEENS7_ILi96EEEEEELi96ENS_6half_tEfNS_4arch4Sm90ELb0ELb1ELb1ELb1ELb1ELb1ELb0ELb0ELb1ELb1ELb1ELb0EEENS1_21CollectiveEpilogueFwdINS6_IJSA_SC_SB_EEES9_SE_SG_Li384ELb1ELb1ELb1ELb0EEENS1_36VarlenDynamicPersistentTileSchedulerILi192ELi128ELi384ELi128ELb1ELb1ELb1ELb1ELb0ELb1EEEEEEEEEvNT_6ParamsE)
        /*0128*/ 	.word	0x00000004


	//----- nvinfo : EIATTR_FRAME_SIZE
	.align		4
.L_60:
        /*012c*/ 	.byte	0x04, 0x11
        /*012e*/ 	.short	(.L_62 - .L_61)
	.align		4
.L_61:
        /*0130*/ 	.word	index@(_ZN7cutlass13device_kernelIN5flash11enable_sm90INS1_16FlashAttnFwdSm90INS1_25CollectiveMainloopFwdSm90ILi2EN4cute5tupleIJNS5_1CILi1EEES8_S8_EEENS6_IJNS7_ILi192EEENS7_ILi128EEENS7_ILi96EEEEEELi96ENS_6half_tEfNS_4arch4Sm90ELb0ELb1ELb1ELb1ELb1ELb1ELb0ELb0ELb1ELb1ELb1ELb0EEENS1_21CollectiveEpilogueFwdINS6_IJSA_SC_SB_EEES9_SE_SG_Li384ELb1ELb1ELb1ELb0EEENS1_36VarlenDynamicPersistentTileSchedulerILi192ELi128ELi384ELi128ELb1ELb1ELb1ELb1ELb0ELb1EEEEEEEEEvNT_6ParamsE)
        /*0134*/ 	.word	0x00000000


	//----- nvinfo : EIATTR_REGCOUNT
	.align		4
.L_62:
        /*0138*/ 	.byte	0x04, 0x2f
        /*013a*/ 	.short	(.L_64 - .L_63)
	.align		4
.L_63:
        /*013c*/ 	.word	index@(_ZN7cutlass13device_kernelIN5flash11enable_sm90INS1_16FlashAttnFwdSm90INS1_25CollectiveMainloopFwdSm90ILi2EN4cute5tupleIJNS5_1CILi1EEES8_S8_EEENS6_IJNS7_ILi192EEENS7_ILi128EEENS7_ILi96EEEEEELi96ENS_6half_tEfNS_4arch4Sm90ELb0ELb1ELb1ELb1ELb1ELb0ELb0ELb0ELb1ELb1ELb1ELb0EEENS1_21CollectiveEpilogueFwdINS6_IJSA_SC_SB_EEES9_SE_SG_Li384ELb1ELb1ELb1ELb0EEENS1_36VarlenDynamicPersistentTileSchedulerILi192ELi128ELi384ELi128ELb1ELb1ELb1ELb1ELb0ELb1EEEEEEEEEvNT_6ParamsE)
        /*0140*/ 	.word	0x00000004


	//----- nvinfo : EIATTR_FRAME_SIZE
	.align		4
.L_64:
        /*0144*/ 	.byte	0x04, 0x11
        /*0146*/ 	.short	(.L_66 - .L_65)
	.align		4
.L_65:
        /*0148*/ 	.word	index@(_ZN7cutlass13device_kernelIN5flash11enable_sm90INS1_16FlashAttnFwdSm90INS1_25CollectiveMainloopFwdSm90ILi2EN4cute5tupleIJNS5_1CILi1EEES8_S8_EEENS6_IJNS7_ILi192EEENS7_ILi128EEENS7_ILi96EEEEEELi96ENS_6half_tEfNS_4arch4Sm90ELb0ELb1ELb1ELb1ELb1ELb0ELb0ELb0ELb1ELb1ELb1ELb0EEENS1_21CollectiveEpilogueFwdINS6_IJSA_SC_SB_EEES9_SE_SG_Li384ELb1ELb1ELb1ELb0EEENS1_36VarlenDynamicPersistentTileSchedulerILi192ELi128ELi384ELi128ELb1ELb1ELb1ELb1ELb0ELb1EEEEEEEEEvNT_6ParamsE)
        /*014c*/ 	.word	0x00000000


	//----- nvinfo : EIATTR_REGCOUNT
	.align		4
.L_66:
        /*0150*/ 	.byte	0x04, 0x2f
        /*0152*/ 	.short	(.L_68 - .L_67)
	.align		4
.L_67:
        /*0154*/ 	.word	index@(_ZN7cutlass13device_kernelIN5flash11enable_sm90INS1_16FlashAttnFwdSm90INS1_25CollectiveMainloopFwdSm90ILi2EN4cute5tupleIJNS5_1CILi1EEES8_S8_EEENS6_IJNS7_ILi192EEENS7_ILi128EEENS7_ILi96EEEEEELi96ENS_6half_tEfNS_4arch4Sm90ELb0ELb1ELb1ELb0ELb1ELb0ELb0ELb0ELb1ELb1ELb1ELb0EEENS1_21CollectiveEpilogueFwdINS6_IJSA_SC_SB_EEES9_SE_SG_Li384ELb0ELb1ELb1ELb0EEENS1_19SingleTileSchedulerILb0ELb1ELb1ELi192EEEEEEEEEvNT_6ParamsE)
        /*0158*/ 	.word	0x00000004


	//----- nvinfo : EIATTR_FRAME_SIZE
	.align		4
.L_68:
        /*015c*/ 	.byte	0x04, 0x11
        /*015e*/ 	.short	(.L_70 - .L_69)
	.align		4
.L_69:
        /*0160*/ 	.word	index@(_ZN7cutlass13device_kernelIN5flash11enable_sm90INS1_16FlashAttnFwdSm90INS1_25CollectiveMainloopFwdSm90ILi2EN4cute5tupleIJNS5_1CILi1EEES8_S8_EEENS6_IJNS7_ILi192EEENS7_ILi128EEENS7_ILi96EEEEEELi96ENS_6half_tEfNS_4arch4Sm90ELb0ELb1ELb1ELb0ELb1ELb0ELb0ELb0ELb1ELb1ELb1ELb0EEENS1_21CollectiveEpilogueFwdINS6_IJSA_SC_SB_EEES9_SE_SG_Li384ELb0ELb1ELb1ELb0EEENS1_19SingleTileSchedulerILb0ELb1ELb1ELi192EEEEEEEEEvNT_6ParamsE)
        /*0164*/ 	.word	0x00000000


	//----- nvinfo : EIATTR_REGCOUNT
	.align		4
.L_70:
        /*0168*/ 	.byte	0x04, 0x2f
        /*016a*/ 	.short	(.L_72 - .L_71)
	.align		4
.L_71:
        /*016c*/ 	.word	index@(_ZN7cutlass13device_kernelIN5flash11enable_sm90INS1_16FlashAttnFwdSm90INS1_25CollectiveMainloopFwdSm90ILi2EN4cute5tupleIJNS5_1CILi1EEES8_S8_EEENS6_IJNS7_ILi192EEENS7_ILi128EEENS7_ILi96EEEEEELi96ENS_6half_tEfNS_4arch4Sm90ELb0ELb0ELb1ELb1ELb1ELb1ELb0ELb0ELb1ELb1ELb1ELb0EEENS1_21CollectiveEpilogueFwdINS6_IJSA_SC_SB_EEES9_SE_SG_Li384ELb1ELb1ELb1ELb0EEENS1_36VarlenDynamicPersistentTileSchedulerILi192ELi128ELi384ELi128ELb1ELb1ELb1ELb0ELb1ELb1EEEEEEEEEvNT_6ParamsE)
        /*0170*/ 	.word	0x00000004


	//----- nvinfo : EIATTR_FRAME_SIZE
	.align		4
.L_72:
        /*0174*/ 	.byte	0x04, 0x11
        /*0176*/ 	.short	(.L_74 - .L_73)
	.align		4
.L_73:
        /*0178*/ 	.word	index@(_ZN7cutlass13device_kernelIN5flash11enable_sm90INS1_16FlashAttnFwdSm90INS1_25CollectiveMainloopFwdSm90ILi2EN4cute5tupleIJNS5_1CILi1EEES8_S8_EEENS6_IJNS7_ILi192EEENS7_ILi128EEENS7_ILi96EEEEEELi96ENS_6half_tEfNS_4arch4Sm90ELb0ELb0ELb1ELb1ELb1ELb1ELb0ELb0ELb1ELb1ELb1ELb0EEENS1_21CollectiveEpilogueFwdINS6_IJSA_SC_SB_EEES9_SE_SG_Li384ELb1ELb1ELb1ELb0EEENS1_36VarlenDynamicPersistentTileSchedulerILi192ELi128ELi384ELi128ELb1ELb1ELb1ELb0ELb1ELb1EEEEEEEEEvNT_6ParamsE)
        /*017c*/ 	.word	0x00000000


	//----- nvinfo : EIATTR_REGCOUNT
	.align		4
.L_74:
        /*0180*/ 	.byte	0x04, 0x2f
        /*0182*/ 	.short	(.L_76 - .L_75)
	.align		4
.L_75:
        /*0184*/ 	.word	index@(_ZN7cutlass13device_kernelIN5flash11enable_sm90INS1_16FlashAttnFwdSm90INS1_25CollectiveMainloopFwdSm90ILi2EN4cute5tupleIJNS5_1CILi1EEES8_S8_EEENS6_IJNS7_ILi192EEENS7_ILi128EEENS7_ILi96EEEEEELi96ENS_6half_tEfNS_4arch4Sm90ELb0ELb0ELb1ELb1ELb1ELb0ELb0ELb0ELb1ELb1ELb1ELb0EEENS1_21CollectiveEpilogueFwdINS6_IJSA_SC_SB_EEES9_SE_SG_Li384ELb1ELb1ELb1ELb0EEENS1_36VarlenDynamicPersistentTileSchedulerILi192ELi128ELi384ELi128ELb1ELb1ELb1ELb0ELb1ELb1EEEEEEEEEvNT_6ParamsE)
        /*0188*/ 	.word	0x00000004


	//----- nvinfo : EIATTR_FRAME_SIZE
	.align		4
.L_76:
        /*018c*/ 	.byte	0x04, 0x11
        /*018e*/ 	.short	(.L_78 - .L_77)
	.align		4
.L_77:
        /*0190*/ 	.word	index@(_ZN7cutlass13device_kernelIN5flash11enable_sm90INS1_16FlashAttnFwdSm90INS1_25CollectiveMainloopFwdSm90ILi2EN4cute5tupleIJNS5_1CILi1EEES8_S8_EEENS6_IJNS7_ILi192EEENS7_ILi128EEENS7_ILi96EEEEEELi96ENS_6half_tEfNS_4arch4Sm90ELb0ELb0ELb1ELb1ELb1ELb0ELb0ELb0ELb1ELb1ELb1ELb0EEENS1_21CollectiveEpilogueFwdINS6_IJSA_SC_SB_EEES9_SE_SG_Li384ELb1ELb1ELb1ELb0EEENS1_36VarlenDynamicPersistentTileSchedulerILi192ELi128ELi384ELi128ELb1ELb1ELb1ELb0ELb1ELb1EEEEEEEEEvNT_6ParamsE)
        /*0194*/ 	.word	0x00000000


	//----- nvinfo : EIATTR_REGCOUNT
	.align		4
.L_78:
        /*0198*/ 	.byte	0x04, 0x2f
        /*019a*/ 	.short	(.L_80 - .L_79)
	.align		4
.L_79:
        /*019c*/ 	.word	index@(_ZN7cutlass13device_kernelIN5flash11enable_sm90INS1_16FlashAttnFwdSm90INS1_25CollectiveMainloopFwdSm90ILi2EN4cute5tupleIJNS5_1CILi1EEES8_S8_EEENS6_IJNS7_ILi192EEENS7_ILi128EEENS7_ILi96EEEEEELi96ENS_6half_tEfNS_4arch4Sm90ELb0ELb0ELb1ELb0ELb1ELb0ELb0ELb0ELb1ELb1ELb1ELb0EEENS1_21CollectiveEpilogueFwdINS6_IJSA_SC_SB_EEES9_SE_SG_Li384ELb0ELb1ELb1ELb0EEENS1_19SingleTileSchedulerILb0ELb1ELb1ELi192EEEEEEEEEvNT_6ParamsE)
        /*01a0*/ 	.word	0x00000004


	//----- nvinfo : EIATTR_FRAME_SIZE
	.align		4
.L_80:
        /*01a4*/ 	.byte	0x04, 0x11
        /*01a6*/ 	.short	(.L_82 - .L_81)
	.align		4
.L_81:
        /*01a8*/ 	.word	index@(_ZN7cutlass13device_kernelIN5flash11enable_sm90INS1_16FlashAttnFwdSm90INS1_25CollectiveMainloopFwdSm90ILi2EN4cute5tupleIJNS5_1CILi1EEES8_S8_EEENS6_IJNS7_ILi192EEENS7_ILi128EEENS7_ILi96EEEEEELi96ENS_6half_tEfNS_4arch4Sm90ELb0ELb0ELb1ELb0ELb1ELb0ELb0ELb0ELb1ELb1ELb1ELb0EEENS1_21CollectiveEpilogueFwdINS6_IJSA_SC_SB_EEES9_SE_SG_Li384ELb0ELb1ELb1ELb0EEENS1_19SingleTileSchedulerILb0ELb1ELb1ELi192EEEEEEEEEvNT_6ParamsE)
        /*01ac*/ 	.word	0x00000000


	//----- nvinfo : EIATTR_REGCOUNT
	.align		4
.L_82:
        /*01b0*/ 	.byte	0x04, 0x2f
        /*01b2*/ 	.short	(.L_84 - .L_83)
	.align		4
.L_83:
        /*01b4*/ 	.word	index@(_ZN7cutlass13device_kernelIN5flash11enable_sm90INS1_16FlashAttnFwdSm90INS1_25CollectiveMainloopFwdSm90ILi2EN4cute5tupleIJNS5_1CILi1EEES8_S8_EEENS6_IJNS7_ILi128EEESA_SA_EEELi128ENS_6half_tEfNS_4arch4Sm90ELb1ELb0ELb1ELb1ELb1ELb1ELb0ELb1ELb1ELb1ELb1ELb0EEENS1_21CollectiveEpilogueFwdISB_S9_SC_SE_Li256ELb1ELb1ELb1ELb0EEENS1_36VarlenDynamicPersistentTileSchedulerILi128ELi128ELi256ELi128ELb1ELb1ELb1ELb1ELb1ELb1EEEEEEEEEvNT_6ParamsE)
        /*01b8*/ 	.word	0x00000004


	//----- nvinfo : EIATTR_FRAME_SIZE
	.align		4
.L_84:
        /*01bc*/ 	.byte	0x04, 0x11
        /*01be*/ 	.short	(.L_86 - .L_85)
	.align		4
.L_85:
        /*01c0*/ 	.word	index@(_ZN7cutlass13device_kernelIN5flash11enable_sm90INS1_16FlashAttnFwdSm90INS1_25CollectiveMainloopFwdSm90ILi2EN4cute5tupleIJNS5_1CILi1EEES8_S8_EEENS6_IJNS7_ILi128EEESA_SA_EEELi128ENS_6half_tEfNS_4arch4Sm90ELb1ELb0ELb1ELb1ELb1ELb1ELb0ELb1ELb1ELb1ELb1ELb0EEENS1_21CollectiveEpilogueFwdISB_S9_SC_SE_Li256ELb1ELb1ELb1ELb0EEENS1_36VarlenDynamicPersistentTileSchedulerILi128ELi128ELi256ELi128ELb1ELb1ELb1ELb1ELb1ELb1EEEEEEEEEvNT_6ParamsE)
        /*01c4*/ 	.word	0x00000000


	//----- nvinfo : EIATTR_REGCOUNT
	.align		4
.L_86:
        /*01c8*/ 	.byte	0x04, 0x2f
        /*01ca*/ 	.short	(.L_88 - .L_87)
	.align		4
.L_87:
        /*01cc*/ 	.word	index@(_ZN7cutlass13device_kernelIN5flash11enable_sm90INS1_16FlashAttnFwdSm90INS1_25CollectiveMainloopFwdSm90ILi2EN4cute5tupleIJNS5_1CILi1EEES8_S8_EEENS6_IJNS7_ILi128EEESA_SA_EEELi128ENS_6half_tEfNS_4arch4Sm90ELb1ELb0ELb1ELb1ELb1ELb0ELb0ELb1ELb1ELb1ELb1ELb0EEENS1_21CollectiveEpilogueFwdISB_S9_SC_SE_Li256ELb1ELb1ELb1ELb0EEENS1_36VarlenDynamicPersistentTileSchedulerILi128ELi128ELi256ELi128ELb1ELb1ELb1ELb1ELb1ELb1EEEEEEEEEvNT_6ParamsE)
        /*01d0*/ 	.word	0x00000004


	//----- nvinfo : EIATTR_FRAME_SIZE
	.align		4
.L_88:
        /*01d4*/ 	.byte	0x04, 0x11
        /*01d6*/ 	.short	(.L_90 - .L_89)
	.align		4
.L_89:
        /*01d8*/ 	.word	index@(_ZN7cutlass13device_kernelIN5flash11enable_sm90INS1_16FlashAttnFwdSm90INS1_25CollectiveMainloopFwdSm90ILi2EN4cute5tupleIJNS5_1CILi1EEES8_S8_EEENS6_IJNS7_ILi128EEESA_SA_EEELi128ENS_6half_tEfNS_4arch4Sm90ELb1ELb0ELb1ELb1ELb1ELb0ELb0ELb1ELb1ELb1ELb1ELb0EEENS1_21CollectiveEpilogueFwdISB_S9_SC_SE_Li256ELb1ELb1ELb1ELb0EEENS1_36VarlenDynamicPersistentTileSchedulerILi128ELi128ELi256ELi128ELb1ELb1ELb1ELb1ELb1ELb1EEEEEEEEEvNT_6ParamsE)
        /*01dc*/ 	.word	0x00000000


	//----- nvinfo : EIATTR_REGCOUNT
	.align		4
.L_90:
        /*01e0*/ 	.byte	0x04, 0x2f
        /*01e2*/ 	.short	(.L_92 - .L_91)
	.align		4
.L_91:
        /*01e4*/ 	.word	index@(_ZN7cutlass13device_kernelIN5flash11enable_sm90INS1_16FlashAttnFwdSm90INS1_25CollectiveMainloopFwdSm90ILi2EN4cute5tupleIJNS5_1CILi1EEES8_S8_EEENS6_IJNS7_ILi128EEESA_SA_EEELi128ENS_6half_tEfNS_4arch4Sm90ELb1ELb0ELb1ELb0ELb1ELb0ELb0ELb1ELb1ELb1ELb1ELb0EEENS1_21CollectiveEpilogueFwdISB_S9_SC_SE_Li256ELb0ELb1ELb1ELb0EEENS1_19SingleTileSchedulerILb0ELb1ELb1ELi128EEEEEEEEEvNT_6ParamsE)
        /*01e8*/ 	.word	0x00000004


	//----- nvinfo : EIATTR_FRAME_SIZE
	.align		4
.L_92:
        /*01ec*/ 	.byte	0x04, 0x11
        /*01ee*/ 	.short	(.L_94 - .L_93)
	.align		4
.L_93:
        /*01f0*/ 	.word	index@(_ZN7cutlass13device_kernelIN5flash11enable_sm90INS1_16FlashAttnFwdSm90INS1_25CollectiveMainloopFwdSm90ILi2EN4cute5tupleIJNS5_1CILi1EEES8_S8_EEENS6_IJNS7_ILi128EEESA_SA_EEELi128ENS_6half_tEfNS_4arch4Sm90ELb1ELb0ELb1ELb0ELb1ELb0ELb0ELb1ELb1ELb1ELb1ELb0EEENS1_21CollectiveEpilogueFwdISB_S9_SC_SE_Li256ELb0ELb1ELb1ELb0EEENS1_19SingleTileSchedulerILb0ELb1ELb1ELi128EEEEEEEEEvNT_6ParamsE)
        /*01f4*/ 	.word	0x00000000


	//----- nvinfo : EIATTR_REGCOUNT
	.align		4
.L_94:
        /*01f8*/ 	.byte	0x04, 0x2f
        /*01fa*/ 	.short	(.L_96 - .L_95)
	.align		4
.L_95:
        /*01fc*/ 	.word	index@(_ZN7cutlass13device_kernelIN5flash11enable_sm90INS1_16FlashAttnFwdSm90INS1_25CollectiveMainloopFwdSm90ILi2EN4cute5tupleIJNS5_1CILi1EEES8_S8_EEENS6_IJNS7_ILi128EEESA_SA_EEELi128ENS_6half_tEfNS_4arch4Sm90ELb0ELb1ELb1ELb1ELb1ELb1ELb0ELb1ELb1ELb1ELb1ELb0EEENS1_21CollectiveEpilogueFwdISB_S9_SC_SE_Li256ELb1ELb1ELb1ELb0EEENS1_36VarlenDynamicPersistentTileSchedulerILi128ELi128ELi256ELi128ELb1ELb1ELb1ELb1ELb0ELb1EEEEEEEEEvNT_6ParamsE)
        /*0200*/ 	.word	0x00000004


	//----- nvinfo : EIATTR_FRAME_SIZE
	.align		4
.L_96:
        /*0204*/ 	.byte	0x04, 0x11
        /*0206*/ 	.short	(.L_98 - .L_97)
	.align		4
.L_97:
        /*0208*/ 	.word	index@(_ZN7cutlass13device_kernelIN5flash11enable_sm90INS1_16FlashAttnFwdSm90INS1_25CollectiveMainloopFwdSm90ILi2EN4cute5tupleIJNS5_1CILi1EEES8_S8_EEENS6_IJNS7_ILi128EEESA_SA_EEELi128ENS_6half_tEfNS_4arch4Sm90ELb0ELb1ELb1ELb1ELb1ELb1ELb0ELb1ELb1ELb1ELb1ELb0EEENS1_21CollectiveEpilogueFwdISB_S9_SC_SE_Li256ELb1ELb1ELb1ELb0EEENS1_36VarlenDynamicPersistentTileSchedulerILi128ELi128ELi256ELi128ELb1ELb1ELb1ELb1ELb0ELb1EEEEEEEEEvNT_6ParamsE)
        /*020c*/ 	.word	0x00000000


	//----- nvinfo : EIATTR_REGCOUNT
	.align		4
.L_98:
        /*0210*/ 	.byte	0x04, 0x2f
        /*0212*/ 	.short	(.L_100 - .L_99)
	.align		4
.L_99:
        /*0214*/ 	.word	index@(_ZN7cutlass13device_kernelIN5flash11enable_sm90INS1_16FlashAttnFwdSm90INS1_25CollectiveMainloopFwdSm90ILi2EN4cute5tupleIJNS5_1CILi1EEES8_S8_EEENS6_IJNS7_ILi128EEESA_SA_EEELi128ENS_6half_tEfNS_4arch4Sm90ELb0ELb1ELb1ELb1ELb1ELb0ELb0ELb1ELb1ELb1ELb1ELb0EEENS1_21CollectiveEpilogueFwdISB_S9_SC_SE_Li256ELb1ELb1ELb1ELb0EEENS1_36VarlenDynamicPersistentTileSchedulerILi128ELi128ELi256ELi128ELb1ELb1ELb1ELb1ELb0ELb1EEEEEEEEEvNT_6ParamsE)
        /*0218*/ 	.word	0x00000004


	//----- nvinfo : EIATTR_FRAME_SIZE
	.align		4
.L_100:
        /*021c*/ 	.byte	0x04, 0x11
        /*021e*/ 	.short	(.L_102 - .L_101)
	.align		4
.L_101:
        /*0220*/ 	.word	index@(_ZN7cutlass13device_kernelIN5flash11enable_sm90INS1_16FlashAttnFwdSm90INS1_25CollectiveMainloopFwdSm90ILi2EN4cute5tupleIJNS5_1CILi1EEES8_S8_EEENS6_IJNS7_ILi128EEESA_SA_EEELi128ENS_6half_tEfNS_4arch4Sm90ELb0ELb1ELb1ELb1ELb1ELb0ELb0ELb1ELb1ELb1ELb1ELb0EEENS1_21CollectiveEpilogueFwdISB_S9_SC_SE_Li256ELb1ELb1ELb1ELb0EEENS1_36VarlenDynamicPersistentTileSchedulerILi128ELi128ELi256ELi128ELb1ELb1ELb1ELb1ELb0ELb1EEEEEEEEEvNT_6ParamsE)
        /*0224*/ 	.word	0x00000000


	//----- nvinfo : EIATTR_REGCOUNT
	.align		4
.L_102:
        /*0228*/ 	.byte	0x04, 0x2f
        /*022a*/ 	.short	(.L_104 - .L_103)
	.align		4
.L_103:
        /*022c*/ 	.word	index@(_ZN7cutlass13device_kernelIN5flash11enable_sm90INS1_16FlashAttnFwdSm90INS1_25CollectiveMainloopFwdSm90ILi2EN4cute5tupleIJNS5_1CILi1EEES8_S8_EEENS6_IJNS7_ILi128EEESA_SA_EEELi128ENS_6half_tEfNS_4arch4Sm90ELb0ELb1ELb1ELb0ELb1ELb0ELb0ELb1ELb1ELb1ELb1ELb0EEENS1_21CollectiveEpilogueFwdISB_S9_SC_SE_Li256ELb0ELb1ELb1ELb0EEENS1_19SingleTileSchedulerILb0ELb1ELb1ELi128EEEEEEEEEvNT_6ParamsE)
        /*0230*/ 	.word	0x00000004


	//----- nvinfo : EIATTR_FRAME_SIZE
	.align		4
.L_104:
        /*0234*/ 	.byte	0x04, 0x11
        /*0236*/ 	.short	(.L_106 - .L_105)
	.align		4
.L_105:
        /*0238*/ 	.word	index@(_ZN7cutlass13device_kernelIN5flash11enable_sm90INS1_16FlashAttnFwdSm90INS1_25CollectiveMainloopFwdSm90ILi2EN4cute5tupleIJNS5_1CILi1EEES8_S8_EEENS6_IJNS7_ILi128EEESA_SA_EEELi128ENS_6half_tEfNS_4arch4Sm90ELb0ELb1ELb1ELb0ELb1ELb0ELb0ELb1ELb1ELb1ELb1ELb0EEENS1_21CollectiveEpilogueFwdISB_S9_SC_SE_Li256ELb0ELb1ELb1ELb0EEENS1_19SingleTileSchedulerILb0ELb1ELb1ELi128EEEEEEEEEvNT_6ParamsE)
        /*023c*/ 	.word	0x00000000


	//----- nvinfo : EIATTR_REGCOUNT
	.align		4
.L_106:
        /*0240*/ 	.byte	0x04, 0x2f
        /*0242*/ 	.short	(.L_108 - .L_107)
	.align		4
.L_107:
        /*0244*/ 	.word	index@(_ZN7cutlass13device_kernelIN5flash11enable_sm90INS1_16FlashAttnFwdSm90INS1_25CollectiveMainloopFwdSm90ILi2EN4cute5tupleIJNS5_1CILi1EEES8_S8_EEENS6_IJNS7_ILi128EEESA_SA_EEELi128ENS_6half_tEfNS_4arch4Sm90ELb0ELb0ELb1ELb1ELb1ELb1ELb0ELb1ELb1ELb1ELb1ELb0EEENS1_21CollectiveEpilogueFwdISB_S9_SC_SE_Li256ELb1ELb1ELb1ELb0EEENS1_36VarlenDynamicPersistentTileSchedulerILi128ELi128ELi256ELi128ELb1ELb1ELb1ELb0ELb1ELb1EEEEEEEEEvNT_6ParamsE)
        /*0248*/ 	.word	0x00000004


	//----- nvinfo : EIATTR_FRAME_SIZE
	.align		4
.L_108:
        /*024c*/ 	.byte	0x04, 0x11
        /*024e*/ 	.short	(.L_110 - .L_109)
	.align		4
.L_109:
        /*0250*/ 	.word	index@(_ZN7cutlass13device_kernelIN5flash11enable_sm90INS1_16FlashAttnFwdSm90INS1_25CollectiveMainloopFwdSm90ILi2EN4cute5tupleIJNS5_1CILi1EEES8_S8_EEENS6_IJNS7_ILi128EEESA_SA_EEELi128ENS_6half_tEfNS_4arch4Sm90ELb0ELb0ELb1ELb1ELb1ELb1ELb0ELb1ELb1ELb1ELb1ELb0EEENS1_21CollectiveEpilogueFwdISB_S9_SC_SE_Li256ELb1ELb1ELb1ELb0EEENS1_36VarlenDynamicPersistentTileSchedulerILi128ELi128ELi256ELi128ELb1ELb1ELb1ELb0ELb1ELb1EEEEEEEEEvNT_6ParamsE)
        /*0254*/ 	.word	0x00000000


	//----- nvinfo : EIATTR_REGCOUNT
	.align		4
.L_110:
        /*0258*/ 	.byte	0x04, 0x2f
        /*025a*/ 	.short	(.L_112 - .L_111)
	.align		4
.L_111:
        /*025c*/ 	.word	index@(_ZN7cutlass13device_kernelIN5flash11enable_sm90INS1_16FlashAttnFwdSm90INS1_25CollectiveMainloopFwdSm90ILi2EN4cute5tupleIJNS5_1CILi1EEES8_S8_EEENS6_IJNS7_ILi128EEESA_SA_EEELi128ENS_6half_tEfNS_4arch4Sm90ELb0ELb0ELb1ELb1ELb1ELb0ELb0ELb1ELb1ELb1ELb1ELb0EEENS1_21CollectiveEpilogueFwdISB_S9_SC_SE_Li256ELb1ELb1ELb1ELb0EEENS1_36VarlenDynamicPersistentTileSchedulerILi128ELi128ELi256ELi128ELb1ELb1ELb1ELb0ELb1ELb1EEEEEEEEEvNT_6ParamsE)
        /*0260*/ 	.word	0x00000004


	//----- nvinfo : EIATTR_FRAME_SIZE
	.align		4
.L_112:
        /*0264*/ 	.byte	0x04, 0x11
        /*0266*/ 	.short	(.L_114 - .L_113)
	.align		4
.L_113:
        /*0268*/ 	.word	index@(_ZN7cutlass13device_kernelIN5flash11enable_sm90INS1_16FlashAttnFwdSm90INS1_25CollectiveMainloopFwdSm90ILi2EN4cute5tupleIJNS5_1CILi1EEES8_S8_EEENS6_IJNS7_ILi128EEESA_SA_EEELi128ENS_6half_tEfNS_4arch4Sm90ELb0ELb0ELb1ELb1ELb1ELb0ELb0ELb1ELb1ELb1ELb1ELb0EEENS1_21CollectiveEpilogueFwdISB_S9_SC_SE_Li256ELb1ELb1ELb1ELb0EEENS1_36VarlenDynamicPersistentTileSchedulerILi128ELi128ELi256ELi128ELb1ELb1ELb1ELb0ELb1ELb1EEEEEEEEEvNT_6ParamsE)
        /*026c*/ 	.word	0x00000000


	//----- nvinfo : EIATTR_REGCOUNT
	.align		4
.L_114:
        /*0270*/ 	.byte	0x04, 0x2f
        /*0272*/ 	.short	(.L_116 - .L_115)
	.align		4
.L_115:
        /*0274*/ 	.word	index@(_ZN7cutlass13device_kernelIN5flash11enable_sm90INS1_16FlashAttnFwdSm90INS1_25CollectiveMainloopFwdSm90ILi2EN4cute5tupleIJNS5_1CILi1EEES8_S8_EEENS6_IJNS7_ILi128EEESA_SA_EEELi128ENS_6half_tEfNS_4arch4Sm90ELb0ELb0ELb1ELb0ELb1ELb0ELb0ELb1ELb1ELb1ELb1ELb0EEENS1_21CollectiveEpilogueFwdISB_S9_SC_SE_Li256ELb0ELb1ELb1ELb0EEENS1_19SingleTileSchedulerILb0ELb1ELb1ELi128EEEEEEEEEvNT_6ParamsE)
        /*0278*/ 	.word	0x00000004


	//----- nvinfo : EIATTR_FRAME_SIZE
	.align		4
.L_116:
        /*027c*/ 	.byte	0x04, 0x11
        /*027e*/ 	.short	(.L_118 - .L_117)
	.align		4
.L_117:
        /*0280*/ 	.word	index@(_ZN7cutlass13device_kernelIN5flash11enable_sm90INS1_16FlashAttnFwdSm90INS1_25CollectiveMainloopFwdSm90ILi2EN4cute5tupleIJNS5_1CILi1EEES8_S8_EEENS6_IJNS7_ILi128EEESA_SA_EEELi128ENS_6half_tEfNS_4arch4Sm90ELb0ELb0ELb1ELb0ELb1ELb0ELb0ELb1ELb1ELb1ELb1ELb0EEENS1_21CollectiveEpilogueFwdISB_S9_SC_SE_Li256ELb0ELb1ELb1ELb0EEENS1_19SingleTileSchedulerILb0ELb1ELb1ELi128EEEEEEEEEvNT_6ParamsE)
        /*0284*/ 	.word	0x00000000


	//----- nvinfo : EIATTR_REGCOUNT
	.align		4
.L_118:
        /*0288*/ 	.byte	0x04, 0x2f
        /*028a*/ 	.short	(.L_120 - .L_119)
	.align		4
.L_119:
        /*028c*/ 	.word	index@(_ZN7cutlass13device_kernelIN5flash11enable_sm90INS1_16FlashAttnFwdSm90INS1_25CollectiveMainloopFwdSm90ILi2EN4cute5tupleIJNS5_1CILi1EEES8_S8_EEENS6_IJNS7_ILi128EEENS7_ILi96EEENS7_ILi192EEEEEELi192ENS_6half_tEfNS_4arch4Sm90ELb1ELb0ELb1ELb1ELb1ELb1ELb0ELb1ELb1ELb1ELb1ELb0EEENS1_21CollectiveEpilogueFwdINS6_IJSA_SC_SB_EEES9_SE_SG_Li256ELb1ELb1ELb1ELb0EEENS1_36VarlenDynamicPersistentTileSchedulerILi128ELi96ELi256ELi128ELb1ELb1ELb1ELb1ELb1ELb1EEEEEEEEEvNT_6ParamsE)
        /*0290*/ 	.word	0x00000004


	//----- nvinfo : EIATTR_FRAME_SIZE
	.align		4
.L_120:
        /*0294*/ 	.byte	0x04, 0x11
        /*0296*/ 	.short	(.L_122 - .L_121)
	.align		4
.L_121:
        /*0298*/ 	.word	index@(_ZN7cutlass13device_kernelIN5flash11enable_sm90INS1_16FlashAttnFwdSm90INS1_25CollectiveMainloopFwdSm90ILi2EN4cute5tupleIJNS5_1CILi1EEES8_S8_EEENS6_IJNS7_ILi128EEENS7_ILi96EEENS7_ILi192EEEEEELi192ENS_6half_tEfNS_4arch4Sm90ELb1ELb0ELb1ELb1ELb1ELb1ELb0ELb1ELb1ELb1ELb1ELb0EEENS1_21CollectiveEpilogueFwdINS6_IJSA_SC_SB_EEES9_SE_SG_Li256ELb1ELb1ELb1ELb0EEENS1_36VarlenDynamicPersistentTileSchedulerILi128ELi96ELi256ELi128ELb1ELb1ELb1ELb1ELb1ELb1EEEEEEEEEvNT_6ParamsE)
        /*029c*/ 	.word	0x00000000


	//----- nvinfo : EIATTR_REGCOUNT
	.align		4
.L_122:
        /*02a0*/ 	.byte	0x04, 0x2f
        /*02a2*/ 	.short	(.L_124 - .L_123)
	.align		4
.L_123:
        /*02a4*/ 	.word	index@(_ZN7cutlass13device_kernelIN5flash11enable_sm90INS1_16FlashAttnFwdSm90INS1_25CollectiveMainloopFwdSm90ILi2EN4cute5tupleIJNS5_1CILi1EEES8_S8_EEENS6_IJNS7_ILi128EEENS7_ILi96EEENS7_ILi192EEEEEELi192ENS_6half_tEfNS_4arch4Sm90ELb1ELb0ELb1ELb1ELb1ELb0ELb0ELb1ELb1ELb1ELb1ELb0EEENS1_21CollectiveEpilogueFwdINS6_IJSA_SC_SB_EEES9_SE_SG_Li256ELb1ELb1ELb1ELb0EEENS1_36VarlenDynamicPersistentTileSchedulerILi128ELi96ELi256ELi128ELb1ELb1ELb1ELb1ELb1ELb1EEEEEEEEEvNT_6ParamsE)
        /*02a8*/ 	.word	0x00000004


	//----- nvinfo : EIATTR_FRAME_SIZE
	.align		4
.L_124:
        /*02ac*/ 	.byte	0x04, 0x11
        /*02ae*/ 	.short	(.L_126 - .L_125)
	.align		4
.L_125:
        /*02b0*/ 	.word	index@(_ZN7cutlass13device_kernelIN5flash11enable_sm90INS1_16FlashAttnFwdSm90INS1_25CollectiveMainloopFwdSm90ILi2EN4cute5tupleIJNS5_1CILi1EEES8_S8_EEENS6_IJNS7_ILi128EEENS7_ILi96EEENS7_ILi192EEEEEELi192ENS_6half_tEfNS_4arch4Sm90ELb1ELb0ELb1ELb1ELb1ELb0ELb0ELb1ELb1ELb1ELb1ELb0EEENS1_21CollectiveEpilogueFwdINS6_IJSA_SC_SB_EEES9_SE_SG_Li256ELb1ELb1ELb1ELb0EEENS1_36VarlenDynamicPersistentTileSchedulerILi128ELi96ELi256ELi128ELb1ELb1ELb1ELb1ELb1ELb1EEEEEEEEEvNT_6ParamsE)
        /*02b4*/ 	.word	0x00000000


	//----- nvinfo : EIATTR_REGCOUNT
	.align		4
.L_126:
        /*02b8*/ 	.byte	0x04, 0x2f
        /*02ba*/ 	.short	(.L_128 - .L_127)
	.align		4
.L_127:
        /*02bc*/ 	.word	index@(_ZN7cutlass13device_kernelIN5flash11enable_sm90INS1_16FlashAttnFwdSm90INS1_25CollectiveMainloopFwdSm90ILi2EN4cute5tupleIJNS5_1CILi1EEES8_S8_EEENS6_IJNS7_ILi128EEENS7_ILi96EEENS7_ILi192EEEEEELi192ENS_6half_tEfNS_4arch4Sm90ELb1ELb0ELb1ELb0ELb1ELb0ELb0ELb1ELb1ELb1ELb1ELb0EEENS1_21CollectiveEpilogueFwdINS6_IJSA_SC_SB_EEES9_SE_SG_Li256ELb0ELb1ELb1ELb0EEENS1_19SingleTileSchedulerILb0ELb1ELb1ELi128EEEEEEEEEvNT_6ParamsE)
        /*02c0*/ 	.word	0x00000004


	//----- nvinfo : EIATTR_FRAME_SIZE
	.align		4
.L_128:
        /*02c4*/ 	.byte	0x04, 0x11
        /*02c6*/ 	.short	(.L_130 - .L_129)
	.align		4
.L_129:
        /*02c8*/ 	.word	index@(_ZN7cutlass13device_kernelIN5flash11enable_sm90INS1_16FlashAttnFwdSm90INS1_25CollectiveMainloopFwdSm90ILi2EN4cute5tupleIJNS5_1CILi1EEES8_S8_EEENS6_IJNS7_ILi128EEENS7_ILi96EEENS7_ILi192EEEEEELi192ENS_6half_tEfNS_4arch4Sm90ELb1ELb0ELb1ELb0ELb1ELb0ELb0ELb1ELb1ELb1ELb1ELb0EEENS1_21CollectiveEpilogueFwdINS6_IJSA_SC_SB_EEES9_SE_SG_Li256ELb0ELb1ELb1ELb0EEENS1_19SingleTileSchedulerILb0ELb1ELb1ELi128EEEEEEEEEvNT_6ParamsE)
        /*02cc*/ 	.word	0x00000000


	//----- nvinfo : EIATTR_REGCOUNT
	.align		4
.L_130:
        /*02d0*/ 	.byte	0x04, 0x2f
        /*02d2*/ 	.short	(.L_132 - .L_131)
	.align		4
.L_131:
        /*02d4*/ 	.word	index@(_ZN7cutlass13device_kernelIN5flash11enable_sm90INS1_16FlashAttnFwdSm90INS1_25CollectiveMainloopFwdSm90ILi2EN4cute5tupleIJNS5_1CILi1EEES8_S8_EEENS6_IJNS7_ILi128EEENS7_ILi96EEENS7_ILi192EEEEEELi192ENS_6half_tEfNS_4arch4Sm90ELb0ELb1ELb1ELb1ELb1ELb1ELb0ELb1ELb1ELb1ELb1ELb0EEENS1_21CollectiveEpilogueFwdINS6_IJSA_SC_SB_EEES9_SE_SG_Li256ELb1ELb1ELb1ELb0EEENS1_36VarlenDynamicPersistentTileSchedulerILi128ELi96ELi256ELi128ELb1ELb1ELb1ELb1ELb0ELb1EEEEEEEEEvNT_6ParamsE)
        /*02d8*/ 	.word	0x00000004


	//----- nvinfo : EIATTR_FRAME_SIZE
	.align		4
.L_132:
        /*02dc*/ 	.byte	0x04, 0x11
        /*02de*/ 	.short	(.L_134 - .L_133)
	.align		4
.L_133:
        /*02e0*/ 	.word	index@(_ZN7cutlass13device_kernelIN5flash11enable_sm90INS1_16FlashAttnFwdSm90INS1_25CollectiveMainloopFwdSm90ILi2EN4cute5tupleIJNS5_1CILi1EEES8_S8_EEENS6_IJNS7_ILi128EEENS7_ILi96EEENS7_ILi192EEEEEELi192ENS_6half_tEfNS_4arch4Sm90ELb0ELb1ELb1ELb1ELb1ELb1ELb0ELb1ELb1ELb1ELb1ELb0EEENS1_21CollectiveEpilogueFwdINS6_IJSA_SC_SB_EEES9_SE_SG_Li256ELb1ELb1ELb1ELb0EEENS1_36VarlenDynamicPersistentTileSchedulerILi128ELi96ELi256ELi128ELb1ELb1ELb1ELb1ELb0ELb1EEEEEEEEEvNT_6ParamsE)
        /*02e4*/ 	.word	0x00000000


	//----- nvinfo : EIATTR_REGCOUNT
	.align		4
.L_134:
        /*02e8*/ 	.byte	0x04, 0x2f
        /*02ea*/ 	.short	(.L_136 - .L_135)
	.align		4
.L_135:
        /*02ec*/ 	.word	index@(_ZN7cutlass13device_kernelIN5flash11enable_sm90INS1_16FlashAttnFwdSm90INS1_25CollectiveMainloopFwdSm90ILi2EN4cute5tupleIJNS5_1CILi1EEES8_S8_EEENS6_IJNS7_ILi128EEENS7_ILi96EEENS7_ILi192EEEEEELi192ENS_6half_tEfNS_4arch4Sm90ELb0ELb1ELb1ELb1ELb1ELb0ELb0ELb1ELb1ELb1ELb1ELb0EEENS1_21CollectiveEpilogueFwdINS6_IJSA_SC_SB_EEES9_SE_SG_Li256ELb1ELb1ELb1ELb0EEENS1_36VarlenDynamicPersistentTileSchedulerILi128ELi96ELi256ELi128ELb1ELb1ELb1ELb1ELb0ELb1EEEEEEEEEvNT_6ParamsE)
        /*02f0*/ 	.word	0x00000004


	//----- nvinfo : EIATTR_FRAME_SIZE
	.align		4
.L_136:
        /*02f4*/ 	.byte	0x04, 0x11
        /*02f6*/ 	.short	(.L_138 - .L_137)
	.align		4
.L_137:
        /*02f8*/ 	.word	index@(_ZN7cutlass13device_kernelIN5flash11enable_sm90INS1_16FlashAttnFwdSm90INS1_25CollectiveMainloopFwdSm90ILi2EN4cute5tupleIJNS5_1CILi1EEES8_S8_EEENS6_IJNS7_ILi128EEENS7_ILi96EEENS7_ILi192EEEEEELi192ENS_6half_tEfNS_4arch4Sm90ELb0ELb1ELb1ELb1ELb1ELb0ELb0ELb1ELb1ELb1ELb1ELb0EEENS1_21CollectiveEpilogueFwdINS6_IJSA_SC_SB_EEES9_SE_SG_Li256ELb1ELb1ELb1ELb0EEENS1_36VarlenDynamicPersistentTileSchedulerILi128ELi96ELi256ELi128ELb1ELb1ELb1ELb1ELb0ELb1EEEEEEEEEvNT_6ParamsE)
        /*02fc*/ 	.word	0x00000000


	//----- nvinfo : EIATTR_REGCOUNT
	.align		4
.L_138:
        /*0300*/ 	.byte	0x04, 0x2f
        /*0302*/ 	.short	(.L_140 - .L_139)
	.align		4
.L_139:
        /*0304*/ 	.word	index@(_ZN7cutlass13device_kernelIN5flash11enable_sm90INS1_16FlashAttnFwdSm90INS1_25CollectiveMainloopFwdSm90ILi2EN4cute5tupleIJNS5_1CILi1EEES8_S8_EEENS6_IJNS7_ILi128EEENS7_ILi96EEENS7_ILi192EEEEEELi192ENS_6half_tEfNS_4arch4Sm90ELb0ELb1ELb1ELb0ELb1ELb0ELb0ELb1ELb1ELb1ELb1ELb0EEENS1_21CollectiveEpilogueFwdINS6_IJSA_SC_SB_EEES9_SE_SG_Li256ELb0ELb1ELb1ELb0EEENS1_19SingleTileSchedulerILb0ELb1ELb1ELi128EEEEEEEEEvNT_6ParamsE)
        /*0308*/ 	.word	0x00000004


	//----- nvinfo : EIATTR_FRAME_SIZE
	.align		4
.L_140:
        /*030c*/ 	.byte	0x04, 0x11
        /*030e*/ 	.short	(.L_142 - .L_141)
	.align		4
.L_141:
        /*0310*/ 	.word	index@(_ZN7cutlass13device_kernelIN5flash11enable_sm90INS1_16FlashAttnFwdSm90INS1_25CollectiveMainloopFwdSm90ILi2EN4cute5tupleIJNS5_1CILi1EEES8_S8_EEENS6_IJNS7_ILi128EEENS7_ILi96EEENS7_ILi192EEEEEELi192ENS_6half_tEfNS_4arch4Sm90ELb0ELb1ELb1ELb0ELb1ELb0ELb0ELb1ELb1ELb1ELb1ELb0EEENS1_21CollectiveEpilogueFwdINS6_IJSA_SC_SB_EEES9_SE_SG_Li256ELb0ELb1ELb1ELb0EEENS1_19SingleTileSchedulerILb0ELb1ELb1ELi128EEEEEEEEEvNT_6ParamsE)
        /*0314*/ 	.word	0x00000000


	//----- nvinfo : EIATTR_REGCOUNT
	.align		4
.L_142:
        /*0318*/ 	.byte	0x04, 0x2f
        /*031a*/ 	.short	(.L_144 - .L_143)
	.align		4
.L_143:
        /*031c*/ 	.word	index@(_ZN7cutlass13device_kernelIN5flash11enable_sm90INS1_16FlashAttnFwdSm90INS1_25CollectiveMainloopFwdSm90ILi2EN4cute5tupleIJNS5_1CILi1EEES8_S8_EEENS6_IJNS7_ILi128EEENS7_ILi96EEENS7_ILi192EEEEEELi192ENS_6half_tEfNS_4arch4Sm90ELb0ELb0ELb1ELb1ELb1ELb1ELb0ELb1ELb1ELb1ELb1ELb0EEENS1_21CollectiveEpilogueFwdINS6_IJSA_SC_SB_EEES9_SE_SG_Li256ELb1ELb1ELb1ELb0EEENS1_36VarlenDynamicPersistentTileSchedulerILi128ELi96ELi256ELi128ELb1ELb1ELb1ELb0ELb1ELb1EEEEEEEEEvNT_6ParamsE)
        /*0320*/ 	.word	0x00000004


	//----- nvinfo : EIATTR_FRAME_SIZE
	.align		4
.L_144:
        /*0324*/ 	.byte	0x04, 0x11
        /*0326*/ 	.short	(.L_146 - .L_145)
	.align		4
.L_145:
        /*0328*/ 	.word	index@(_ZN7cutlass13device_kernelIN5flash11enable_sm90INS1_16FlashAttnFwdSm90INS1_25CollectiveMainloopFwdSm90ILi2EN4cute5tupleIJNS5_1CILi1EEES8_S8_EEENS6_IJNS7_ILi128EEENS7_ILi96EEENS7_ILi192EEEEEELi192ENS_6half_tEfNS_4arch4Sm90ELb0ELb0ELb1ELb1ELb1ELb1ELb0ELb1ELb1ELb1ELb1ELb0EEENS1_21CollectiveEpilogueFwdINS6_IJSA_SC_SB_EEES9_SE_SG_Li256ELb1ELb1ELb1ELb0EEENS1_36VarlenDynamicPersistentTileSchedulerILi128ELi96ELi256ELi128ELb1ELb1ELb1ELb0ELb1ELb1EEEEEEEEEvNT_6ParamsE)
        /*032c*/ 	.word	0x00000000


	//----- nvinfo : EIATTR_REGCOUNT
	.align		4
.L_146:
        /*0330*/ 	.byte	0x04, 0x2f
        /*0332*/ 	.short	(.L_148 - .L_147)
	.align		4
.L_147:
        /*0334*/ 	.word	index@(_ZN7cutlass13device_kernelIN5flash11enable_sm90INS1_16FlashAttnFwdSm90INS1_25CollectiveMainloopFwdSm90ILi2EN4cute5tupleIJNS5_1CILi1EEES8_S8_EEENS6_IJNS7_ILi128EEENS7_ILi96EEENS7_ILi192EEEEEELi192ENS_6half_tEfNS_4arch4Sm90ELb0ELb0ELb1ELb1ELb1ELb0ELb0ELb1ELb1ELb1ELb1ELb0EEENS1_21CollectiveEpilogueFwdINS6_IJSA_SC_SB_EEES9_SE_SG_Li256ELb1ELb1ELb1ELb0EEENS1_36VarlenDynamicPersistentTileSchedulerILi128ELi96ELi256ELi128ELb1ELb1ELb1ELb0ELb1ELb1EEEEEEEEEvNT_6ParamsE)
        /*0338*/ 	.word	0x00000004


	//----- nvinfo : EIATTR_FRAME_SIZE
	.align		4
.L_148:
        /*033c*/ 	.byte	0x04, 0x11
        /*033e*/ 	.short	(.L_150 - .L_149)
	.align		4
.L_149:
        /*0340*/ 	.word	index@(_ZN7cutlass13device_kernelIN5flash11enable_sm90INS1_16FlashAttnFwdSm90INS1_25CollectiveMainloopFwdSm90ILi2EN4cute5tupleIJNS5_1CILi1EEES8_S8_EEENS6_IJNS7_ILi128EEENS7_ILi96EEENS7_ILi192EEEEEELi192ENS_6half_tEfNS_4arch4Sm90ELb0ELb0ELb1ELb1ELb1ELb0ELb0ELb1ELb1ELb1ELb1ELb0EEENS1_21CollectiveEpilogueFwdINS6_IJSA_SC_SB_EEES9_SE_SG_Li256ELb1ELb1ELb1ELb0EEENS1_36VarlenDynamicPersistentTileSchedulerILi128ELi96ELi256ELi128ELb1ELb1ELb1ELb0ELb1ELb1EEEEEEEEEvNT_6ParamsE)
        /*0344*/ 	.word	0x00000000


	//----- nvinfo : EIATTR_REGCOUNT
	.align		4
.L_150:
        /*0348*/ 	.byte	0x04, 0x2f
        /*034a*/ 	.short	(.L_152 - .L_151)
	.align		4
.L_151:
        /*034c*/ 	.word	index@(_ZN7cutlass13device_kernelIN5flash11enable_sm90INS1_16FlashAttnFwdSm90INS1_25CollectiveMainloopFwdSm90ILi2EN4cute5tupleIJNS5_1CILi1EEES8_S8_EEENS6_IJNS7_ILi128EEENS7_ILi96EEENS7_ILi192EEEEEELi192ENS_6half_tEfNS_4arch4Sm90ELb0ELb0ELb1ELb0ELb1ELb0ELb0ELb1ELb1ELb1ELb1ELb0EEENS1_21CollectiveEpilogueFwdINS6_IJSA_SC_SB_EEES9_SE_SG_Li256ELb0ELb1ELb1ELb0EEENS1_19SingleTileSchedulerILb0ELb1ELb1ELi128EEEEEEEEEvNT_6ParamsE)
        /*0350*/ 	.word	0x00000004


	//----- nvinfo : EIATTR_FRAME_SIZE
	.align		4
.L_152:
        /*0354*/ 	.byte	0x04, 0x11
        /*0356*/ 	.short	(.L_154 - .L_153)
	.align		4
.L_153:
        /*0358*/ 	.word	index@(_ZN7cutlass13device_kernelIN5flash11enable_sm90INS1_16FlashAttnFwdSm90INS1_25CollectiveMainloopFwdSm90ILi2EN4cute5tupleIJNS5_1CILi1EEES8_S8_EEENS6_IJNS7_ILi128EEENS7_ILi96EEENS7_ILi192EEEEEELi192ENS_6half_tEfNS_4arch4Sm90ELb0ELb0ELb1ELb0ELb1ELb0ELb0ELb1ELb1ELb1ELb1ELb0EEENS1_21CollectiveEpilogueFwdINS6_IJSA_SC_SB_EEES9_SE_SG_Li256ELb0ELb1ELb1ELb0EEENS1_19SingleTileSchedulerILb0ELb1ELb1ELi128EEEEEEEEEvNT_6ParamsE)
        /*035c*/ 	.word	0x00000000


	//----- nvinfo : EIATTR_REGCOUNT
	.align		4
.L_154:
        /*0360*/ 	.byte	0x04, 0x2f
        /*0362*/ 	.short	(.L_156 - .L_155)
	.align		4
.L_155:
        /*0364*/ 	.word	index@(_ZN7cutlass13device_kernelIN5flash11enable_sm90INS1_16FlashAttnFwdSm90INS1_25CollectiveMainloopFwdSm90ILi2EN4cute5tupleIJNS5_1CILi1EEES8_S8_EEENS6_IJNS7_ILi128EEENS7_ILi80EEENS7_ILi256EEEEEELi256ENS_6half_tEfNS_4arch4Sm90ELb1ELb0ELb1ELb1ELb1ELb1ELb0ELb1ELb1ELb1ELb1ELb0EEENS1_21CollectiveEpilogueFwdINS6_IJSA_SC_SB_EEES9_SE_SG_Li256ELb1ELb1ELb1ELb0EEENS1_36VarlenDynamicPersistentTileSchedulerILi128ELi80ELi256ELi128ELb1ELb1ELb1ELb1ELb1ELb1EEEEEEEEEvNT_6ParamsE)
        /*0368*/ 	.word	0x00000004


	//----- nvinfo : EIATTR_FRAME_SIZE
	.align		4
.L_156:
        /*036c*/ 	.byte	0x04, 0x11
        /*036e*/ 	.short	(.L_158 - .L_157)
	.align		4
.L_157:
        /*0370*/ 	.word	index@(_ZN7cutlass13device_kernelIN5flash11enable_sm90INS1_16FlashAttnFwdSm90INS1_25CollectiveMainloopFwdSm90ILi2EN4cute5tupleIJNS5_1CILi1EEES8_S8_EEENS6_IJNS7_ILi128EEENS7_ILi80EEENS7_ILi256EEEEEELi256ENS_6half_tEfNS_4arch4Sm90ELb1ELb0ELb1ELb1ELb1ELb1ELb0ELb1ELb1ELb1ELb1ELb0EEENS1_21CollectiveEpilogueFwdINS6_IJSA_SC_SB_EEES9_SE_SG_Li256ELb1ELb1ELb1ELb0EEENS1_36VarlenDynamicPersistentTileSchedulerILi128ELi80ELi256ELi128ELb1ELb1ELb1ELb1ELb1ELb1EEEEEEEEEvNT_6ParamsE)
        /*0374*/ 	.word	0x00000000


	//----- nvinfo : EIATTR_REGCOUNT
	.align		4
.L_158:
        /*0378*/ 	.byte	0x04, 0x2f
        /*037a*/ 	.short	(.L_160 - .L_159)
	.align		4
.L_159:
        /*037c*/ 	.word	index@(_ZN7cutlass13device_kernelIN5flash11enable_sm90INS1_16FlashAttnFwdSm90INS1_25CollectiveMainloopFwdSm90ILi2EN4cute5tupleIJNS5_1CILi1EEES8_S8_EEENS6_IJNS7_ILi128EEENS7_ILi80EEENS7_ILi256EEEEEELi256ENS_6half_tEfNS_4arch4Sm90ELb1ELb0ELb1ELb1ELb1ELb0ELb0ELb1ELb1ELb1ELb1ELb0EEENS1_21CollectiveEpilogueFwdINS6_IJSA_SC_SB_EEES9_SE_SG_Li256ELb1ELb1ELb1ELb0EEENS1_36VarlenDynamicPersistentTileSchedulerILi128ELi80ELi256ELi128ELb1ELb1ELb1ELb1ELb1ELb1EEEEEEEEEvNT_6ParamsE)
        /*0380*/ 	.word	0x00000004


	//----- nvinfo : EIATTR_FRAME_SIZE
	.align		4
.L_160:
        /*0384*/ 	.byte	0x04, 0x11
        /*0386*/ 	.short	(.L_162 - .L_161)
	.align		4
.L_161:
        /*0388*/ 	.word	index@(_ZN7cutlass13device_kernelIN5flash11enable_sm90INS1_16FlashAttnFwdSm90INS1_25CollectiveMainloopFwdSm90ILi2EN4cute5tupleIJNS5_1CILi1EEES8_S8_EEENS6_IJNS7_ILi128EEENS7_ILi80EEENS7_ILi256EEEEEELi256ENS_6half_tEfNS_4arch4Sm90ELb1ELb0ELb1ELb1ELb1ELb0ELb0ELb1ELb1ELb1ELb1ELb0EEENS1_21CollectiveEpilogueFwdINS6_IJSA_SC_SB_EEES9_SE_SG_Li256ELb1ELb1ELb1ELb0EEENS1_36VarlenDynamicPersistentTileSchedulerILi128ELi80ELi256ELi128ELb1ELb1ELb1ELb1ELb1ELb1EEEEEEEEEvNT_6ParamsE)
        /*038c*/ 	.word	0x00000000


	//----- nvinfo : EIATTR_REGCOUNT
	.align		4
.L_162:
        /*0390*/ 	.byte	0x04, 0x2f
        /*0392*/ 	.short	(.L_164 - .L_163)
	.align		4
.L_163:
        /*0394*/ 	.word	index@(_ZN7cutlass13device_kernelIN5flash11enable_sm90INS1_16FlashAttnFwdSm90INS1_25CollectiveMainloopFwdSm90ILi2EN4cute5tupleIJNS5_1CILi1EEES8_S8_EEENS6_IJNS7_ILi128EEENS7_ILi80EEENS7_ILi256EEEEEELi256ENS_6half_tEfNS_4arch4Sm90ELb1ELb0ELb1ELb0ELb1ELb0ELb0ELb1ELb1ELb1ELb1ELb0EEENS1_21CollectiveEpilogueFwdINS6_IJSA_SC_SB_EEES9_SE_SG_Li256ELb0ELb1ELb1ELb0EEENS1_19SingleTileSchedulerILb0ELb1ELb1ELi128EEEEEEEEEvNT_6ParamsE)
        /*0398*/ 	.word	0x00000004


	//----- nvinfo : EIATTR_FRAME_SIZE
	.align		4
.L_164:
        /*039c*/ 	.byte	0x04, 0x11
        /*039e*/ 	.short	(.L_166 - .L_165)
	.align		4
.L_165:
        /*03a0*/ 	.word	index@(_ZN7cutlass13device_kernelIN5flash11enable_sm90INS1_16FlashAttnFwdSm90INS1_25CollectiveMainloopFwdSm90ILi2EN4cute5tupleIJNS5_1CILi1EEES8_S8_EEENS6_IJNS7_ILi128EEENS7_ILi80EEENS7_ILi256EEEEEELi256ENS_6half_tEfNS_4arch4Sm90ELb1ELb0ELb1ELb0ELb1ELb0ELb0ELb1ELb1ELb1ELb1ELb0EEENS1_21CollectiveEpilogueFwdINS6_IJSA_SC_SB_EEES9_SE_SG_Li256ELb0ELb1ELb1ELb0EEENS1_19SingleTileSchedulerILb0ELb1ELb1ELi128EEEEEEEEEvNT_6ParamsE)
        /*03a4*/ 	.word	0x00000000


	//----- nvinfo : EIATTR_REGCOUNT
	.align		4
.L_166:
        /*03a8*/ 	.byte	0x04, 0x2f
        /*03aa*/ 	.short	(.L_168 - .L_167)
	.align		4
.L_167:
        /*03ac*/ 	.word	index@(_ZN7cutlass13device_kernelIN5flash11enable_sm90INS1_16FlashAttnFwdSm90INS1_25CollectiveMainloopFwdSm90ILi2EN4cute5tupleIJNS5_1CILi1EEES8_S8_EEENS6_IJNS7_ILi128EEENS7_ILi64EEENS7_ILi256EEEEEELi256ENS_6half_tEfNS_4arch4Sm90ELb0ELb1ELb1ELb1ELb1ELb1ELb0ELb1ELb1ELb1ELb1ELb0EEENS1_21CollectiveEpilogueFwdINS6_IJSA_SC_SB_EEES9_SE_SG_Li256ELb1ELb1ELb1ELb0EEENS1_36VarlenDynamicPersistentTileSchedulerILi128ELi64ELi256ELi128ELb1ELb1ELb1ELb1ELb0ELb1EEEEEEEEEvNT_6ParamsE)
        /*03b0*/ 	.word	0x00000004


	//----- nvinfo : EIATTR_FRAME_SIZE
	.align		4
.L_168:
        /*03b4*/ 	.byte	0x04, 0x11
        /*03b6*/ 	.short	(.L_170 - .L_169)
	.align		4
.L_169:
        /*03b8*/ 	.word	index@(_ZN7cutlass13device_kernelIN5flash11enable_sm90INS1_16FlashAttnFwdSm90INS1_25CollectiveMainloopFwdSm90ILi2EN4cute5tupleIJNS5_1CILi1EEES8_S8_EEENS6_IJNS7_ILi128EEENS7_ILi64EEENS7_ILi256EEEEEELi256ENS_6half_tEfNS_4arch4Sm90ELb0ELb1ELb1ELb1ELb1ELb1ELb0ELb1ELb1ELb1ELb1ELb0EEENS1_21CollectiveEpilogueFwdINS6_IJSA_SC_SB_EEES9_SE_SG_Li256ELb1ELb1ELb1ELb0EEENS1_36VarlenDynamicPersistentTileSchedulerILi128ELi64ELi256ELi128ELb1ELb1ELb1ELb1ELb0ELb1EEEEEEEEEvNT_6ParamsE)
        /*03bc*/ 	.word	0x00000000


	//----- nvinfo : EIATTR_REGCOUNT
	.align		4
.L_170:
        /*03c0*/ 	.byte	0x04, 0x2f
        /*03c2*/ 	.short	(.L_172 - .L_171)
	.align		4
.L_171:
        /*03c4*/ 	.word	index@(_ZN7cutlass13device_kernelIN5flash11enable_sm90INS1_16FlashAttnFwdSm90INS1_25CollectiveMainloopFwdSm90ILi2EN4cute5tupleIJNS5_1CILi1EEES8_S8_EEENS6_IJNS7_ILi128EEENS7_ILi64EEENS7_ILi256EEEEEELi256ENS_6half_tEfNS_4arch4Sm90ELb0ELb1ELb1ELb1ELb1ELb0ELb0ELb1ELb1ELb1ELb1ELb0EEENS1_21CollectiveEpilogueFwdINS6_IJSA_SC_SB_EEES9_SE_SG_Li256ELb1ELb1ELb1ELb0EEENS1_36VarlenDynamicPersistentTileSchedulerILi128ELi64ELi256ELi128ELb1ELb1ELb1ELb1ELb0ELb1EEEEEEEEEvNT_6ParamsE)
        /*03c8*/ 	.word	0x00000004


	//----- nvinfo : EIATTR_FRAME_SIZE
	.align		4
.L_172:
        /*03cc*/ 	.byte	0x04, 0x11
        /*03ce*/ 	.short	(.L_174 - .L_173)
	.align		4
.L_173:
        /*03d0*/ 	.word	index@(_ZN7cutlass13device_kernelIN5flash11enable_sm90INS1_16FlashAttnFwdSm90INS1_25CollectiveMainloopFwdSm90ILi2EN4cute5tupleIJNS5_1CILi1EEES8_S8_EEENS6_IJNS7_ILi128EEENS7_ILi64EEENS7_ILi256EEEEEELi256ENS_6half_tEfNS_4arch4Sm90ELb0ELb1ELb1ELb1ELb1ELb0ELb0ELb1ELb1ELb1ELb1ELb0EEENS1_21CollectiveEpilogueFwdINS6_IJSA_SC_SB_EEES9_SE_SG_Li256ELb1ELb1ELb1ELb0EEENS1_36VarlenDynamicPersistentTileSchedulerILi128ELi64ELi256ELi128ELb1ELb1ELb1ELb1ELb0ELb1EEEEEEEEEvNT_6ParamsE)
        /*03d4*/ 	.word	0x00000000


	//----- nvinfo : EIATTR_REGCOUNT
	.align		4
.L_174:
        /*03d8*/ 	.byte	0x04, 0x2f
        /*03da*/ 	.short	(.L_176 - .L_175)
	.align		4
.L_175:
        /*03dc*/ 	.word	index@(_ZN7cutlass13device_kernelIN5flash11enable_sm90INS1_16FlashAttnFwdSm90INS1_25CollectiveMainloopFwdSm90ILi2EN4cute5tupleIJNS5_1CILi1EEES8_S8_EEENS6_IJNS7_ILi128EEENS7_ILi64EEENS7_ILi256EEEEEELi256ENS_6half_tEfNS_4arch4Sm90ELb0ELb1ELb1ELb0ELb1ELb0ELb0ELb1ELb1ELb1ELb1ELb0EEENS1_21CollectiveEpilogueFwdINS6_IJSA_SC_SB_EEES9_SE_SG_Li256ELb0ELb1ELb1ELb0EEENS1_19SingleTileSchedulerILb0ELb1ELb1ELi128EEEEEEEEEvNT_6ParamsE)
        /*03e0*/ 	.word	0x00000004


	//----- nvinfo : EIATTR_FRAME_SIZE
	.align		4
.L_176:
        /*03e4*/ 	.byte	0x04, 0x11
        /*03e6*/ 	.short	(.L_178 - .L_177)
	.align		4
.L_177:
        /*03e8*/ 	.word	index@(_ZN7cutlass13device_kernelIN5flash11enable_sm90INS1_16FlashAttnFwdSm90INS1_25CollectiveMainloopFwdSm90ILi2EN4cute5tupleIJNS5_1CILi1EEES8_S8_EEENS6_IJNS7_ILi128EEENS7_ILi64EEENS7_ILi256EEEEEELi256ENS_6half_tEfNS_4arch4Sm90ELb0ELb1ELb1ELb0ELb1ELb0ELb0ELb1ELb1ELb1ELb1ELb0EEENS1_21CollectiveEpilogueFwdINS6_IJSA_SC_SB_EEES9_SE_SG_Li256ELb0ELb1ELb1ELb0EEENS1_19SingleTileSchedulerILb0ELb1ELb1ELi128EEEEEEEEEvNT_6ParamsE)
        /*03ec*/ 	.word	0x00000000


	//----- nvinfo : EIATTR_REGCOUNT
	.align		4
.L_178:
        /*03f0*/ 	.byte	0x04, 0x2f
        /*03f2*/ 	.short	(.L_180 - .L_179)
	.align		4
.L_179:
        /*03f4*/ 	.word	index@(_ZN7cutlass13device_kernelIN5flash11enable_sm90INS1_16FlashAttnFwdSm90INS1_25CollectiveMainloopFwdSm90ILi2EN4cute5tupleIJNS5_1CILi1EEES8_S8_EEENS6_IJNS7_ILi128EEENS7_ILi80EEENS7_ILi256EEEEEELi256ENS_6half_tEfNS_4arch4Sm90ELb0ELb0ELb1ELb1ELb1ELb1ELb0ELb1ELb1ELb1ELb1ELb0EEENS1_21CollectiveEpilogueFwdINS6_IJSA_SC_SB_EEES9_SE_SG_Li256ELb1ELb1ELb1ELb0EEENS1_36VarlenDynamicPersistentTileSchedulerILi128ELi80ELi256ELi128ELb1ELb1ELb1ELb0ELb1ELb1EEEEEEEEEvNT_6ParamsE)
        /*03f8*/ 	.word	0x00000004


	//----- nvinfo : EIATTR_FRAME_SIZE
	.align		4
.L_180:
        /*03fc*/ 	.byte	0x04, 0x11
        /*03fe*/ 	.short	(.L_182 - .L_181)
	.align		4
.L_181:
        /*0400*/ 	.word	index@(_ZN7cutlass13device_kernelIN5flash11enable_sm90INS1_16FlashAttnFwdSm90INS1_25CollectiveMainloopFwdSm90ILi2EN4cute5tupleIJNS5_1CILi1EEES8_S8_EEENS6_IJNS7_ILi128EEENS7_ILi80EEENS7_ILi256EEEEEELi256ENS_6half_tEfNS_4arch4Sm90ELb0ELb0ELb1ELb1ELb1ELb1ELb0ELb1ELb1ELb1ELb1ELb0EEENS1_21CollectiveEpilogueFwdINS6_IJSA_SC_SB_EEES9_SE_SG_Li256ELb1ELb1ELb1ELb0EEENS1_36VarlenDynamicPersistentTileSchedulerILi128ELi80ELi256ELi128ELb1ELb1ELb1ELb0ELb1ELb1EEEEEEEEEvNT_6ParamsE)
        /*0404*/ 	.word	0x00000000


	//----- nvinfo : EIATTR_REGCOUNT
	.align		4
.L_182:
        /*0408*/ 	.byte	0x04, 0x2f
        /*040a*/ 	.short	(.L_184 - .L_183)
	.align		4
.L_183:
        /*040c*/ 	.word	index@(_ZN7cutlass13device_kernelIN5flash11enable_sm90INS1_16FlashAttnFwdSm90INS1_25CollectiveMainloopFwdSm90ILi2EN4cute5tupleIJNS5_1CILi1EEES8_S8_EEENS6_IJNS7_ILi128EEENS7_ILi80EEENS7_ILi256EEEEEELi256ENS_6half_tEfNS_4arch4Sm90ELb0ELb0ELb1ELb1ELb1ELb0ELb0ELb1ELb1ELb1ELb1ELb0EEENS1_21CollectiveEpilogueFwdINS6_IJSA_SC_SB_EEES9_SE_SG_Li256ELb1ELb1ELb1ELb0EEENS1_36VarlenDynamicPersistentTileSchedulerILi128ELi80ELi256ELi128ELb1ELb1ELb1ELb0ELb1ELb1EEEEEEEEEvNT_6ParamsE)
        /*0410*/ 	.word	0x00000004


	//----- nvinfo : EIATTR_FRAME_SIZE
	.align		4
.L_184:
        /*0414*/ 	.byte	0x04, 0x11
        /*0416*/ 	.short	(.L_186 - .L_185)
	.align		4
.L_185:
        /*0418*/ 	.word	index@(_ZN7cutlass13device_kernelIN5flash11enable_sm90INS1_16FlashAttnFwdSm90INS1_25CollectiveMainloopFwdSm90ILi2EN4cute5tupleIJNS5_1CILi1EEES8_S8_EEENS6_IJNS7_ILi128EEENS7_ILi80EEENS7_ILi256EEEEEELi256ENS_6half_tEfNS_4arch4Sm90ELb0ELb0ELb1ELb1ELb1ELb0ELb0ELb1ELb1ELb1ELb1ELb0EEENS1_21CollectiveEpilogueFwdINS6_IJSA_SC_SB_EEES9_SE_SG_Li256ELb1ELb1ELb1ELb0EEENS1_36VarlenDynamicPersistentTileSchedulerILi128ELi80ELi256ELi128ELb1ELb1ELb1ELb0ELb1ELb1EEEEEEEEEvNT_6ParamsE)
        /*041c*/ 	.word	0x00000000


	//----- nvinfo : EIATTR_REGCOUNT
	.align		4
.L_186:
        /*0420*/ 	.byte	0x04, 0x2f
        /*0422*/ 	.short	(.L_188 - .L_187)
	.align		4
.L_187:
        /*0424*/ 	.word	index@(_ZN7cutlass13device_kernelIN5flash11enable_sm90INS1_16FlashAttnFwdSm90INS1_25CollectiveMainloopFwdSm90ILi2EN4cute5tupleIJNS5_1CILi1EEES8_S8_EEENS6_IJNS7_ILi128EEENS7_ILi80EEENS7_ILi256EEEEEELi256ENS_6half_tEfNS_4arch4Sm90ELb0ELb0ELb1ELb0ELb1ELb0ELb0ELb1ELb1ELb1ELb1ELb0EEENS1_21CollectiveEpilogueFwdINS6_IJSA_SC_SB_EEES9_SE_SG_Li256ELb0ELb1ELb1ELb0EEENS1_19SingleTileSchedulerILb0ELb1ELb1ELi128EEEEEEEEEvNT_6ParamsE)
        /*0428*/ 	.word	0x00000004


	//----- nvinfo : EIATTR_FRAME_SIZE
	.align		4
.L_188:
        /*042c*/ 	.byte	0x04, 0x11
        /*042e*/ 	.short	(.L_190 - .L_189)
	.align		4
.L_189:
        /*0430*/ 	.word	index@(_ZN7cutlass13device_kernelIN5flash11enable_sm90INS1_16FlashAttnFwdSm90INS1_25CollectiveMainloopFwdSm90ILi2EN4cute5tupleIJNS5_1CILi1EEES8_S8_EEENS6_IJNS7_ILi128EEENS7_ILi80EEENS7_ILi256EEEEEELi256ENS_6half_tEfNS_4arch4Sm90ELb0ELb0ELb1ELb0ELb1ELb0ELb0ELb1ELb1ELb1ELb1ELb0EEENS1_21CollectiveEpilogueFwdINS6_IJSA_SC_SB_EEES9_SE_SG_Li256ELb0ELb1ELb1ELb0EEENS1_19SingleTileSchedulerILb0ELb1ELb1ELi128EEEEEEEEEvNT_6ParamsE)
        /*0434*/ 	.word	0x00000000


	//----- nvinfo : EIATTR_MIN_STACK_SIZE
	.align		4
.L_190:
        /*0438*/ 	.byte	0x04, 0x12
        /*043a*/ 	.short	(.L_192 - .L_191)
	.align		4
.L_191:
        /*043c*/ 	.word	index@(_ZN7cutlass13device_kernelIN5flash11enable_sm90INS1_16FlashAttnFwdSm90INS1_25CollectiveMainloopFwdSm90ILi2EN4cute5tupleIJNS5_1CILi1EEES8_S8_EEENS6_IJNS7_ILi128EEENS7_ILi80EEENS7_ILi256EEEEEELi256ENS_6half_tEfNS_4arch4Sm90ELb0ELb0ELb1ELb0ELb1ELb0ELb0ELb1ELb1ELb1ELb1ELb0EEENS1_21CollectiveEpilogueFwdINS6_IJSA_SC_SB_EEES9_SE_SG_Li256ELb0ELb1ELb1ELb0EEENS1_19SingleTileSchedulerILb0ELb1ELb1ELi128EEEEEEEEEvNT_6ParamsE)
        /*0440*/ 	.word	0x00000000


	//----- nvinfo : EIATTR_MIN_STACK_SIZE
	.align		4
.L_192:
        /*0444*/ 	.byte	0x04, 0x12
        /*0446*/ 	.short	(.L_194 - .L_193)
	.align		4
.L_193:
        /*0448*/ 	.word	index@(_ZN7cutlass13device_kernelIN5flash11enable_sm90INS1_16FlashAttnFwdSm90INS1_25CollectiveMainloopFwdSm90ILi2EN4cute5tupleIJNS5_1CILi1EEES8_S8_EEENS6_IJNS7_ILi128EEENS7_ILi80EEENS7_ILi256EEEEEELi256ENS_6half_tEfNS_4arch4Sm90ELb0ELb0ELb1ELb1ELb1ELb0ELb0ELb1ELb1ELb1ELb1ELb0EEENS1_21CollectiveEpilogueFwdINS6_IJSA_SC_SB_EEES9_SE_SG_Li256ELb1ELb1ELb1ELb0EEENS1_36VarlenDynamicPersistentTileSchedulerILi128ELi80ELi256ELi128ELb1ELb1ELb1ELb0ELb1ELb1EEEEEEEEEvNT_6ParamsE)
        /*044c*/ 	.word	0x00000000


	//----- nvinfo : EIATTR_MIN_STACK_SIZE
	.align		4
.L_194:
        /*0450*/ 	.byte	0x04, 0x12
        /*0452*/ 	.short	(.L_196 - .L_195)
	.align		4
.L_195:
        /*0454*/ 	.word	index@(_ZN7cutlass13device_kernelIN5flash11enable_sm90INS1_16FlashAttnFwdSm90INS1_25CollectiveMainloopFwdSm90ILi2EN4cute5tupleIJNS5_1CILi1EEES8_S8_EEENS6_IJNS7_ILi128EEENS7_ILi80EEENS7_ILi256EEEEEELi256ENS_6half_tEfNS_4arch4Sm90ELb0ELb0ELb1ELb1ELb1ELb1ELb0ELb1ELb1ELb1ELb1ELb0EEENS1_21CollectiveEpilogueFwdINS6_IJSA_SC_SB_EEES9_SE_SG_Li256ELb1ELb1ELb1ELb0EEENS1_36VarlenDynamicPersistentTileSchedulerILi128ELi80ELi256ELi128ELb1ELb1ELb1ELb0ELb1ELb1EEEEEEEEEvNT_6ParamsE)
        /*0458*/ 	.word	0x00000000


	//----- nvinfo : EIATTR_MIN_STACK_SIZE
	.align		4
.L_196:
        /*045c*/ 	.byte	0x04, 0x12
        /*045e*/ 	.short	(.L_198 - .L_197)
	.align		4
.L_197:
        /*0460*/ 	.word	index@(_ZN7cutlass13device_kernelIN5flash11enable_sm90INS1_16FlashAttnFwdSm90INS1_25CollectiveMainloopFwdSm90ILi2EN4cute5tupleIJNS5_1CILi1EEES8_S8_EEENS6_IJNS7_ILi128EEENS7_ILi64EEENS7_ILi256EEEEEELi256ENS_6half_tEfNS_4arch4Sm90ELb0ELb1ELb1ELb0ELb1ELb0ELb0ELb1ELb1ELb1ELb1ELb0EEENS1_21CollectiveEpilogueFwdINS6_IJSA_SC_SB_EEES9_SE_SG_Li256ELb0ELb1ELb1ELb0EEENS1_19SingleTileSchedulerILb0ELb1ELb1ELi128EEEEEEEEEvNT_6ParamsE)
        /*0464*/ 	.word	0x00000000


	//----- nvinfo : EIATTR_MIN_STACK_SIZE
	.align		4
.L_198:
        /*0468*/ 	.byte	0x04, 0x12
        /*046a*/ 	.short	(.L_200 - .L_199)
	.align		4
.L_199:
        /*046c*/ 	.word	index@(_ZN7cutlass13device_kernelIN5flash11enable_sm90INS1_16FlashAttnFwdSm90INS1_25CollectiveMainloopFwdSm90ILi2EN4cute5tupleIJNS5_1CILi1EEES8_S8_EEENS6_IJNS7_ILi128EEENS7_ILi64EEENS7_ILi256EEEEEELi256ENS_6half_tEfNS_4arch4Sm90ELb0ELb1ELb1ELb1ELb1ELb0ELb0ELb1ELb1ELb1ELb1ELb0EEENS1_21CollectiveEpilogueFwdINS6_IJSA_SC_SB_EEES9_SE_SG_Li256ELb1ELb1ELb1ELb0EEENS1_36VarlenDynamicPersistentTileSchedulerILi128ELi64ELi256ELi128ELb1ELb1ELb1ELb1ELb0ELb1EEEEEEEEEvNT_6ParamsE)
        /*0470*/ 	.word	0x00000000


	//----- nvinfo : EIATTR_MIN_STACK_SIZE
	.align		4
.L_200:
        /*0474*/ 	.byte	0x04, 0x12
        /*0476*/ 	.short	(.L_202 - .L_201)
	.align		4
.L_201:
        /*0478*/ 	.word	index@(_ZN7cutlass13device_kernelIN5flash11enable_sm90INS1_16FlashAttnFwdSm90INS1_25CollectiveMainloopFwdSm90ILi2EN4cute5tupleIJNS5_1CILi1EEES8_S8_EEENS6_IJNS7_ILi128EEENS7_ILi64EEENS7_ILi256EEEEEELi256ENS_6half_tEfNS_4arch4Sm90ELb0ELb1ELb1ELb1ELb1ELb1ELb0ELb1ELb1ELb1ELb1ELb0EEENS1_21CollectiveEpilogueFwdINS6_IJSA_SC_SB_EEES9_SE_SG_Li256ELb1ELb1ELb1ELb0EEENS1_36VarlenDynamicPersistentTileSchedulerILi128ELi64ELi256ELi128ELb1ELb1ELb1ELb1ELb0ELb1EEEEEEEEEvNT_6ParamsE)
        /*047c*/ 	.word	0x00000000


	//----- nvinfo : EIATTR_MIN_STACK_SIZE
	.align		4
.L_202:
        /*0480*/ 	.byte	0x04, 0x12
        /*0482*/ 	.short	(.L_204 - .L_203)
	.align		4
.L_203:
        /*0484*/ 	.word	index@(_ZN7cutlass13device_kernelIN5flash11enable_sm90INS1_16FlashAttnFwdSm90INS1_25CollectiveMainloopFwdSm90ILi2EN4cute5tupleIJNS5_1CILi1EEES8_S8_EEENS6_IJNS7_ILi128EEENS7_ILi80EEENS7_ILi256EEEEEELi256ENS_6half_tEfNS_4arch4Sm90ELb1ELb0ELb1ELb0ELb1ELb0ELb0ELb1ELb1ELb1ELb1ELb0EEENS1_21CollectiveEpilogueFwdINS6_IJSA_SC_SB_EEES9_SE_SG_Li256ELb0ELb1ELb1ELb0EEENS1_19SingleTileSchedulerILb0ELb1ELb1ELi128EEEEEEEEEvNT_6ParamsE)
        /*0488*/ 	.word	0x00000000


	//----- nvinfo : EIATTR_MIN_STACK_SIZE
	.align		4
.L_204:
        /*048c*/ 	.byte	0x04, 0x12
        /*048e*/ 	.short	(.L_206 - .L_205)
	.align		4
.L_205:
        /*0490*/ 	.word	index@(_ZN7cutlass13device_kernelIN5flash11enable_sm90INS1_16FlashAttnFwdSm90INS1_25CollectiveMainloopFwdSm90ILi2EN4cute5tupleIJNS5_1CILi1EEES8_S8_EEENS6_IJNS7_ILi128EEENS7_ILi80EEENS7_ILi256EEEEEELi256ENS_6half_tEfNS_4arch4Sm90ELb1ELb0ELb1ELb1ELb1ELb0ELb0ELb1ELb1ELb1ELb1ELb0EEENS1_21CollectiveEpilogueFwdINS6_IJSA_SC_SB_EEES9_SE_SG_Li256ELb1ELb1ELb1ELb0EEENS1_36VarlenDynamicPersistentTileSchedulerILi128ELi80ELi256ELi128ELb1ELb1ELb1ELb1ELb1ELb1EEEEEEEEEvNT_6ParamsE)
        /*0494*/ 	.word	0x00000000


	//----- nvinfo : EIATTR_MIN_STACK_SIZE
	.align		4
.L_206:
        /*0498*/ 	.byte	0x04, 0x12
        /*049a*/ 	.short	(.L_208 - .L_207)
	.align		4
.L_207:
        /*049c*/ 	.word	index@(_ZN7cutlass13device_kernelIN5flash11enable_sm90INS1_16FlashAttnFwdSm90INS1_25CollectiveMainloopFwdSm90ILi2EN4cute5tupleIJNS5_1CILi1EEES8_S8_EEENS6_IJNS7_ILi128EEENS7_ILi80EEENS7_ILi256EEEEEELi256ENS_6half_tEfNS_4arch4Sm90ELb1ELb0ELb1ELb1ELb1ELb1ELb0ELb1ELb1ELb1ELb1ELb0EEENS1_21CollectiveEpilogueFwdINS6_IJSA_SC_SB_EEES9_SE_SG_Li256ELb1ELb1ELb1ELb0EEENS1_36VarlenDynamicPersistentTileSchedulerILi128ELi80ELi256ELi128ELb1ELb1ELb1ELb1ELb1ELb1EEEEEEEEEvNT_6ParamsE)
        /*04a0*/ 	.word	0x00000000


	//----- nvinfo : EIATTR_MIN_STACK_SIZE
	.align		4
.L_208:
        /*04a4*/ 	.byte	0x04, 0x12
        /*04a6*/ 	.short	(.L_210 - .L_209)
	.align		4
.L_209:
        /*04a8*/ 	.word	index@(_ZN7cutlass13device_kernelIN5flash11enable_sm90INS1_16FlashAttnFwdSm90INS1_25CollectiveMainloopFwdSm90ILi2EN4cute5tupleIJNS5_1CILi1EEES8_S8_EEENS6_IJNS7_ILi128EEENS7_ILi96EEENS7_ILi192EEEEEELi192ENS_6half_tEfNS_4arch4Sm90ELb0ELb0ELb1ELb0ELb1ELb0ELb0ELb1ELb1ELb1ELb1ELb0EEENS1_21CollectiveEpilogueFwdINS6_IJSA_SC_SB_EEES9_SE_SG_Li256ELb0ELb1ELb1ELb0EEENS1_19SingleTileSchedulerILb0ELb1ELb1ELi128EEEEEEEEEvNT_6ParamsE)
        /*04ac*/ 	.word	0x00000000


	//----- nvinfo : EIATTR_MIN_STACK_SIZE
	.align		4
.L_210:
        /*04b0*/ 	.byte	0x04, 0x12
        /*04b2*/ 	.short	(.L_212 - .L_211)
	.align		4
.L_211:
        /*04b4*/ 	.word	index@(_ZN7cutlass13device_kernelIN5flash11enable_sm90INS1_16FlashAttnFwdSm90INS1_25CollectiveMainloopFwdSm90ILi2EN4cute5tupleIJNS5_1CILi1EEES8_S8_EEENS6_IJNS7_ILi128EEENS7_ILi96EEENS7_ILi192EEEEEELi192ENS_6half_tEfNS_4arch4Sm90ELb0ELb0ELb1ELb1ELb1ELb0ELb0ELb1ELb1ELb1ELb1ELb0EEENS1_21CollectiveEpilogueFwdINS6_IJSA_SC_SB_EEES9_SE_SG_Li256ELb1ELb1ELb1ELb0EEENS1_36VarlenDynamicPersistentTileSchedulerILi128ELi96ELi256ELi128ELb1ELb1ELb1ELb0ELb1ELb1EEEEEEEEEvNT_6ParamsE)
        /*04b8*/ 	.word	0x00000000


	//----- nvinfo : EIATTR_MIN_STACK_SIZE
	.align		4
.L_212:
        /*04bc*/ 	.byte	0x04, 0x12
        /*04be*/ 	.short	(.L_214 - .L_213)
	.align		4
.L_213:
        /*04c0*/ 	.word	index@(_ZN7cutlass13device_kernelIN5flash11enable_sm90INS1_16FlashAttnFwdSm90INS1_25CollectiveMainloopFwdSm90ILi2EN4cute5tupleIJNS5_1CILi1EEES8_S8_EEENS6_IJNS7_ILi128EEENS7_ILi96EEENS7_ILi192EEEEEELi192ENS_6half_tEfNS_4arch4Sm90ELb0ELb0ELb1ELb1ELb1ELb1ELb0ELb1ELb1ELb1ELb1ELb0EEENS1_21CollectiveEpilogueFwdINS6_IJSA_SC_SB_EEES9_SE_SG_Li256ELb1ELb1ELb1ELb0EEENS1_36VarlenDynamicPersistentTileSchedulerILi128ELi96ELi256ELi128ELb1ELb1ELb1ELb0ELb1ELb1EEEEEEEEEvNT_6ParamsE)
        /*04c4*/ 	.word	0x00000000


	//----- nvinfo : EIATTR_MIN_STACK_SIZE
	.align		4
.L_214:
        /*04c8*/ 	.byte	0x04, 0x12
        /*04ca*/ 	.short	(.L_216 - .L_215)
	.align		4
.L_215:
        /*04cc*/ 	.word	index@(_ZN7cutlass13device_kernelIN5flash11enable_sm90INS1_16FlashAttnFwdSm90INS1_25CollectiveMainloopFwdSm90ILi2EN4cute5tupleIJNS5_1CILi1EEES8_S8_EEENS6_IJNS7_ILi128EEENS7_ILi96EEENS7_ILi192EEEEEELi192ENS_6half_tEfNS_4arch4Sm90ELb0ELb1ELb1ELb0ELb1ELb0ELb0ELb1ELb1ELb1ELb1ELb0EEENS1_21CollectiveEpilogueFwdINS6_IJSA_SC_SB_EEES9_SE_SG_Li256ELb0ELb1ELb1ELb0EEENS1_19SingleTileSchedulerILb0ELb1ELb1ELi128EEEEEEEEEvNT_6ParamsE)
        /*04d0*/ 	.word	0x00000000


	//----- nvinfo : EIATTR_MIN_STACK_SIZE
	.align		4
.L_216:
        /*04d4*/ 	.byte	0x04, 0x12
        /*04d6*/ 	.short	(.L_218 - .L_217)
	.align		4
.L_217:
        /*04d8*/ 	.word	index@(_ZN7cutlass13device_kernelIN5flash11enable_sm90INS1_16FlashAttnFwdSm90INS1_25CollectiveMainloopFwdSm90ILi2EN4cute5tupleIJNS5_1CILi1EEES8_S8_EEENS6_IJNS7_ILi128EEENS7_ILi96EEENS7_ILi192EEEEEELi192ENS_6half_tEfNS_4arch4Sm90ELb0ELb1ELb1ELb1ELb1ELb0ELb0ELb1ELb1ELb1ELb1ELb0EEENS1_21CollectiveEpilogueFwdINS6_IJSA_SC_SB_EEES9_SE_SG_Li256ELb1ELb1ELb1ELb0EEENS1_36VarlenDynamicPersistentTileSchedulerILi128ELi96ELi256ELi128ELb1ELb1ELb1ELb1ELb0ELb1EEEEEEEEEvNT_6ParamsE)
        /*04dc*/ 	.word	0x00000000


	//----- nvinfo : EIATTR_MIN_STACK_SIZE
	.align		4
.L_218:
        /*04e0*/ 	.byte	0x04, 0x12
        /*04e2*/ 	.short	(.L_220 - .L_219)
	.align		4
.L_219:
        /*04e4*/ 	.word	index@(_ZN7cutlass13device_kernelIN5flash11enable_sm90INS1_16FlashAttnFwdSm90INS1_25CollectiveMainloopFwdSm90ILi2EN4cute5tupleIJNS5_1CILi1EEES8_S8_EEENS6_IJNS7_ILi128EEENS7_ILi96EEENS7_ILi192EEEEEELi192ENS_6half_tEfNS_4arch4Sm90ELb0ELb1ELb1ELb1ELb1ELb1ELb0ELb1ELb1ELb1ELb1ELb0EEENS1_21CollectiveEpilogueFwdINS6_IJSA_SC_SB_EEES9_SE_SG_Li256ELb1ELb1ELb1ELb0EEENS1_36VarlenDynamicPersistentTileSchedulerILi128ELi96ELi256ELi128ELb1ELb1ELb1ELb1ELb0ELb1EEEEEEEEEvNT_6ParamsE)
        /*04e8*/ 	.word	0x00000000


	//----- nvinfo : EIATTR_MIN_STACK_SIZE
	.align		4
.L_220:
        /*04ec*/ 	.byte	0x04, 0x12
        /*04ee*/ 	.short	(.L_222 - .L_221)
	.align		4
.L_221:
        /*04f0*/ 	.word	index@(_ZN7cutlass13device_kernelIN5flash11enable_sm90INS1_16FlashAttnFwdSm90INS1_25CollectiveMainloopFwdSm90ILi2EN4cute5tupleIJNS5_1CILi1EEES8_S8_EEENS6_IJNS7_ILi128EEENS7_ILi96EEENS7_ILi192EEEEEELi192ENS_6half_tEfNS_4arch4Sm90ELb1ELb0ELb1ELb0ELb1ELb0ELb0ELb1ELb1ELb1ELb1ELb0EEENS1_21CollectiveEpilogueFwdINS6_IJSA_SC_SB_EEES9_SE_SG_Li256ELb0ELb1ELb1ELb0EEENS1_19SingleTileSchedulerILb0ELb1ELb1ELi128EEEEEEEEEvNT_6ParamsE)
        /*04f4*/ 	.word	0x00000000


	//----- nvinfo : EIATTR_MIN_STACK_SIZE
	.align		4
.L_222:
        /*04f8*/ 	.byte	0x04, 0x12
        /*04fa*/ 	.short	(.L_224 - .L_223)
	.align		4
.L_223:
        /*04fc*/ 	.word	index@(_ZN7cutlass13device_kernelIN5flash11enable_sm90INS1_16FlashAttnFwdSm90INS1_25CollectiveMainloopFwdSm90ILi2EN4cute5tupleIJNS5_1CILi1EEES8_S8_EEENS6_IJNS7_ILi128EEENS7_ILi96EEENS7_ILi192EEEEEELi192ENS_6half_tEfNS_4arch4Sm90ELb1ELb0ELb1ELb1ELb1ELb0ELb0ELb1ELb1ELb1ELb1ELb0EEENS1_21CollectiveEpilogueFwdINS6_IJSA_SC_SB_EEES9_SE_SG_Li256ELb1ELb1ELb1ELb0EEENS1_36VarlenDynamicPersistentTileSchedulerILi128ELi96ELi256ELi128ELb1ELb1ELb1ELb1ELb1ELb1EEEEEEEEEvNT_6ParamsE)
        /*0500*/ 	.word	0x00000000


	//----- nvinfo : EIATTR_MIN_STACK_SIZE
	.align		4
.L_224:
        /*0504*/ 	.byte	0x04, 0x12
        /*0506*/ 	.short	(.L_226 - .L_225)
	.align		4
.L_225:
        /*0508*/ 	.word	index@(_ZN7cutlass13device_kernelIN5flash11enable_sm90INS1_16FlashAttnFwdSm90INS1_25CollectiveMainloopFwdSm90ILi2EN4cute5tupleIJNS5_1CILi1EEES8_S8_EEENS6_IJNS7_ILi128EEENS7_ILi96EEENS7_ILi192EEEEEELi192ENS_6half_tEfNS_4arch4Sm90ELb1ELb0ELb1ELb1ELb1ELb1ELb0ELb1ELb1ELb1ELb1ELb0EEENS1_21CollectiveEpilogueFwdINS6_IJSA_SC_SB_EEES9_SE_SG_Li256ELb1ELb1ELb1ELb0EEENS1_36VarlenDynamicPersistentTileSchedulerILi128ELi96ELi256ELi128ELb1ELb1ELb1ELb1ELb1ELb1EEEEEEEEEvNT_6ParamsE)
        /*050c*/ 	.word	0x00000000


	//----- nvinfo : EIATTR_MIN_STACK_SIZE
	.align		4
.L_226:
        /*0510*/ 	.byte	0x04, 0x12
        /*0512*/ 	.short	(.L_228 - .L_227)
	.align		4
.L_227:
        /*0514*/ 	.word	index@(_ZN7cutlass13device_kernelIN5flash11enable_sm90INS1_16FlashAttnFwdSm90INS1_25CollectiveMainloopFwdSm90ILi2EN4cute5tupleIJNS5_1CILi1EEES8_S8_EEENS6_IJNS7_ILi128EEESA_SA_EEELi128ENS_6half_tEfNS_4arch4Sm90ELb0ELb0ELb1ELb0ELb1ELb0ELb0ELb1ELb1ELb1ELb1ELb0EEENS1_21CollectiveEpilogueFwdISB_S9_SC_SE_Li256ELb0ELb1ELb1ELb0EEENS1_19SingleTileSchedulerILb0ELb1ELb1ELi128EEEEEEEEEvNT_6ParamsE)
        /*0518*/ 	.word	0x00000000


	//----- nvinfo : EIATTR_MIN_STACK_SIZE
	.align		4
.L_228:
        /*051c*/ 	.byte	0x04, 0x12
        /*051e*/ 	.short	(.L_230 - .L_229)
	.align		4
.L_229:
        /*0520*/ 	.word	index@(_ZN7cutlass13device_kernelIN5flash11enable_sm90INS1_16FlashAttnFwdSm90INS1_25CollectiveMainloopFwdSm90ILi2EN4cute5tupleIJNS5_1CILi1EEES8_S8_EEENS6_IJNS7_ILi128EEESA_SA_EEELi128ENS_6half_tEfNS_4arch4Sm90ELb0ELb0ELb1ELb1ELb1ELb0ELb0ELb1ELb1ELb1ELb1ELb0EEENS1_21CollectiveEpilogueFwdISB_S9_SC_SE_Li256ELb1ELb1ELb1ELb0EEENS1_36VarlenDynamicPersistentTileSchedulerILi128ELi128ELi256ELi128ELb1ELb1ELb1ELb0ELb1ELb1EEEEEEEEEvNT_6ParamsE)
        /*0524*/ 	.word	0x00000000


	//----- nvinfo : EIATTR_MIN_STACK_SIZE
	.align		4
.L_230:
        /*0528*/ 	.byte	0x04, 0x12
        /*052a*/ 	.short	(.L_232 - .L_231)
	.align		4
.L_231:
        /*052c*/ 	.word	index@(_ZN7cutlass13device_kernelIN5flash11enable_sm90INS1_16FlashAttnFwdSm90INS1_25CollectiveMainloopFwdSm90ILi2EN4cute5tupleIJNS5_1CILi1EEES8_S8_EEENS6_IJNS7_ILi128EEESA_SA_EEELi128ENS_6half_tEfNS_4arch4Sm90ELb0ELb0ELb1ELb1ELb1ELb1ELb0ELb1ELb1ELb1ELb1ELb0EEENS1_21CollectiveEpilogueFwdISB_S9_SC_SE_Li256ELb1ELb1ELb1ELb0EEENS1_36VarlenDynamicPersistentTileSchedulerILi128ELi128ELi256ELi128ELb1ELb1ELb1ELb0ELb1ELb1EEEEEEEEEvNT_6ParamsE)
        /*0530*/ 	.word	0x00000000


	//----- nvinfo : EIATTR_MIN_STACK_SIZE
	.align		4
.L_232:
        /*0534*/ 	.byte	0x04, 0x12
        /*0536*/ 	.short	(.L_234 - .L_233)
	.align		4
.L_233:
        /*0538*/ 	.word	index@(_ZN7cutlass13device_kernelIN5flash11enable_sm90INS1_16FlashAttnFwdSm90INS1_25CollectiveMainloopFwdSm90ILi2EN4cute5tupleIJNS5_1CILi1EEES8_S8_EEENS6_IJNS7_ILi128EEESA_SA_EEELi128ENS_6half_tEfNS_4arch4Sm90ELb0ELb1ELb1ELb0ELb1ELb0ELb0ELb1ELb1ELb1ELb1ELb0EEENS1_21CollectiveEpilogueFwdISB_S9_SC_SE_Li256ELb0ELb1ELb1ELb0EEENS1_19SingleTileSchedulerILb0ELb1ELb1ELi128EEEEEEEEEvNT_6ParamsE)
        /*053c*/ 	.word	0x00000000


	//----- nvinfo : EIATTR_MIN_STACK_SIZE
	.align		4
.L_234:
        /*0540*/ 	.byte	0x04, 0x12
        /*0542*/ 	.short	(.L_236 - .L_235)
	.align		4
.L_235:
        /*0544*/ 	.word	index@(_ZN7cutlass13device_kernelIN5flash11enable_sm90INS1_16FlashAttnFwdSm90INS1_25CollectiveMainloopFwdSm90ILi2EN4cute5tupleIJNS5_1CILi1EEES8_S8_EEENS6_IJNS7_ILi128EEESA_SA_EEELi128ENS_6half_tEfNS_4arch4Sm90ELb0ELb1ELb1ELb1ELb1ELb0ELb0ELb1ELb1ELb1ELb1ELb0EEENS1_21CollectiveEpilogueFwdISB_S9_SC_SE_Li256ELb1ELb1ELb1ELb0EEENS1_36VarlenDynamicPersistentTileSchedulerILi128ELi128ELi256ELi128ELb1ELb1ELb1ELb1ELb0ELb1EEEEEEEEEvNT_6ParamsE)
        /*0548*/ 	.word	0x00000000


	//----- nvinfo : EIATTR_MIN_STACK_SIZE
	.align		4
.L_236:
        /*054c*/ 	.byte	0x04, 0x12
        /*054e*/ 	.short	(.L_238 - .L_237)
	.align		4
.L_237:
        /*0550*/ 	.word	index@(_ZN7cutlass13device_kernelIN5flash11enable_sm90INS1_16FlashAttnFwdSm90INS1_25CollectiveMainloopFwdSm90ILi2EN4cute5tupleIJNS5_1CILi1EEES8_S8_EEENS6_IJNS7_ILi128EEESA_SA_EEELi128ENS_6half_tEfNS_4arch4Sm90ELb0ELb1ELb1ELb1ELb1ELb1ELb0ELb1ELb1ELb1ELb1ELb0EEENS1_21CollectiveEpilogueFwdISB_S9_SC_SE_Li256ELb1ELb1ELb1ELb0EEENS1_36VarlenDynamicPersistentTileSchedulerILi128ELi128ELi256ELi128ELb1ELb1ELb1ELb1ELb0ELb1EEEEEEEEEvNT_6ParamsE)
        /*0554*/ 	.word	0x00000000


	//----- nvinfo : EIATTR_MIN_STACK_SIZE
	.align		4
.L_238:
        /*0558*/ 	.byte	0x04, 0x12
        /*055a*/ 	.short	(.L_240 - .L_239)
	.align		4
.L_239:
        /*055c*/ 	.word	index@(_ZN7cutlass13device_kernelIN5flash11enable_sm90INS1_16FlashAttnFwdSm90INS1_25CollectiveMainloopFwdSm90ILi2EN4cute5tupleIJNS5_1CILi1EEES8_S8_EEENS6_IJNS7_ILi128EEESA_SA_EEELi128ENS_6half_tEfNS_4arch4Sm90ELb1ELb0ELb1ELb0ELb1ELb0ELb0ELb1ELb1ELb1ELb1ELb0EEENS1_21CollectiveEpilogueFwdISB_S9_SC_SE_Li256ELb0ELb1ELb1ELb0EEENS1_19SingleTileSchedulerILb0ELb1ELb1ELi128EEEEEEEEEvNT_6ParamsE)
        /*0560*/ 	.word	0x00000000


	//----- nvinfo : EIATTR_MIN_STACK_SIZE
	.align		4
.L_240:
        /*0564*/ 	.byte	0x04, 0x12
        /*0566*/ 	.short	(.L_242 - .L_241)
	.align		4
.L_241:
        /*0568*/ 	.word	index@(_ZN7cutlass13device_kernelIN5flash11enable_sm90INS1_16FlashAttnFwdSm90INS1_25CollectiveMainloopFwdSm90ILi2EN4cute5tupleIJNS5_1CILi1EEES8_S8_EEENS6_IJNS7_ILi128EEESA_SA_EEELi128ENS_6half_tEfNS_4arch4Sm90ELb1ELb0ELb1ELb1ELb1ELb0ELb0ELb1ELb1ELb1ELb1ELb0EEENS1_21CollectiveEpilogueFwdISB_S9_SC_SE_Li256ELb1ELb1ELb1ELb0EEENS1_36VarlenDynamicPersistentTileSchedulerILi128ELi128ELi256ELi128ELb1ELb1ELb1ELb1ELb1ELb1EEEEEEEEEvNT_6ParamsE)
        /*056c*/ 	.word	0x00000000


	//----- nvinfo : EIATTR_MIN_STACK_SIZE
	.align		4
.L_242:
        /*0570*/ 	.byte	0x04, 0x12
        /*0572*/ 	.short	(.L_244 - .L_243)
	.align		4
.L_243:
        /*0574*/ 	.word	index@(_ZN7cutlass13device_kernelIN5flash11enable_sm90INS1_16FlashAttnFwdSm90INS1_25CollectiveMainloopFwdSm90ILi2EN4cute5tupleIJNS5_1CILi1EEES8_S8_EEENS6_IJNS7_ILi128EEESA_SA_EEELi128ENS_6half_tEfNS_4arch4Sm90ELb1ELb0ELb1ELb1ELb1ELb1ELb0ELb1ELb1ELb1ELb1ELb0EEENS1_21CollectiveEpilogueFwdISB_S9_SC_SE_Li256ELb1ELb1ELb1ELb0EEENS1_36VarlenDynamicPersistentTileSchedulerILi128ELi128ELi256ELi128ELb1ELb1ELb1ELb1ELb1ELb1EEEEEEEEEvNT_6ParamsE)
        /*0578*/ 	.word	0x00000000


	//----- nvinfo : EIATTR_MIN_STACK_SIZE
	.align		4
.L_244:
        /*057c*/ 	.byte	0x04, 0x12
        /*057e*/ 	.short	(.L_246 - .L_245)
	.align		4
.L_245:
        /*0580*/ 	.word	index@(_ZN7cutlass13device_kernelIN5flash11enable_sm90INS1_16FlashAttnFwdSm90INS1_25CollectiveMainloopFwdSm90ILi2EN4cute5tupleIJNS5_1CILi1EEES8_S8_EEENS6_IJNS7_ILi192EEENS7_ILi128EEENS7_ILi96EEEEEELi96ENS_6half_tEfNS_4arch4Sm90ELb0ELb0ELb1ELb0ELb1ELb0ELb0ELb0ELb1ELb1ELb1ELb0EEENS1_21CollectiveEpilogueFwdINS6_IJSA_SC_SB_EEES9_SE_SG_Li384ELb0ELb1ELb1ELb0EEENS1_19SingleTileSchedulerILb0ELb1ELb1ELi192EEEEEEEEEvNT_6ParamsE)
        /*0584*/ 	.word	0x00000000


	//----- nvinfo : EIATTR_MIN_STACK_SIZE
	.align		4
.L_246:
        /*0588*/ 	.byte	0x04, 0x12
        /*058a*/ 	.short	(.L_248 - .L_247)
	.align		4
.L_247:
        /*058c*/ 	.word	index@(_ZN7cutlass13device_kernelIN5flash11enable_sm90INS1_16FlashAttnFwdSm90INS1_25CollectiveMainloopFwdSm90ILi2EN4cute5tupleIJNS5_1CILi1EEES8_S8_EEENS6_IJNS7_ILi192EEENS7_ILi128EEENS7_ILi96EEEEEELi96ENS_6half_tEfNS_4arch4Sm90ELb0ELb0ELb1ELb1ELb1ELb0ELb0ELb0ELb1ELb1ELb1ELb0EEENS1_21CollectiveEpilogueFwdINS6_IJSA_SC_SB_EEES9_SE_SG_Li384ELb1ELb1ELb1ELb0EEENS1_36VarlenDynamicPersistentTileSchedulerILi192ELi128ELi384ELi128ELb1ELb1ELb1ELb0ELb1ELb1EEEEEEEEEvNT_6ParamsE)
        /*0590*/ 	.word	0x00000000


	//----- nvinfo : EIATTR_MIN_STACK_SIZE
	.align		4
.L_248:
        /*0594*/ 	.byte	0x04, 0x12
        /*0596*/ 	.short	(.L_250 - .L_249)
	.align		4
.L_249:
        /*0598*/ 	.word	index@(_ZN7cutlass13device_kernelIN5flash11enable_sm90INS1_16FlashAttnFwdSm90INS1_25CollectiveMainloopFwdSm90ILi2EN4cute5tupleIJNS5_1CILi1EEES8_S8_EEENS6_IJNS7_ILi192EEENS7_ILi128EEENS7_ILi96EEEEEELi96ENS_6half_tEfNS_4arch4Sm90ELb0ELb0ELb1ELb1ELb1ELb1ELb0ELb0ELb1ELb1ELb1ELb0EEENS1_21CollectiveEpilogueFwdINS6_IJSA_SC_SB_EEES9_SE_SG_Li384ELb1ELb1ELb1ELb0EEENS1_36VarlenDynamicPersistentTileSchedulerILi192ELi128ELi384ELi128ELb1ELb1ELb1ELb0ELb1ELb1EEEEEEEEEvNT_6ParamsE)
        /*059c*/ 	.word	0x00000000


	//----- nvinfo : EIATTR_MIN_STACK_SIZE
	.align		4
.L_250:
        /*05a0*/ 	.byte	0x04, 0x12
        /*05a2*/ 	.short	(.L_252 - .L_251)
	.align		4
.L_251:
        /*05a4*/ 	.word	index@(_ZN7cutlass13device_kernelIN5flash11enable_sm90INS1_16FlashAttnFwdSm90INS1_25CollectiveMainloopFwdSm90ILi2EN4cute5tupleIJNS5_1CILi1EEES8_S8_EEENS6_IJNS7_ILi192EEENS7_ILi128EEENS7_ILi96EEEEEELi96ENS_6half_tEfNS_4arch4Sm90ELb0ELb1ELb1ELb0ELb1ELb0ELb0ELb0ELb1ELb1ELb1ELb0EEENS1_21CollectiveEpilogueFwdINS6_IJSA_SC_SB_EEES9_SE_SG_Li384ELb0ELb1ELb1ELb0EEENS1_19SingleTileSchedulerILb0ELb1ELb1ELi192EEEEEEEEEvNT_6ParamsE)
        /*05a8*/ 	.word	0x00000000


	//----- nvinfo : EIATTR_MIN_STACK_SIZE
	.align		4
.L_252:
        /*05ac*/ 	.byte	0x04, 0x12
        /*05ae*/ 	.short	(.L_254 - .L_253)
	.align		4
.L_253:
        /*05b0*/ 	.word	index@(_ZN7cutlass13device_kernelIN5flash11enable_sm90INS1_16FlashAttnFwdSm90INS1_25CollectiveMainloopFwdSm90ILi2EN4cute5tupleIJNS5_1CILi1EEES8_S8_EEENS6_IJNS7_ILi192EEENS7_ILi128EEENS7_ILi96EEEEEELi96ENS_6half_tEfNS_4arch4Sm90ELb0ELb1ELb1ELb1ELb1ELb0ELb0ELb0ELb1ELb1ELb1ELb0EEENS1_21CollectiveEpilogueFwdINS6_IJSA_SC_SB_EEES9_SE_SG_Li384ELb1ELb1ELb1ELb0EEENS1_36VarlenDynamicPersistentTileSchedulerILi192ELi128ELi384ELi128ELb1ELb1ELb1ELb1ELb0ELb1EEEEEEEEEvNT_6ParamsE)
        /*05b4*/ 	.word	0x00000000


	//----- nvinfo : EIATTR_MIN_STACK_SIZE
	.align		4
.L_254:
        /*05b8*/ 	.byte	0x04, 0x12
        /*05ba*/ 	.short	(.L_256 - .L_255)
	.align		4
.L_255:
        /*05bc*/ 	.word	index@(_ZN7cutlass13device_kernelIN5flash11enable_sm90INS1_16FlashAttnFwdSm90INS1_25CollectiveMainloopFwdSm90ILi2EN4cute5tupleIJNS5_1CILi1EEES8_S8_EEENS6_IJNS7_ILi192EEENS7_ILi128EEENS7_ILi96EEEEEELi96ENS_6half_tEfNS_4arch4Sm90ELb0ELb1ELb1ELb1ELb1ELb1ELb0ELb0ELb1ELb1ELb1ELb0EEENS1_21CollectiveEpilogueFwdINS6_IJSA_SC_SB_EEES9_SE_SG_Li384ELb1ELb1ELb1ELb0EEENS1_36VarlenDynamicPersistentTileSchedulerILi192ELi128ELi384ELi128ELb1ELb1ELb1ELb1ELb0ELb1EEEEEEEEEvNT_6ParamsE)
        /*05c0*/ 	.word	0x00000000


	//----- nvinfo : EIATTR_MIN_STACK_SIZE
	.align		4
.L_256:
        /*05c4*/ 	.byte	0x04, 0x12
        /*05c6*/ 	.short	(.L_258 - .L_257)
	.align		4
.L_257:
        /*05c8*/ 	.word	index@(_ZN7cutlass13device_kernelIN5flash11enable_sm90INS1_16FlashAttnFwdSm90INS1_25CollectiveMainloopFwdSm90ILi2EN4cute5tupleIJNS5_1CILi1EEES8_S8_EEENS6_IJNS7_ILi192EEENS7_ILi128EEENS7_ILi96EEEEEELi96ENS_6half_tEfNS_4arch4Sm90ELb1ELb0ELb1ELb0ELb1ELb0ELb0ELb0ELb1ELb1ELb1ELb0EEENS1_21CollectiveEpilogueFwdINS6_IJSA_SC_SB_EEES9_SE_SG_Li384ELb0ELb1ELb1ELb0EEENS1_19SingleTileSchedulerILb0ELb1ELb1ELi192EEEEEEEEEvNT_6ParamsE)
        /*05cc*/ 	.word	0x00000000


	//----- nvinfo : EIATTR_MIN_STACK_SIZE
	.align		4
.L_258:
        /*05d0*/ 	.byte	0x04, 0x12
        /*05d2*/ 	.short	(.L_260 - .L_259)
	.align		4
.L_259:
        /*05d4*/ 	.word	index@(_ZN7cutlass13device_kernelIN5flash11enable_sm90INS1_16FlashAttnFwdSm90INS1_25CollectiveMainloopFwdSm90ILi2EN4cute5tupleIJNS5_1CILi1EEES8_S8_EEENS6_IJNS7_ILi192EEENS7_ILi128EEENS7_ILi96EEEEEELi96ENS_6half_tEfNS_4arch4Sm90ELb1ELb0ELb1ELb1ELb1ELb0ELb0ELb0ELb1ELb1ELb1ELb0EEENS1_21CollectiveEpilogueFwdINS6_IJSA_SC_SB_EEES9_SE_SG_Li384ELb1ELb1ELb1ELb0EEENS1_36VarlenDynamicPersistentTileSchedulerILi192ELi128ELi384ELi128ELb1ELb1ELb1ELb1ELb1ELb1EEEEEEEEEvNT_6ParamsE)
        /*05d8*/ 	.word	0x00000000


	//----- nvinfo : EIATTR_MIN_STACK_SIZE
	.align		4
.L_260:
        /*05dc*/ 	.byte	0x04, 0x12
        /*05de*/ 	.short	(.L_262 - .L_261)
	.align		4
.L_261:
        /*05e0*/ 	.word	index@(_ZN7cutlass13device_kernelIN5flash11enable_sm90INS1_16FlashAttnFwdSm90INS1_25CollectiveMainloopFwdSm90ILi2EN4cute5tupleIJNS5_1CILi1EEES8_S8_EEENS6_IJNS7_ILi192EEENS7_ILi128EEENS7_ILi96EEEEEELi96ENS_6half_tEfNS_4arch4Sm90ELb1ELb0ELb1ELb1ELb1ELb1ELb0ELb0ELb1ELb1ELb1ELb0EEENS1_21CollectiveEpilogueFwdINS6_IJSA_SC_SB_EEES9_SE_SG_Li384ELb1ELb1ELb1ELb0EEENS1_36VarlenDynamicPersistentTileSchedulerILi192ELi128ELi384ELi128ELb1ELb1ELb1ELb1ELb1ELb1EEEEEEEEEvNT_6ParamsE)
        /*05e4*/ 	.word	0x00000000


	//----- nvinfo : EIATTR_MIN_STACK_SIZE
	.align		4
.L_262:
        /*05e8*/ 	.byte	0x04, 0x12
        /*05ea*/ 	.short	(.L_264 - .L_263)
	.align		4
.L_263:
        /*05ec*/ 	.word	index@(_ZN7cutlass13device_kernelIN5flash11enable_sm90INS1_16FlashAttnFwdSm90INS1_25CollectiveMainloopFwdSm90ILi2EN4cute5tupleIJNS5_1CILi1EEES8_S8_EEENS6_IJNS7_ILi192EEENS7_ILi128EEENS7_ILi64EEEEEELi64ENS_6half_tEfNS_4arch4Sm90ELb0ELb0ELb1ELb0ELb1ELb0ELb0ELb1ELb1ELb1ELb1ELb0EEENS1_21CollectiveEpilogueFwdINS6_IJSA_SC_SB_EEES9_SE_SG_Li384ELb0ELb1ELb1ELb0EEENS1_19SingleTileSchedulerILb0ELb1ELb1ELi192EEEEEEEEEvNT_6ParamsE)
        /*05f0*/ 	.word	0x00000000


	//----- nvinfo : EIATTR_MIN_STACK_SIZE
	.align		4
.L_264:
        /*05f4*/ 	.byte	0x04, 0x12
        /*05f6*/ 	.short	(.L_266 - .L_265)
	.align		4
.L_265:
        /*05f8*/ 	.word	index@(_ZN7cutlass13device_kernelIN5flash11enable_sm90INS1_16FlashAttnFwdSm90INS1_25CollectiveMainloopFwdSm90ILi2EN4cute5tupleIJNS5_1CILi1EEES8_S8_EEENS6_IJNS7_ILi192EEENS7_ILi128EEENS7_ILi64EEEEEELi64ENS_6half_tEfNS_4arch4Sm90ELb0ELb0ELb1ELb1ELb1ELb0ELb0ELb1ELb1ELb1ELb1ELb0EEENS1_21CollectiveEpilogueFwdINS6_IJSA_SC_SB_EEES9_SE_SG_Li384ELb1ELb1ELb1ELb0EEENS1_36VarlenDynamicPersistentTileSchedulerILi192ELi128ELi384ELi128ELb1ELb1ELb1ELb0ELb1ELb1EEEEEEEEEvNT_6ParamsE)
        /*05fc*/ 	.word	0x00000000


	//----- nvinfo : EIATTR_MIN_STACK_SIZE
	.align		4
.L_266:
        /*0600*/ 	.byte	0x04, 0x12
        /*0602*/ 	.short	(.L_268 - .L_267)
	.align		4
.L_267:
        /*0604*/ 	.word	index@(_ZN7cutlass13device_kernelIN5flash11enable_sm90INS1_16FlashAttnFwdSm90INS1_25CollectiveMainloopFwdSm90ILi2EN4cute5tupleIJNS5_1CILi1EEES8_S8_EEENS6_IJNS7_ILi192EEENS7_ILi128EEENS7_ILi64EEEEEELi64ENS_6half_tEfNS_4arch4Sm90ELb0ELb0ELb1ELb1ELb1ELb1ELb0ELb1ELb1ELb1ELb1ELb0EEENS1_21CollectiveEpilogueFwdINS6_IJSA_SC_SB_EEES9_SE_SG_Li384ELb1ELb1ELb1ELb0EEENS1_36VarlenDynamicPersistentTileSchedulerILi192ELi128ELi384ELi128ELb1ELb1ELb1ELb0ELb1ELb1EEEEEEEEEvNT_6ParamsE)
        /*0608*/ 	.word	0x00000000


	//----- nvinfo : EIATTR_MIN_STACK_SIZE
	.align		4
.L_268:
        /*060c*/ 	.byte	0x04, 0x12
        /*060e*/ 	.short	(.L_270 - .L_269)
	.align		4
.L_269:
        /*0610*/ 	.word	index@(_ZN7cutlass13device_kernelIN5flash11enable_sm90INS1_16FlashAttnFwdSm90INS1_25CollectiveMainloopFwdSm90ILi2EN4cute5tupleIJNS5_1CILi1EEES8_S8_EEENS6_IJNS7_ILi192EEENS7_ILi128EEENS7_ILi64EEEEEELi64ENS_6half_tEfNS_4arch4Sm90ELb0ELb1ELb1ELb0ELb1ELb0ELb0ELb1ELb1ELb1ELb1ELb0EEENS1_21CollectiveEpilogueFwdINS6_IJSA_SC_SB_EEES9_SE_SG_Li384ELb0ELb1ELb1ELb0EEENS1_19SingleTileSchedulerILb0ELb1ELb1ELi192EEEEEEEEEvNT_6ParamsE)
        /*0614*/ 	.word	0x00000000


	//----- nvinfo : EIATTR_MIN_STACK_SIZE
	.align		4
.L_270:
        /*0618*/ 	.byte	0x04, 0x12
        /*061a*/ 	.short	(.L_272 - .L_271)
	.align		4
.L_271:
        /*061c*/ 	.word	index@(_ZN7cutlass13device_kernelIN5flash11enable_sm90INS1_16FlashAttnFwdSm90INS1_25CollectiveMainloopFwdSm90ILi2EN4cute5tupleIJNS5_1CILi1EEES8_S8_EEENS6_IJNS7_ILi192EEENS7_ILi128EEENS7_ILi64EEEEEELi64ENS_6half_tEfNS_4arch4Sm90ELb0ELb1ELb1ELb1ELb1ELb0ELb0ELb1ELb1ELb1ELb1ELb0EEENS1_21CollectiveEpilogueFwdINS6_IJSA_SC_SB_EEES9_SE_SG_Li384ELb1ELb1ELb1ELb0EEENS1_36VarlenDynamicPersistentTileSchedulerILi192ELi128ELi384ELi128ELb1ELb1ELb1ELb1ELb0ELb1EEEEEEEEEvNT_6ParamsE)
        /*0620*/ 	.word	0x00000000


	//----- nvinfo : EIATTR_MIN_STACK_SIZE
	.align		4
.L_272:
        /*0624*/ 	.byte	0x04, 0x12
        /*0626*/ 	.short	(.L_274 - .L_273)
	.align		4
.L_273:
        /*0628*/ 	.word	index@(_ZN7cutlass13device_kernelIN5flash11enable_sm90INS1_16FlashAttnFwdSm90INS1_25CollectiveMainloopFwdSm90ILi2EN4cute5tupleIJNS5_1CILi1EEES8_S8_EEENS6_IJNS7_ILi192EEENS7_ILi128EEENS7_ILi64EEEEEELi64ENS_6half_tEfNS_4arch4Sm90ELb0ELb1ELb1ELb1ELb1ELb1ELb0ELb1ELb1ELb1ELb1ELb0EEENS1_21CollectiveEpilogueFwdINS6_IJSA_SC_SB_EEES9_SE_SG_Li384ELb1ELb1ELb1ELb0EEENS1_36VarlenDynamicPersistentTileSchedulerILi192ELi128ELi384ELi128ELb1ELb1ELb1ELb1ELb0ELb1EEEEEEEEEvNT_6ParamsE)
        /*062c*/ 	.word	0x00000000


	//----- nvinfo : EIATTR_MIN_STACK_SIZE
	.align		4
.L_274:
        /*0630*/ 	.byte	0x04, 0x12
        /*0632*/ 	.short	(.L_276 - .L_275)
	.align		4
.L_275:
        /*0634*/ 	.word	index@(_ZN7cutlass13device_kernelIN5flash11enable_sm90INS1_16FlashAttnFwdSm90INS1_25CollectiveMainloopFwdSm90ILi2EN4cute5tupleIJNS5_1CILi1EEES8_S8_EEENS6_IJNS7_ILi192EEENS7_ILi128EEENS7_ILi64EEEEEELi64ENS_6half_tEfNS_4arch4Sm90ELb1ELb0ELb1ELb0ELb1ELb0ELb0ELb1ELb1ELb1ELb1ELb0EEENS1_21CollectiveEpilogueFwdINS6_IJSA_SC_SB_EEES9_SE_SG_Li384ELb0ELb1ELb1ELb0EEENS1_19SingleTileSchedulerILb0ELb1ELb1ELi192EEEEEEEEEvNT_6ParamsE)
        /*0638*/ 	.word	0x00000000


	//----- nvinfo : EIATTR_MIN_STACK_SIZE
	.align		4
.L_276:
        /*063c*/ 	.byte	0x04, 0x12
        /*063e*/ 	.short	(.L_278 - .L_277)
	.align		4
.L_277:
        /*0640*/ 	.word	index@(_ZN7cutlass13device_kernelIN5flash11enable_sm90INS1_16FlashAttnFwdSm90INS1_25CollectiveMainloopFwdSm90ILi2EN4cute5tupleIJNS5_1CILi1EEES8_S8_EEENS6_IJNS7_ILi192EEENS7_ILi128EEENS7_ILi64EEEEEELi64ENS_6half_tEfNS_4arch4Sm90ELb1ELb0ELb1ELb1ELb1ELb0ELb0ELb1ELb1ELb1ELb1ELb0EEENS1_21CollectiveEpilogueFwdINS6_IJSA_SC_SB_EEES9_SE_SG_Li384ELb1ELb1ELb1ELb0EEENS1_36VarlenDynamicPersistentTileSchedulerILi192ELi128ELi384ELi128ELb1ELb1ELb1ELb1ELb1ELb1EEEEEEEEEvNT_6ParamsE)
        /*0644*/ 	.word	0x00000000


	//----- nvinfo : EIATTR_MIN_STACK_SIZE
	.align		4
.L_278:
        /*0648*/ 	.byte	0x04, 0x12
        /*064a*/ 	.short	(.L_280 - .L_279)
	.align		4
.L_279:
        /*064c*/ 	.word	index@(_ZN7cutlass13device_kernelIN5flash11enable_sm90INS1_16FlashAttnFwdSm90INS1_25CollectiveMainloopFwdSm90ILi2EN4cute5tupleIJNS5_1CILi1EEES8_S8_EEENS6_IJNS7_ILi192EEENS7_ILi128EEENS7_ILi64EEEEEELi64ENS_6half_tEfNS_4arch4Sm90ELb1ELb0ELb1ELb1ELb1ELb1ELb0ELb1ELb1ELb1ELb1ELb0EEENS1_21CollectiveEpilogueFwdINS6_IJSA_SC_SB_EEES9_SE_SG_Li384ELb1ELb1ELb1ELb0EEENS1_36VarlenDynamicPersistentTileSchedulerILi192ELi128ELi384ELi128ELb1ELb1ELb1ELb1ELb1ELb1EEEEEEEEEvNT_6ParamsE)
        /*0650*/ 	.word	0x00000000
.L_280:


//--------------------- .nv.compat                --------------------------
	.section	.nv.compat,"",@"SHT_CUDA_COMPAT_INFO"
	.align	4
        /*0000*/ 	.byte	0x02, 0x09, 0x01, 0x00, 0x02, 0x02, 0x01, 0x00, 0x02, 0x05, 0x05, 0x00, 0x03, 0x07, 0x01, 0x01
        /*0010*/ 	.byte	0x02, 0x03, 0x00, 0x00, 0x02, 0x06, 0x01, 0x00, 0x04, 0x0b, 0x08, 0x00, 0x09, 0x00, 0x00, 0x00
        /*0020*/ 	.byte	0x00, 0x00, 0x00, 0x00


//--------------------- .nv.info._ZN7cutlass13device_kernelIN5flash11enable_sm90INS1_16FlashAttnFwdSm90INS1_25CollectiveMainloopFwdSm90ILi2EN4cute5tupleIJNS5_1CILi1EEES8_S8_EEENS6_IJNS7_ILi128EEENS7_ILi80EEENS7_ILi256EEEEEELi256ENS_6half_tEfNS_4arch4Sm90ELb0ELb0ELb1ELb0ELb1ELb0ELb0ELb1ELb1ELb1ELb1ELb0EEENS1_21CollectiveEpilogueFwdINS6_IJSA_SC_SB_EEES9_SE_SG_Li256ELb0ELb1ELb1ELb0EEENS1_19SingleTileSchedulerILb0ELb1ELb1ELi128EEEEEEEEEvNT_6ParamsE --------------------------
	.section	.nv.info._ZN7cutlass13device_kernelIN5flash11enable_sm90INS1_16FlashAttnFwdSm90INS1_25CollectiveMainloopFwdSm90ILi2EN4cute5tupleIJNS5_1CILi1EEES8_S8_EEENS6_IJNS7_ILi128EEENS7_ILi80EEENS7_ILi256EEEEEELi256ENS_6half_tEfNS_4arch4Sm90ELb0ELb0ELb1ELb0ELb1ELb0ELb0ELb1ELb1ELb1ELb1ELb0EEENS1_21CollectiveEpilogueFwdINS6_IJSA_SC_SB_EEES9_SE_SG_Li256ELb0ELb1ELb1ELb0EEENS1_19SingleTileSchedulerILb0ELb1ELb1ELi128EEEEEEEEEvNT_6ParamsE,"",@"SHT_CUDA_INFO"
	.sectionflags	@""
	.align	4


	//----- nvinfo : EIATTR_CUDA_API_VERSION
	.align		4
        /*0000*/ 	.byte	0x04, 0x37
        /*0002*/ 	.short	(.L_282 - .L_281)
.L_281:
        /*0004*/ 	.word	0x00000082


	//----- nvinfo : EIATTR_KPARAM_INFO
	.align		4
.L_282:
        /*0008*/ 	.byte	0x04, 0x17
        /*000a*/ 	.short	(.L_284 - .L_283)
.L_283:
        /*000c*/ 	.word	0x00000000
        /*0010*/ 	.short	0x0000
        /*0012*/ 	.short	0x0000
        /*0014*/ 	.byte	0x00, 0xf0, 0x01, 0x28


	//----- nvinfo : EIATTR_SPARSE_MMA_MASK
	.align		4
.L_284:
        /*0018*/ 	.byte	0x03, 0x50
        /*001a*/ 	.short	0x0000


	//----- nvinfo : EIATTR_MAXREG_COUNT
	.align		4
        /*001c*/ 	.byte	0x03, 0x1b
        /*001e*/ 	.short	0x00a8


	//----- nvinfo : EIATTR_MERCURY_ISA_VERSION
	.align		4
        /*0020*/ 	.byte	0x03, 0x5f
        /*0022*/ 	.short	0x0101


	//----- nvinfo : EIATTR_VRC_CTA_INIT_COUNT
	.align		4
        /*0024*/ 	.byte	0x02, 0x4a
	.zero		1
	.zero		1


	//----- nvinfo : EIATTR_EXIT_INSTR_OFFSETS
	.align		4
        /*0028*/ 	.byte	0x04, 0x1c
        /*002a*/ 	.short	(.L_286 - .L_285)


	//   ....[0]....
.L_285:
        /*002c*/ 	.word	0x00000010


	//----- nvinfo : EIATTR_MAX_THREADS
	.align		4
.L_286:
        /*0030*/ 	.byte	0x04, 0x05
        /*0032*/ 	.short	(.L_288 - .L_287)
.L_287:
        /*0034*/ 	.word	0x00000180
        /*0038*/ 	.word	0x00000001
        /*003c*/ 	.word	0x00000001


	//----- nvinfo : EIATTR_CBANK_PARAM_SIZE
	.align		4
.L_288:
        /*0040*/ 	.byte	0x03, 0x19
        /*0042*/ 	.short	0x0a00


	//----- nvinfo : EIATTR_PARAM_CBANK
	.align		4
        /*0044*/ 	.byte	0x04, 0x0a
        /*0046*/ 	.short	(.L_290 - .L_289)
	.align		4
.L_289:
        /*0048*/ 	.word	index@(.nv.constant0._ZN7cutlass13device_kernelIN5flash11enable_sm90INS1_16FlashAttnFwdSm90INS1_25CollectiveMainloopFwdSm90ILi2EN4cute5tupleIJNS5_1CILi1EEES8_S8_EEENS6_IJNS7_ILi128EEENS7_ILi80EEENS7_ILi256EEEEEELi256ENS_6half_tEfNS_4arch4Sm90ELb0ELb0ELb1ELb0ELb1ELb0ELb0ELb1ELb1ELb1ELb1ELb0EEENS1_21CollectiveEpilogueFwdINS6_IJSA_SC_SB_EEES9_SE_SG_Li256ELb0ELb1ELb1ELb0EEENS1_19SingleTileSchedulerILb0ELb1ELb1ELi128EEEEEEEEEvNT_6ParamsE)
        /*004c*/ 	.short	0x0380
        /*004e*/ 	.short	0x0a00


	//----- nvinfo : EIATTR_SW_WAR
	.align		4
.L_290:
        /*0050*/ 	.byte	0x04, 0x36
        /*0052*/ 	.short	(.L_292 - .L_291)
.L_291:
        /*0054*/ 	.word	0x00000008
.L_292:


//--------------------- .nv.info._ZN7cutlass13device_kernelIN5flash11enable_sm90INS1_16FlashAttnFwdSm90INS1_25CollectiveMainloopFwdSm90ILi2EN4cute5tupleIJNS5_1CILi1EEES8_S8_EEENS6_IJNS7_ILi128EEENS7_ILi80EEENS7_ILi256EEEEEELi256ENS_6half_tEfNS_4arch4Sm90ELb0ELb0ELb1ELb1ELb1ELb0ELb0ELb1ELb1ELb1ELb1ELb0EEENS1_21CollectiveEpilogueFwdINS6_IJSA_SC_SB_EEES9_SE_SG_Li256ELb1ELb1ELb1ELb0EEENS1_36VarlenDynamicPersistentTileSchedulerILi128ELi80ELi256ELi128ELb1ELb1ELb1ELb0ELb1ELb1EEEEEEEEEvNT_6ParamsE --------------------------
	.section	.nv.info._ZN7cutlass13device_kernelIN5flash11enable_sm90INS1_16FlashAttnFwdSm90INS1_25CollectiveMainloopFwdSm90ILi2EN4cute5tupleIJNS5_1CILi1EEES8_S8_EEENS6_IJNS7_ILi128EEENS7_ILi80EEENS7_ILi256EEEEEELi256ENS_6half_tEfNS_4arch4Sm90ELb0ELb0ELb1ELb1ELb1ELb0ELb0ELb1ELb1ELb1ELb1ELb0EEENS1_21CollectiveEpilogueFwdINS6_IJSA_SC_SB_EEES9_SE_SG_Li256ELb1ELb1ELb1ELb0EEENS1_36VarlenDynamicPersistentTileSchedulerILi128ELi80ELi256ELi128ELb1ELb1ELb1ELb0ELb1ELb1EEEEEEEEEvNT_6ParamsE,"",@"SHT_CUDA_INFO"
	.sectionflags	@""
	.align	4


	//----- nvinfo : EIATTR_CUDA_API_VERSION
	.align		4
        /*0000*/ 	.byte	0x04, 0x37
        /*0002*/ 	.short	(.L_294 - .L_293)
.L_293:
        /*0004*/ 	.word	0x00000082


	//----- nvinfo : EIATTR_KPARAM_INFO
	.align		4
.L_294:
        /*0008*/ 	.byte	0x04, 0x17
        /*000a*/ 	.short	(.L_296 - .L_295)
.L_295:
        /*000c*/ 	.word	0x00000000
        /*0010*/ 	.short	0x0000
        /*0012*/ 	.short	0x0000
        /*0014*/ 	.byte	0x00, 0xf0, 0x01, 0x2a


	//----- nvinfo : EIATTR_SPARSE_MMA_MASK
	.align		4
.L_296:
        /*0018*/ 	.byte	0x03, 0x50
        /*001a*/ 	.short	0x0000


	//----- nvinfo : EIATTR_MAXREG_COUNT
	.align		4
        /*001c*/ 	.byte	0x03, 0x1b
        /*001e*/ 	.short	0x00a8


	//----- nvinfo : EIATTR_MERCURY_ISA_VERSION
	.align		4
        /*0020*/ 	.byte	0x03, 0x5f
        /*0022*/ 	.short	0x0101


	//----- nvinfo : EIATTR_VRC_CTA_INIT_COUNT
	.align		4
        /*0024*/ 	.byte	0x02, 0x4a
	.zero		1
	.zero		1


	//----- nvinfo : EIATTR_EXIT_INSTR_OFFSETS
	.align		4
        /*0028*/ 	.byte	0x04, 0x1c
        /*002a*/ 	.short	(.L_298 - .L_297)


	//   ....[0]....
.L_297:
        /*002c*/ 	.word	0x00000010


	//----- nvinfo : EIATTR_MAX_THREADS
	.align		4
.L_298:
        /*0030*/ 	.byte	0x04, 0x05
        /*0032*/ 	.short	(.L_300 - .L_299)
.L_299:
        /*0034*/ 	.word	0x00000180
        /*0038*/ 	.word	0x00000001
        /*003c*/ 	.word	0x00000001


	//----- nvinfo : EIATTR_CBANK_PARAM_SIZE
	.align		4
.L_300:
        /*0040*/ 	.byte	0x03, 0x19
        /*0042*/ 	.short	0x0a80


	//----- nvinfo : EIATTR_PARAM_CBANK
	.align		4
        /*0044*/ 	.byte	0x04, 0x0a
        /*0046*/ 	.short	(.L_302 - .L_301)
	.align		4
.L_301:
        /*0048*/ 	.word	index@(.nv.constant0._ZN7cutlass13device_kernelIN5flash11enable_sm90INS1_16FlashAttnFwdSm90INS1_25CollectiveMainloopFwdSm90ILi2EN4cute5tupleIJNS5_1CILi1EEES8_S8_EEENS6_IJNS7_ILi128EEENS7_ILi80EEENS7_ILi256EEEEEELi256ENS_6half_tEfNS_4arch4Sm90ELb0ELb0ELb1ELb1ELb1ELb0ELb0ELb1ELb1ELb1ELb1ELb0EEENS1_21CollectiveEpilogueFwdINS6_IJSA_SC_SB_EEES9_SE_SG_Li256ELb1ELb1ELb1ELb0EEENS1_36VarlenDynamicPersistentTileSchedulerILi128ELi80ELi256ELi128ELb1ELb1ELb1ELb0ELb1ELb1EEEEEEEEEvNT_6ParamsE)
        /*004c*/ 	.short	0x0380
        /*004e*/ 	.short	0x0a80


	//----- nvinfo : EIATTR_SW_WAR
	.align		4
.L_302:
        /*0050*/ 	.byte	0x04, 0x36
        /*0052*/ 	.short	(.L_304 - .L_303)
.L_303:
        /*0054*/ 	.word	0x00000008
.L_304:


//--------------------- .nv.info._ZN7cutlass13device_kernelIN5flash11enable_sm90INS1_16FlashAttnFwdSm90INS1_25CollectiveMainloopFwdSm90ILi2EN4cute5tupleIJNS5_1CILi1EEES8_S8_EEENS6_IJNS7_ILi128EEENS7_ILi80EEENS7_ILi256EEEEEELi256ENS_6half_tEfNS_4arch4Sm90ELb0ELb0ELb1ELb1ELb1ELb1ELb0ELb1ELb1ELb1ELb1ELb0EEENS1_21CollectiveEpilogueFwdINS6_IJSA_SC_SB_EEES9_SE_SG_Li256ELb1ELb1ELb1ELb0EEENS1_36VarlenDynamicPersistentTileSchedulerILi128ELi80ELi256ELi128ELb1ELb1ELb1ELb0ELb1ELb1EEEEEEEEEvNT_6ParamsE --------------------------
	.section	.nv.info._ZN7cutlass13device_kernelIN5flash11enable_sm90INS1_16FlashAttnFwdSm90INS1_25CollectiveMainloopFwdSm90ILi2EN4cute5tupleIJNS5_1CILi1EEES8_S8_EEENS6_IJNS7_ILi128EEENS7_ILi80EEENS7_ILi256EEEEEELi256ENS_6half_tEfNS_4arch4Sm90ELb0ELb0ELb1ELb1ELb1ELb1ELb0ELb1ELb1ELb1ELb1ELb0EEENS1_21CollectiveEpilogueFwdINS6_IJSA_SC_SB_EEES9_SE_SG_Li256ELb1ELb1ELb1ELb0EEENS1_36VarlenDynamicPersistentTileSchedulerILi128ELi80ELi256ELi128ELb1ELb1ELb1ELb0ELb1ELb1EEEEEEEEEvNT_6ParamsE,"",@"SHT_CUDA_INFO"
	.sectionflags	@""
	.align	4


	//----- nvinfo : EIATTR_CUDA_API_VERSION
	.align		4
        /*0000*/ 	.byte	0x04, 0x37
        /*0002*/ 	.short	(.L_306 - .L_305)
.L_305:
        /*0004*/ 	.word	0x00000082


	//----- nvinfo : EIATTR_KPARAM_INFO
	.align		4
.L_306:
        /*0008*/ 	.byte	0x04, 0x17
        /*000a*/ 	.short	(.L_308 - .L_307)
.L_307:
        /*000c*/ 	.word	0x00000000
        /*0010*/ 	.short	0x0000
        /*0012*/ 	.short	0x0000
        /*0014*/ 	.byte	0x00, 0xf0, 0x01, 0x2a


	//----- nvinfo : EIATTR_SPARSE_MMA_MASK
	.align		4
.L_308:
        /*0018*/ 	.byte	0x03, 0x50
        /*001a*/ 	.short	0x0000


	//----- nvinfo : EIATTR_MAXREG_COUNT
	.align		4
        /*001c*/ 	.byte	0x03, 0x1b
        /*001e*/ 	.short	0x00a8


	//----- nvinfo : EIATTR_MERCURY_ISA_VERSION
	.align		4
        /*0020*/ 	.byte	0x03, 0x5f
        /*0022*/ 	.short	0x0101


	//----- nvinfo : EIATTR_VRC_CTA_INIT_COUNT
	.align		4
        /*0024*/ 	.byte	0x02, 0x4a
	.zero		1
	.zero		1


	//----- nvinfo : EIATTR_EXIT_INSTR_OFFSETS
	.align		4
        /*0028*/ 	.byte	0x04, 0x1c
        /*002a*/ 	.short	(.L_310 - .L_309)


	//   ....[0]....
.L_309:
        /*002c*/ 	.word	0x00000010


	//----- nvinfo : EIATTR_MAX_THREADS
	.align		4
.L_310:
        /*0030*/ 	.byte	0x04, 0x05
        /*0032*/ 	.short	(.L_312 - .L_311)
.L_311:
        /*0034*/ 	.word	0x00000180
        /*0038*/ 	.word	0x00000001
        /*003c*/ 	.word	0x00000001


	//----- nvinfo : EIATTR_CBANK_PARAM_SIZE
	.align		4
.L_312:
        /*0040*/ 	.byte	0x03, 0x19
        /*0042*/ 	.short	0x0a80


	//----- nvinfo : EIATTR_PARAM_CBANK
	.align		4
        /*0044*/ 	.byte	0x04, 0x0a
        /*0046*/ 	.short	(.L_314 - .L_313)
	.align		4
.L_313:
        /*0048*/ 	.word	index@(.nv.constant0._ZN7cutlass13device_kernelIN5flash11enable_sm90INS1_16FlashAttnFwdSm90INS1_25CollectiveMainloopFwdSm90ILi2EN4cute5tupleIJNS5_1CILi1EEES8_S8_EEENS6_IJNS7_ILi128EEENS7_ILi80EEENS7_ILi256EEEEEELi256ENS_6half_tEfNS_4arch4Sm90ELb0ELb0ELb1ELb1ELb1ELb1ELb0ELb1ELb1ELb1ELb1ELb0EEENS1_21CollectiveEpilogueFwdINS6_IJSA_SC_SB_EEES9_SE_SG_Li256ELb1ELb1ELb1ELb0EEENS1_36VarlenDynamicPersistentTileSchedulerILi128ELi80ELi256ELi128ELb1ELb1ELb1ELb0ELb1ELb1EEEEEEEEEvNT_6ParamsE)
        /*004c*/ 	.short	0x0380
        /*004e*/ 	.short	0x0a80


	//----- nvinfo : EIATTR_SW_WAR
	.align		4
.L_314:
        /*0050*/ 	.byte	0x04, 0x36
        /*0052*/ 	.short	(.L_316 - .L_315)
.L_315:
        /*0054*/ 	.word	0x00000008
.L_316:


//--------------------- .nv.info._ZN7cutlass13device_kernelIN5flash11enable_sm90INS1_16FlashAttnFwdSm90INS1_25CollectiveMainloopFwdSm90ILi2EN4cute5tupleIJNS5_1CILi1EEES8_S8_EEENS6_IJNS7_ILi128EEENS7_ILi64EEENS7_ILi256EEEEEELi256ENS_6half_tEfNS_4arch4Sm90ELb0ELb1ELb1ELb0ELb1ELb0ELb0ELb1ELb1ELb1ELb1ELb0EEENS1_21CollectiveEpilogueFwdINS6_IJSA_SC_SB_EEES9_SE_SG_Li256ELb0ELb1ELb1ELb0EEENS1_19SingleTileSchedulerILb0ELb1ELb1ELi128EEEEEEEEEvNT_6ParamsE --------------------------
	.section	.nv.info._ZN7cutlass13device_kernelIN5flash11enable_sm90INS1_16FlashAttnFwdSm90INS1_25CollectiveMainloopFwdSm90ILi2EN4cute5tupleIJNS5_1CILi1EEES8_S8_EEENS6_IJNS7_ILi128EEENS7_ILi64EEENS7_ILi256EEEEEELi256ENS_6half_tEfNS_4arch4Sm90ELb0ELb1ELb1ELb0ELb1ELb0ELb0ELb1ELb1ELb1ELb1ELb0EEENS1_21CollectiveEpilogueFwdINS6_IJSA_SC_SB_EEES9_SE_SG_Li256ELb0ELb1ELb1ELb0EEENS1_19SingleTileSchedulerILb0ELb1ELb1ELi128EEEEEEEEEvNT_6ParamsE,"",@"SHT_CUDA_INFO"
	.sectionflags	@""
	.align	4


	//----- nvinfo : EIATTR_CUDA_API_VERSION
	.align		4
        /*0000*/ 	.byte	0x04, 0x37
        /*0002*/ 	.short	(.L_318 - .L_317)
.L_317:
        /*0004*/ 	.word	0x00000082


	//----- nvinfo : EIATTR_KPARAM_INFO
	.align		4
.L_318:
        /*0008*/ 	.byte	0x04, 0x17
        /*000a*/ 	.short	(.L_320 - .L_319)
.L_319:
        /*000c*/ 	.word	0x00000000
        /*0010*/ 	.short	0x0000
        /*0012*/ 	.short	0x0000
        /*0014*/ 	.byte	0x00, 0xf0, 0x01, 0x28


	//----- nvinfo : EIATTR_SPARSE_MMA_MASK
	.align		4
.L_320:
        /*0018*/ 	.byte	0x03, 0x50
        /*001a*/ 	.short	0x0000


	//----- nvinfo : EIATTR_MAXREG_COUNT
	.align		4
        /*001c*/ 	.byte	0x03, 0x1b
        /*001e*/ 	.short	0x00a8


	//----- nvinfo : EIATTR_MERCURY_ISA_VERSION
	.align		4
        /*0020*/ 	.byte	0x03, 0x5f
        /*0022*/ 	.short	0x0101


	//----- nvinfo : EIATTR_VRC_CTA_INIT_COUNT
	.align		4
        /*0024*/ 	.byte	0x02, 0x4a
	.zero		1
	.zero		1


	//----- nvinfo : EIATTR_EXIT_INSTR_OFFSETS
	.align		4
        /*0028*/ 	.byte	0x04, 0x1c
        /*002a*/ 	.short	(.L_322 - .L_321)


	//   ....[0]....
.L_321:
        /*002c*/ 	.word	0x00000010


	//----- nvinfo : EIATTR_MAX_THREADS
	.align		4
.L_322:
        /*0030*/ 	.byte	0x04, 0x05
        /*0032*/ 	.short	(.L_324 - .L_323)
.L_323:
        /*0034*/ 	.word	0x00000180
        /*0038*/ 	.word	0x00000001
        /*003c*/ 	.word	0x00000001


	//----- nvinfo : EIATTR_CBANK_PARAM_SIZE
	.align		4
.L_324:
        /*0040*/ 	.byte	0x03, 0x19
        /*0042*/ 	.short	0x0a00


	//----- nvinfo : EIATTR_PARAM_CBANK
	.align		4
        /*0044*/ 	.byte	0x04, 0x0a
        /*0046*/ 	.short	(.L_326 - .L_325)
	.align		4
.L_325:
        /*0048*/ 	.word	index@(.nv.constant0._ZN7cutlass13device_kernelIN5flash11enable_sm90INS1_16FlashAttnFwdSm90INS1_25CollectiveMainloopFwdSm90ILi2EN4cute5tupleIJNS5_1CILi1EEES8_S8_EEENS6_IJNS7_ILi128EEENS7_ILi64EEENS7_ILi256EEEEEELi256ENS_6half_tEfNS_4arch4Sm90ELb0ELb1ELb1ELb0ELb1ELb0ELb0ELb1ELb1ELb1ELb1ELb0EEENS1_21CollectiveEpilogueFwdINS6_IJSA_SC_SB_EEES9_SE_SG_Li256ELb0ELb1ELb1ELb0EEENS1_19SingleTileSchedulerILb0ELb1ELb1ELi128EEEEEEEEEvNT_6ParamsE)
        /*004c*/ 	.short	0x0380
        /*004e*/ 	.short	0x0a00


	//----- nvinfo : EIATTR_SW_WAR
	.align		4
.L_326:
        /*0050*/ 	.byte	0x04, 0x36
        /*0052*/ 	.short	(.L_328 - .L_327)
.L_327:
        /*0054*/ 	.word	0x00000008
.L_328:


//--------------------- .nv.info._ZN7cutlass13device_kernelIN5flash11enable_sm90INS1_16FlashAttnFwdSm90INS1_25CollectiveMainloopFwdSm90ILi2EN4cute5tupleIJNS5_1CILi1EEES8_S8_EEENS6_IJNS7_ILi128EEENS7_ILi64EEENS7_ILi256EEEEEELi256ENS_6half_tEfNS_4arch4Sm90ELb0ELb1ELb1ELb1ELb1ELb0ELb0ELb1ELb1ELb1ELb1ELb0EEENS1_21CollectiveEpilogueFwdINS6_IJSA_SC_SB_EEES9_SE_SG_Li256ELb1ELb1ELb1ELb0EEENS1_36VarlenDynamicPersistentTileSchedulerILi128ELi64ELi256ELi128ELb1ELb1ELb1ELb1ELb0ELb1EEEEEEEEEvNT_6ParamsE --------------------------
	.section	.nv.info._ZN7cutlass13device_kernelIN5flash11enable_sm90INS1_16FlashAttnFwdSm90INS1_25CollectiveMainloopFwdSm90ILi2EN4cute5tupleIJNS5_1CILi1EEES8_S8_EEENS6_IJNS7_ILi128EEENS7_ILi64EEENS7_ILi256EEEEEELi256ENS_6half_tEfNS_4arch4Sm90ELb0ELb1ELb1ELb1ELb1ELb0ELb0ELb1ELb1ELb1ELb1ELb0EEENS1_21CollectiveEpilogueFwdINS6_IJSA_SC_SB_EEES9_SE_SG_Li256ELb1ELb1ELb1ELb0EEENS1_36VarlenDynamicPersistentTileSchedulerILi128ELi64ELi256ELi128ELb1ELb1ELb1ELb1ELb0ELb1EEEEEEEEEvNT_6ParamsE,"",@"SHT_CUDA_INFO"
	.sectionflags	@""
	.align	4


	//----- nvinfo : EIATTR_CUDA_API_VERSION
	.align		4
        /*0000*/ 	.byte	0x04, 0x37
        /*0002*/ 	.short	(.L_330 - .L_329)
.L_329:
        /*0004*/ 	.word	0x00000082


	//----- nvinfo : EIATTR_KPARAM_INFO
	.align		4
.L_330:
        /*0008*/ 	.byte	0x04, 0x17
        /*000a*/ 	.short	(.L_332 - .L_331)
.L_331:
        /*000c*/ 	.word	0x00000000
        /*0010*/ 	.short	0x0000
        /*0012*/ 	.short	0x0000
        /*0014*/ 	.byte	0x00, 0xf0, 0x01, 0x2a


	//----- nvinfo : EIATTR_SPARSE_MMA_MASK
	.align		4
.L_332:
        /*0018*/ 	.byte	0x03, 0x50
        /*001a*/ 	.short	0x0000


	//----- nvinfo : EIATTR_MAXREG_COUNT
	.align		4
        /*001c*/ 	.byte	0x03, 0x1b
        /*001e*/ 	.short	0x00a8


	//----- nvinfo : EIATTR_MERCURY_ISA_VERSION
	.align		4
        /*0020*/ 	.byte	0x03, 0x5f
        /*0022*/ 	.short	0x0101


	//----- nvinfo : EIATTR_VRC_CTA_INIT_COUNT
	.align		4
        /*0024*/ 	.byte	0x02, 0x4a
	.zero		1
	.zero		1


	//----- nvinfo : EIATTR_EXIT_INSTR_OFFSETS
	.align		4
        /*0028*/ 	.byte	0x04, 0x1c
        /*002a*/ 	.short	(.L_334 - .L_333)


	//   ....[0]....
.L_333:
        /*002c*/ 	.word	0x00000010


	//----- nvinfo : EIATTR_MAX_THREADS
	.align		4
.L_334:
        /*0030*/ 	.byte	0x04, 0x05
        /*0032*/ 	.short	(.L_336 - .L_335)
.L_335:
        /*0034*/ 	.word	0x00000180
        /*0038*/ 	.word	0x00000001
        /*003c*/ 	.word	0x00000001


	//----- nvinfo : EIATTR_CBANK_PARAM_SIZE
	.align		4
.L_336:
        /*0040*/ 	.byte	0x03, 0x19
        /*0042*/ 	.short	0x0a80


	//----- nvinfo : EIATTR_PARAM_CBANK
	.align		4
        /*0044*/ 	.byte	0x04, 0x0a
        /*0046*/ 	.short	(.L_338 - .L_337)
	.align		4
.L_337:
        /*0048*/ 	.word	index@(.nv.constant0._ZN7cutlass13device_kernelIN5flash11enable_sm90INS1_16FlashAttnFwdSm90INS1_25CollectiveMainloopFwdSm90ILi2EN4cute5tupleIJNS5_1CILi1EEES8_S8_EEENS6_IJNS7_ILi128EEENS7_ILi64EEENS7_ILi256EEEEEELi256ENS_6half_tEfNS_4arch4Sm90ELb0ELb1ELb1ELb1ELb1ELb0ELb0ELb1ELb1ELb1ELb1ELb0EEENS1_21CollectiveEpilogueFwdINS6_IJSA_SC_SB_EEES9_SE_SG_Li256ELb1ELb1ELb1ELb0EEENS1_36VarlenDynamicPersistentTileSchedulerILi128ELi64ELi256ELi128ELb1ELb1ELb1ELb1ELb0ELb1EEEEEEEEEvNT_6ParamsE)
        /*004c*/ 	.short	0x0380
        /*004e*/ 	.short	0x0a80


	//----- nvinfo : EIATTR_SW_WAR
	.align		4
.L_338:
        /*0050*/ 	.byte	0x04, 0x36
        /*0052*/ 	.short	(.L_340 - .L_339)
.L_339:
        /*0054*/ 	.word	0x00000008
.L_340:


//--------------------- .nv.info._ZN7cutlass13device_kernelIN5flash11enable_sm90INS1_16FlashAttnFwdSm90INS1_25CollectiveMainloopFwdSm90ILi2EN4cute5tupleIJNS5_1CILi1EEES8_S8_EEENS6_IJNS7_ILi128EEENS7_ILi64EEENS7_ILi256EEEEEELi256ENS_6half_tEfNS_4arch4Sm90ELb0ELb1ELb1ELb1ELb1ELb1ELb0ELb1ELb1ELb1ELb1ELb0EEENS1_21CollectiveEpilogueFwdINS6_IJSA_SC_SB_EEES9_SE_SG_Li256ELb1ELb1ELb1ELb0EEENS1_36VarlenDynamicPersistentTileSchedulerILi128ELi64ELi256ELi128ELb1ELb1ELb1ELb1ELb0ELb1EEEEEEEEEvNT_6ParamsE --------------------------
	.section	.nv.info._ZN7cutlass13device_kernelIN5flash11enable_sm90INS1_16FlashAttnFwdSm90INS1_25CollectiveMainloopFwdSm90ILi2EN4cute5tupleIJNS5_1CILi1EEES8_S8_EEENS6_IJNS7_ILi128EEENS7_ILi64EEENS7_ILi256EEEEEELi256ENS_6half_tEfNS_4arch4Sm90ELb0ELb1ELb1ELb1ELb1ELb1ELb0ELb1ELb1ELb1ELb1ELb0EEENS1_21CollectiveEpilogueFwdINS6_IJSA_SC_SB_EEES9_SE_SG_Li256ELb1ELb1ELb1ELb0EEENS1_36VarlenDynamicPersistentTileSchedulerILi128ELi64ELi256ELi128ELb1ELb1ELb1ELb1ELb0ELb1EEEEEEEEEvNT_6ParamsE,"",@"SHT_CUDA_INFO"
	.sectionflags	@""
	.align	4


	//----- nvinfo : EIATTR_CUDA_API_VERSION
	.align		4
        /*0000*/ 	.byte	0x04, 0x37
        /*0002*/ 	.short	(.L_342 - .L_341)
.L_341:
        /*0004*/ 	.word	0x00000082


	//----- nvinfo : EIATTR_KPARAM_INFO
	.align		4
.L_342:
        /*0008*/ 	.byte	0x04, 0x17
        /*000a*/ 	.short	(.L_344 - .L_343)
.L_343:
        /*000c*/ 	.word	0x00000000
        /*0010*/ 	.short	0x0000
        /*0012*/ 	.short	0x0000
        /*0014*/ 	.byte	0x00, 0xf0, 0x01, 0x2a


	//----- nvinfo : EIATTR_SPARSE_MMA_MASK
	.align		4
.L_344:
        /*0018*/ 	.byte	0x03, 0x50
        /*001a*/ 	.short	0x0000


	//----- nvinfo : EIATTR_MAXREG_COUNT
	.align		4
        /*001c*/ 	.byte	0x03, 0x1b
        /*001e*/ 	.short	0x00a8


	//----- nvinfo : EIATTR_MERCURY_ISA_VERSION
	.align		4
        /*0020*/ 	.byte	0x03, 0x5f
        /*0022*/ 	.short	0x0101


	//----- nvinfo : EIATTR_VRC_CTA_INIT_COUNT
	.align		4
        /*0024*/ 	.byte	0x02, 0x4a
	.zero		1
	.zero		1


	//----- nvinfo : EIATTR_EXIT_INSTR_OFFSETS
	.align		4
        /*0028*/ 	.byte	0x04, 0x1c
        /*002a*/ 	.short	(.L_346 - .L_345)


	//   ....[0]....
.L_345:
        /*002c*/ 	.word	0x00000010


	//----- nvinfo : EIATTR_MAX_THREADS
	.align		4
.L_346:
        /*0030*/ 	.byte	0x04, 0x05
        /*0032*/ 	.short	(.L_348 - .L_347)
.L_347:
        /*0034*/ 	.word	0x00000180
        /*0038*/ 	.word	0x00000001
        /*003c*/ 	.word	0x00000001


	//----- nvinfo : EIATTR_CBANK_PARAM_SIZE
	.align		4
.L_348:
        /*0040*/ 	.byte	0x03, 0x19
        /*0042*/ 	.short	0x0a80


	//----- nvinfo : EIATTR_PARAM_CBANK
	.align		4
        /*0044*/ 	.byte	0x04, 0x0a
        /*0046*/ 	.short	(.L_350 - .L_349)
	.align		4
.L_349:
        /*0048*/ 	.word	index@(.nv.constant0._ZN7cutlass13device_kernelIN5flash11enable_sm90INS1_16FlashAttnFwdSm90INS1_25CollectiveMainloopFwdSm90ILi2EN4cute5tupleIJNS5_1CILi1EEES8_S8_EEENS6_IJNS7_ILi128EEENS7_ILi64EEENS7_ILi256EEEEEELi256ENS_6half_tEfNS_4arch4Sm90ELb0ELb1ELb1ELb1ELb1ELb1ELb0ELb1ELb1ELb1ELb1ELb0EEENS1_21CollectiveEpilogueFwdINS6_IJSA_SC_SB_EEES9_SE_SG_Li256ELb1ELb1ELb1ELb0EEENS1_36VarlenDynamicPersistentTileSchedulerILi128ELi64ELi256ELi128ELb1ELb1ELb1ELb1ELb0ELb1EEEEEEEEEvNT_6ParamsE)
        /*004c*/ 	.short	0x0380
        /*004e*/ 	.short	0x0a80


	//----- nvinfo : EIATTR_SW_WAR
	.align		4
.L_350:
        /*0050*/ 	.byte	0x04, 0x36
        /*0052*/ 	.short	(.L_352 - .L_351)
.L_351:
        /*0054*/ 	.word	0x00000008
.L_352:


//--------------------- .nv.info._ZN7cutlass13device_kernelIN5flash11enable_sm90INS1_16FlashAttnFwdSm90INS1_25CollectiveMainloopFwdSm90ILi2EN4cute5tupleIJNS5_1CILi1EEES8_S8_EEENS6_IJNS7_ILi128EEENS7_ILi80EEENS7_ILi256EEEEEELi256ENS_6half_tEfNS_4arch4Sm90ELb1ELb0ELb1ELb0ELb1ELb0ELb0ELb1ELb1ELb1ELb1ELb0EEENS1_21CollectiveEpilogueFwdINS6_IJSA_SC_SB_EEES9_SE_SG_Li256ELb0ELb1ELb1ELb0EEENS1_19SingleTileSchedulerILb0ELb1ELb1ELi128EEEEEEEEEvNT_6ParamsE --------------------------
	.section	.nv.info._ZN7cutlass13device_kernelIN5flash11enable_sm90INS1_16FlashAttnFwdSm90INS1_25CollectiveMainloopFwdSm90ILi2EN4cute5tupleIJNS5_1CILi1EEES8_S8_EEENS6_IJNS7_ILi128EEENS7_ILi80EEENS7_ILi256EEEEEELi256ENS_6half_tEfNS_4arch4Sm90ELb1ELb0ELb1ELb0ELb1ELb0ELb0ELb1ELb1ELb1ELb1ELb0EEENS1_21CollectiveEpilogueFwdINS6_IJSA_SC_SB_EEES9_SE_SG_Li256ELb0ELb1ELb1ELb0EEENS1_19SingleTileSchedulerILb0ELb1ELb1ELi128EEEEEEEEEvNT_6ParamsE,"",@"SHT_CUDA_INFO"
	.sectionflags	@""
	.align	4


	//----- nvinfo : EIATTR_CUDA_API_VERSION
	.align		4
        /*0000*/ 	.byte	0x04, 0x37
        /*0002*/ 	.short	(.L_354 - .L_353)
.L_353:
        /*0004*/ 	.word	0x00000082


	//----- nvinfo : EIATTR_KPARAM_INFO
	.align		4
.L_354:
        /*0008*/ 	.byte	0x04, 0x17
        /*000a*/ 	.short	(.L_356 - .L_355)
.L_355:
        /*000c*/ 	.word	0x00000000
        /*0010*/ 	.short	0x0000
        /*0012*/ 	.short	0x0000
        /*0014*/ 	.byte	0x00, 0xf0, 0x01, 0x28


	//----- nvinfo : EIATTR_SPARSE_MMA_MASK
	.align		4
.L_356:
        /*0018*/ 	.byte	0x03, 0x50
        /*001a*/ 	.short	0x0000


	//----- nvinfo : EIATTR_MAXREG_COUNT
	.align		4
        /*001c*/ 	.byte	0x03, 0x1b
        /*001e*/ 	.short	0x00a8


	//----- nvinfo : EIATTR_MERCURY_ISA_VERSION
	.align		4
        /*0020*/ 	.byte	0x03, 0x5f
        /*0022*/ 	.short	0x0101


	//----- nvinfo : EIATTR_VRC_CTA_INIT_COUNT
	.align		4
        /*0024*/ 	.byte	0x02, 0x4a
	.zero		1
	.zero		1


	//----- nvinfo : EIATTR_EXIT_INSTR_OFFSETS
	.align		4
        /*0028*/ 	.byte	0x04, 0x1c
        /*002a*/ 	.short	(.L_358 - .L_357)


	//   ....[0]....
.L_357:
        /*002c*/ 	.word	0x00000010


	//----- nvinfo : EIATTR_MAX_THREADS
	.align		4
.L_358:
        /*0030*/ 	.byte	0x04, 0x05
        /*0032*/ 	.short	(.L_360 - .L_359)
.L_359:
        /*0034*/ 	.word	0x00000180
        /*0038*/ 	.word	0x00000001
        /*003c*/ 	.word	0x00000001


	//----- nvinfo : EIATTR_CBANK_PARAM_SIZE
	.align		4
.L_360:
        /*0040*/ 	.byte	0x03, 0x19
        /*0042*/ 	.short	0x0a00


	//----- nvinfo : EIATTR_PARAM_CBANK
	.align		4
        /*0044*/ 	.byte	0x04, 0x0a
        /*0046*/ 	.short	(.L_362 - .L_361)
	.align		4
.L_361:
        /*0048*/ 	.word	index@(.nv.constant0._ZN7cutlass13device_kernelIN5flash11enable_sm90INS1_16FlashAttnFwdSm90INS1_25CollectiveMainloopFwdSm90ILi2EN4cute5tupleIJNS5_1CILi1EEES8_S8_EEENS6_IJNS7_ILi128EEENS7_ILi80EEENS7_ILi256EEEEEELi256ENS_6half_tEfNS_4arch4Sm90ELb1ELb0ELb1ELb0ELb1ELb0ELb0ELb1ELb1ELb1ELb1ELb0EEENS1_21CollectiveEpilogueFwdINS6_IJSA_SC_SB_EEES9_SE_SG_Li256ELb0ELb1ELb1ELb0EEENS1_19SingleTileSchedulerILb0ELb1ELb1ELi128EEEEEEEEEvNT_6ParamsE)
        /*004c*/ 	.short	0x0380
        /*004e*/ 	.short	0x0a00


	//----- nvinfo : EIATTR_SW_WAR
	.align		4
.L_362:
        /*0050*/ 	.byte	0x04, 0x36
        /*0052*/ 	.short	(.L_364 - .L_363)
.L_363:
        /*0054*/ 	.word	0x00000008
.L_364:


//--------------------- .nv.info._ZN7cutlass13device_kernelIN5flash11enable_sm90INS1_16FlashAttnFwdSm90INS1_25CollectiveMainloopFwdSm90ILi2EN4cute5tupleIJNS5_1CILi1EEES8_S8_EEENS6_IJNS7_ILi128EEENS7_ILi80EEENS7_ILi256EEEEEELi256ENS_6half_tEfNS_4arch4Sm90ELb1ELb0ELb1ELb1ELb1ELb0ELb0ELb1ELb1ELb1ELb1ELb0EEENS1_21CollectiveEpilogueFwdINS6_IJSA_SC_SB_EEES9_SE_SG_Li256ELb1ELb1ELb1ELb0EEENS1_36VarlenDynamicPersistentTileSchedulerILi128ELi80ELi256ELi128ELb1ELb1ELb1ELb1ELb1ELb1EEEEEEEEEvNT_6ParamsE --------------------------
	.section	.nv.info._ZN7cutlass13device_kernelIN5flash11enable_sm90INS1_16FlashAttnFwdSm90INS1_25CollectiveMainloopFwdSm90ILi2EN4cute5tupleIJNS5_1CILi1EEES8_S8_EEENS6_IJNS7_ILi128EEENS7_ILi80EEENS7_ILi256EEEEEELi256ENS_6half_tEfNS_4arch4Sm90ELb1ELb0ELb1ELb1ELb1ELb0ELb0ELb1ELb1ELb1ELb1ELb0EEENS1_21CollectiveEpilogueFwdINS6_IJSA_SC_SB_EEES9_SE_SG_Li256ELb1ELb1ELb1ELb0EEENS1_36VarlenDynamicPersistentTileSchedulerILi128ELi80ELi256ELi128ELb1ELb1ELb1ELb1ELb1ELb1EEEEEEEEEvNT_6ParamsE,"",@"SHT_CUDA_INFO"
	.sectionflags	@""
	.align	4


	//----- nvinfo : EIATTR_CUDA_API_VERSION
	.align		4
        /*0000*/ 	.byte	0x04, 0x37
        /*0002*/ 	.short	(.L_366 - .L_365)
.L_365:
        /*0004*/ 	.word	0x00000082


	//----- nvinfo : EIATTR_KPARAM_INFO
	.align		4
.L_366:
        /*0008*/ 	.byte	0x04, 0x17
        /*000a*/ 	.short	(.L_368 - .L_367)
.L_367:
        /*000c*/ 	.word	0x00000000
        /*0010*/ 	.short	0x0000
        /*0012*/ 	.short	0x0000
        /*0014*/ 	.byte	0x00, 0xf0, 0x01, 0x2a


	//----- nvinfo : EIATTR_SPARSE_MMA_MASK
	.align		4
.L_368:
        /*0018*/ 	.byte	0x03, 0x50
        /*001a*/ 	.short	0x0000


	//----- nvinfo : EIATTR_MAXREG_COUNT
	.align		4
        /*001c*/ 	.byte	0x03, 0x1b
        /*001e*/ 	.short	0x00a8


	//----- nvinfo : EIATTR_MERCURY_ISA_VERSION
	.align		4
        /*0020*/ 	.byte	0x03, 0x5f
        /*0022*/ 	.short	0x0101


	//----- nvinfo : EIATTR_VRC_CTA_INIT_COUNT
	.align		4
        /*0024*/ 	.byte	0x02, 0x4a
	.zero		1
	.zero		1


	//----- nvinfo : EIATTR_EXIT_INSTR_OFFSETS
	.align		4
        /*0028*/ 	.byte	0x04, 0x1c
        /*002a*/ 	.short	(.L_370 - .L_369)


	//   ....[0]....
.L_369:
        /*002c*/ 	.word	0x00000010


	//----- nvinfo : EIATTR_MAX_THREADS
	.align		4
.L_370:
        /*0030*/ 	.byte	0x04, 0x05
        /*0032*/ 	.short	(.L_372 - .L_371)
.L_371:
        /*0034*/ 	.word	0x00000180
        /*0038*/ 	.word	0x00000001
        /*003c*/ 	.word	0x00000001


	//----- nvinfo : EIATTR_CBANK_PARAM_SIZE
	.align		4
.L_372:
        /*0040*/ 	.byte	0x03, 0x19
        /*0042*/ 	.short	0x0a80


	//----- nvinfo : EIATTR_PARAM_CBANK
	.align		4
        /*0044*/ 	.byte	0x04, 0x0a
        /*0046*/ 	.short	(.L_374 - .L_373)
	.align		4
.L_373:
        /*0048*/ 	.word	index@(.nv.constant0._ZN7cutlass13device_kernelIN5flash11enable_sm90INS1_16FlashAttnFwdSm90INS1_25CollectiveMainloopFwdSm90ILi2EN4cute5tupleIJNS5_1CILi1EEES8_S8_EEENS6_IJNS7_ILi128EEENS7_ILi80EEENS7_ILi256EEEEEELi256ENS_6half_tEfNS_4arch4Sm90ELb1ELb0ELb1ELb1ELb1ELb0ELb0ELb1ELb1ELb1ELb1ELb0EEENS1_21CollectiveEpilogueFwdINS6_IJSA_SC_SB_EEES9_SE_SG_Li256ELb1ELb1ELb1ELb0EEENS1_36VarlenDynamicPersistentTileSchedulerILi128ELi80ELi256ELi128ELb1ELb1ELb1ELb1ELb1ELb1EEEEEEEEEvNT_6ParamsE)
        /*004c*/ 	.short	0x0380
        /*004e*/ 	.short	0x0a80


	//----- nvinfo : EIATTR_SW_WAR
	.align		4
.L_374:
        /*0050*/ 	.byte	0x04, 0x36
        /*0052*/ 	.short	(.L_376 - .L_375)
.L_375:
        /*0054*/ 	.word	0x00000008
.L_376:


//--------------------- .nv.info._ZN7cutlass13device_kernelIN5flash11enable_sm90INS1_16FlashAttnFwdSm90INS1_25CollectiveMainloopFwdSm90ILi2EN4cute5tupleIJNS5_1CILi1EEES8_S8_EEENS6_IJNS7_ILi128EEENS7_ILi80EEENS7_ILi256EEEEEELi256ENS_6half_tEfNS_4arch4Sm90ELb1ELb0ELb1ELb1ELb1ELb1ELb0ELb1ELb1ELb1ELb1ELb0EEENS1_21CollectiveEpilogueFwdINS6_IJSA_SC_SB_EEES9_SE_SG_Li256ELb1ELb1ELb1ELb0EEENS1_36VarlenDynamicPersistentTileSchedulerILi128ELi80ELi256ELi128ELb1ELb1ELb1ELb1ELb1ELb1EEEEEEEEEvNT_6ParamsE --------------------------
	.section	.nv.info._ZN7cutlass13device_kernelIN5flash11enable_sm90INS1_16FlashAttnFwdSm90INS1_25CollectiveMainloopFwdSm90ILi2EN4cute5tupleIJNS5_1CILi1EEES8_S8_EEENS6_IJNS7_ILi128EEENS7_ILi80EEENS7_ILi256EEEEEELi256ENS_6half_tEfNS_4arch4Sm90ELb1ELb0ELb1ELb1ELb1ELb1ELb0ELb1ELb1ELb1ELb1ELb0EEENS1_21CollectiveEpilogueFwdINS6_IJSA_SC_SB_EEES9_SE_SG_Li256ELb1ELb1ELb1ELb0EEENS1_36VarlenDynamicPersistentTileSchedulerILi128ELi80ELi256ELi128ELb1ELb1ELb1ELb1ELb1ELb1EEEEEEEEEvNT_6ParamsE,"",@"SHT_CUDA_INFO"
	.sectionflags	@""
	.align	4


	//----- nvinfo : EIATTR_CUDA_API_VERSION
	.align		4
        /*0000*/ 	.byte	0x04, 0x37
        /*0002*/ 	.short	(.L_378 - .L_377)
.L_377:
        /*0004*/ 	.word	0x00000082


	//----- nvinfo : EIATTR_KPARAM_INFO
	.align		4
.L_378:
        /*0008*/ 	.byte	0x04, 0x17
        /*000a*/ 	.short	(.L_380 - .L_379)
.L_379:
        /*000c*/ 	.word	0x00000000
        /*0010*/ 	.short	0x0000
        /*0012*/ 	.short	0x0000
        /*0014*/ 	.byte	0x00, 0xf0, 0x01, 0x2a


	//----- nvinfo : EIATTR_SPARSE_MMA_MASK
	.align		4
.L_380:
        /*0018*/ 	.byte	0x03, 0x50
        /*001a*/ 	.short	0x0000


	//----- nvinfo : EIATTR_MAXREG_COUNT
	.align		4
        /*001c*/ 	.byte	0x03, 0x1b
        /*001e*/ 	.short	0x00a8


	//----- nvinfo : EIATTR_MERCURY_ISA_VERSION
	.align		4
        /*0020*/ 	.byte	0x03, 0x5f
        /*0022*/ 	.short	0x0101


	//----- nvinfo : EIATTR_VRC_CTA_INIT_COUNT
	.align		4
        /*0024*/ 	.byte	0x02, 0x4a
	.zero		1
	.zero		1


	//----- nvinfo : EIATTR_EXIT_INSTR_OFFSETS
	.align		4
        /*0028*/ 	.byte	0x04, 0x1c
        /*002a*/ 	.short	(.L_382 - .L_381)


	//   ....[0]....
.L_381:
        /*002c*/ 	.word	0x00000010


	//----- nvinfo : EIATTR_MAX_THREADS
	.align		4
.L_382:
        /*0030*/ 	.byte	0x04, 0x05
        /*0032*/ 	.short	(.L_384 - .L_383)
.L_383:
        /*0034*/ 	.word	0x00000180
        /*0038*/ 	.word	0x00000001
        /*003c*/ 	.word	0x00000001


	//----- nvinfo : EIATTR_CBANK_PARAM_SIZE
	.align		4
.L_384:
        /*0040*/ 	.byte	0x03, 0x19
        /*0042*/ 	.short	0x0a80


	//----- nvinfo : EIATTR_PARAM_CBANK
	.align		4
        /*0044*/ 	.byte	0x04, 0x0a
        /*0046*/ 	.short	(.L_386 - .L_385)
	.align		4
.L_385:
        /*0048*/ 	.word	index@(.nv.constant0._ZN7cutlass13device_kernelIN5flash11enable_sm90INS1_16FlashAttnFwdSm90INS1_25CollectiveMainloopFwdSm90ILi2EN4cute5tupleIJNS5_1CILi1EEES8_S8_EEENS6_IJNS7_ILi128EEENS7_ILi80EEENS7_ILi256EEEEEELi256ENS_6half_tEfNS_4arch4Sm90ELb1ELb0ELb1ELb1ELb1ELb1ELb0ELb1ELb1ELb1ELb1ELb0EEENS1_21CollectiveEpilogueFwdINS6_IJSA_SC_SB_EEES9_SE_SG_Li256ELb1ELb1ELb1ELb0EEENS1_36VarlenDynamicPersistentTileSchedulerILi128ELi80ELi256ELi128ELb1ELb1ELb1ELb1ELb1ELb1EEEEEEEEEvNT_6ParamsE)
        /*004c*/ 	.short	0x0380
        /*004e*/ 	.short	0x0a80


	//----- nvinfo : EIATTR_SW_WAR
	.align		4
.L_386:
        /*0050*/ 	.byte	0x04, 0x36
        /*0052*/ 	.short	(.L_388 - .L_387)
.L_387:
        /*0054*/ 	.word	0x00000008
.L_388:


//--------------------- .nv.info._ZN7cutlass13device_kernelIN5flash11enable_sm90INS1_16FlashAttnFwdSm90INS1_25CollectiveMainloopFwdSm90ILi2EN4cute5tupleIJNS5_1CILi1EEES8_S8_EEENS6_IJNS7_ILi128EEENS7_ILi96EEENS7_ILi192EEEEEELi192ENS_6half_tEfNS_4arch4Sm90ELb0ELb0ELb1ELb0ELb1ELb0ELb0ELb1ELb1ELb1ELb1ELb0EEENS1_21CollectiveEpilogueFwdINS6_IJSA_SC_SB_EEES9_SE_SG_Li256ELb0ELb1ELb1ELb0EEENS1_19SingleTileSchedulerILb0ELb1ELb1ELi128EEEEEEEEEvNT_6ParamsE --------------------------
	.section	.nv.info._ZN7cutlass13device_kernelIN5flash11enable_sm90INS1_16FlashAttnFwdSm90INS1_25CollectiveMainloopFwdSm90ILi2EN4cute5tupleIJNS5_1CILi1EEES8_S8_EEENS6_IJNS7_ILi128EEENS7_ILi96EEENS7_ILi192EEEEEELi192ENS_6half_tEfNS_4arch4Sm90ELb0ELb0ELb1ELb0ELb1ELb0ELb0ELb1ELb1ELb1ELb1ELb0EEENS1_21CollectiveEpilogueFwdINS6_IJSA_SC_SB_EEES9_SE_SG_Li256ELb0ELb1ELb1ELb0EEENS1_19SingleTileSchedulerILb0ELb1ELb1ELi128EEEEEEEEEvNT_6ParamsE,"",@"SHT_CUDA_INFO"
	.sectionflags	@""
	.align	4


	//----- nvinfo : EIATTR_CUDA_API_VERSION
	.align		4
        /*0000*/ 	.byte	0x04, 0x37
        /*0002*/ 	.short	(.L_390 - .L_389)
.L_389:
        /*0004*/ 	.word	0x00000082


	//----- nvinfo : EIATTR_KPARAM_INFO
	.align		4
.L_390:
        /*0008*/ 	.byte	0x04, 0x17
        /*000a*/ 	.short	(.L_392 - .L_391)
.L_391:
        /*000c*/ 	.word	0x00000000
        /*0010*/ 	.short	0x0000
        /*0012*/ 	.short	0x0000
        /*0014*/ 	.byte	0x00, 0xf0, 0x01, 0x28


	//----- nvinfo : EIATTR_SPARSE_MMA_MASK
	.align		4
.L_392:
        /*0018*/ 	.byte	0x03, 0x50
        /*001a*/ 	.short	0x0000


	//----- nvinfo : EIATTR_MAXREG_COUNT
	.align		4
        /*001c*/ 	.byte	0x03, 0x1b
        /*001e*/ 	.short	0x00a8


	//----- nvinfo : EIATTR_MERCURY_ISA_VERSION
	.align		4
        /*0020*/ 	.byte	0x03, 0x5f
        /*0022*/ 	.short	0x0101


	//----- nvinfo : EIATTR_VRC_CTA_INIT_COUNT
	.align		4
        /*0024*/ 	.byte	0x02, 0x4a
	.zero		1
	.zero		1


	//----- nvinfo : EIATTR_EXIT_INSTR_OFFSETS
	.align		4
        /*0028*/ 	.byte	0x04, 0x1c
        /*002a*/ 	.short	(.L_394 - .L_393)


	//   ....[0]....
.L_393:
        /*002c*/ 	.word	0x00000010


	//----- nvinfo : EIATTR_MAX_THREADS
	.align		4
.L_394:
        /*0030*/ 	.byte	0x04, 0x05
        /*0032*/ 	.short	(.L_396 - .L_395)
.L_395:
        /*0034*/ 	.word	0x00000180
        /*0038*/ 	.word	0x00000001
        /*003c*/ 	.word	0x00000001


	//----- nvinfo : EIATTR_CBANK_PARAM_SIZE
	.align		4
.L_396:
        /*0040*/ 	.byte	0x03, 0x19
        /*0042*/ 	.short	0x0a00


	//----- nvinfo : EIATTR_PARAM_CBANK
	.align		4
        /*0044*/ 	.byte	0x04, 0x0a
        /*0046*/ 	.short	(.L_398 - .L_397)
	.align		4
.L_397:
        /*0048*/ 	.word	index@(.nv.constant0._ZN7cutlass13device_kernelIN5flash11enable_sm90INS1_16FlashAttnFwdSm90INS1_25CollectiveMainloopFwdSm90ILi2EN4cute5tupleIJNS5_1CILi1EEES8_S8_EEENS6_IJNS7_ILi128EEENS7_ILi96EEENS7_ILi192EEEEEELi192ENS_6half_tEfNS_4arch4Sm90ELb0ELb0ELb1ELb0ELb1ELb0ELb0ELb1ELb1ELb1ELb1ELb0EEENS1_21CollectiveEpilogueFwdINS6_IJSA_SC_SB_EEES9_SE_SG_Li256ELb0ELb1ELb1ELb0EEENS1_19SingleTileSchedulerILb0ELb1ELb1ELi128EEEEEEEEEvNT_6ParamsE)
        /*004c*/ 	.short	0x0380
        /*004e*/ 	.short	0x0a00


	//----- nvinfo : EIATTR_SW_WAR
	.align		4
.L_398:
        /*0050*/ 	.byte	0x04, 0x36
        /*0052*/ 	.short	(.L_400 - .L_399)
.L_399:
        /*0054*/ 	.word	0x00000008
.L_400:


//--------------------- .nv.info._ZN7cutlass13device_kernelIN5flash11enable_sm90INS1_16FlashAttnFwdSm90INS1_25CollectiveMainloopFwdSm90ILi2EN4cute5tupleIJNS5_1CILi1EEES8_S8_EEENS6_IJNS7_ILi128EEENS7_ILi96EEENS7_ILi192EEEEEELi192ENS_6half_tEfNS_4arch4Sm90ELb0ELb0ELb1ELb1ELb1ELb0ELb0ELb1ELb1ELb1ELb1ELb0EEENS1_21CollectiveEpilogueFwdINS6_IJSA_SC_SB_EEES9_SE_SG_Li256ELb1ELb1ELb1ELb0EEENS1_36VarlenDynamicPersistentTileSchedulerILi128ELi96ELi256ELi128ELb1ELb1ELb1ELb0ELb1ELb1EEEEEEEEEvNT_6ParamsE --------------------------
	.section	.nv.info._ZN7cutlass13device_kernelIN5flash11enable_sm90INS1_16FlashAttnFwdSm90INS1_25CollectiveMainloopFwdSm90ILi2EN4cute5tupleIJNS5_1CILi1EEES8_S8_EEENS6_IJNS7_ILi128EEENS7_ILi96EEENS7_ILi192EEEEEELi192ENS_6half_tEfNS_4arch4Sm90ELb0ELb0ELb1ELb1ELb1ELb0ELb0ELb1ELb1ELb1ELb1ELb0EEENS1_21CollectiveEpilogueFwdINS6_IJSA_SC_SB_EEES9_SE_SG_Li256ELb1ELb1ELb1ELb0EEENS1_36VarlenDynamicPersistentTileSchedulerILi128ELi96ELi256ELi128ELb1ELb1ELb1ELb0ELb1ELb1EEEEEEEEEvNT_6ParamsE,"",@"SHT_CUDA_INFO"
	.sectionflags	@""
	.align	4


	//----- nvinfo : EIATTR_CUDA_API_VERSION
	.align		4
        /*0000*/ 	.byte	0x04, 0x37
        /*0002*/ 	.short	(.L_402 - .L_401)
.L_401:
        /*0004*/ 	.word	0x00000082


	//----- nvinfo : EIATTR_KPARAM_INFO
	.align		4
.L_402:
        /*0008*/ 	.byte	0x04, 0x17
        /*000a*/ 	.short	(.L_404 - .L_403)
.L_403:
        /*000c*/ 	.word	0x00000000
        /*0010*/ 	.short	0x0000
        /*0012*/ 	.short	0x0000
        /*0014*/ 	.byte	0x00, 0xf0, 0x01, 0x2a


	//----- nvinfo : EIATTR_SPARSE_MMA_MASK
	.align		4
.L_404:
        /*0018*/ 	.byte	0x03, 0x50
        /*001a*/ 	.short	0x0000


	//----- nvinfo : EIATTR_MAXREG_COUNT
	.align		4
        /*001c*/ 	.byte	0x03, 0x1b
        /*001e*/ 	.short	0x00a8


	//----- nvinfo : EIATTR_MERCURY_ISA_VERSION
	.align		4
        /*0020*/ 	.byte	0x03, 0x5f
        /*0022*/ 	.short	0x0101


	//----- nvinfo : EIATTR_VRC_CTA_INIT_COUNT
	.align		4
        /*0024*/ 	.byte	0x02, 0x4a
	.zero		1
	.zero		1


	//----- nvinfo : EIATTR_EXIT_INSTR_OFFSETS
	.align		4
        /*0028*/ 	.byte	0x04, 0x1c
        /*002a*/ 	.short	(.L_406 - .L_405)


	//   ....[0]....
.L_405:
        /*002c*/ 	.word	0x00000010


	//----- nvinfo : EIATTR_MAX_THREADS
	.align		4
.L_406:
        /*0030*/ 	.byte	0x04, 0x05
        /*0032*/ 	.short	(.L_408 - .L_407)
.L_407:
        /*0034*/ 	.word	0x00000180
        /*0038*/ 	.word	0x00000001
        /*003c*/ 	.word	0x00000001


	//----- nvinfo : EIATTR_CBANK_PARAM_SIZE
	.align		4
.L_408:
        /*0040*/ 	.byte	0x03, 0x19
        /*0042*/ 	.short	0x0a80


	//----- nvinfo : EIATTR_PARAM_CBANK
	.align		4
        /*0044*/ 	.byte	0x04, 0x0a
        /*0046*/ 	.short	(.L_410 - .L_409)
	.align		4
.L_409:
        /*0048*/ 	.word	index@(.nv.constant0._ZN7cutlass13device_kernelIN5flash11enable_sm90INS1_16FlashAttnFwdSm90INS1_25CollectiveMainloopFwdSm90ILi2EN4cute5tupleIJNS5_1CILi1EEES8_S8_EEENS6_IJNS7_ILi128EEENS7_ILi96EEENS7_ILi192EEEEEELi192ENS_6half_tEfNS_4arch4Sm90ELb0ELb0ELb1ELb1ELb1ELb0ELb0ELb1ELb1ELb1ELb1ELb0EEENS1_21CollectiveEpilogueFwdINS6_IJSA_SC_SB_EEES9_SE_SG_Li256ELb1ELb1ELb1ELb0EEENS1_36VarlenDynamicPersistentTileSchedulerILi128ELi96ELi256ELi128ELb1ELb1ELb1ELb0ELb1ELb1EEEEEEEEEvNT_6ParamsE)
        /*004c*/ 	.short	0x0380
        /*004e*/ 	.short	0x0a80


	//----- nvinfo : EIATTR_SW_WAR
	.align		4
.L_410:
        /*0050*/ 	.byte	0x04, 0x36
        /*0052*/ 	.short	(.L_412 - .L_411)
.L_411:
        /*0054*/ 	.word	0x00000008
.L_412:


//--------------------- .nv.info._ZN7cutlass13device_kernelIN5flash11enable_sm90INS1_16FlashAttnFwdSm90INS1_25CollectiveMainloopFwdSm90ILi2EN4cute5tupleIJNS5_1CILi1EEES8_S8_EEENS6_IJNS7_ILi128EEENS7_ILi96EEENS7_ILi192EEEEEELi192ENS_6half_tEfNS_4arch4Sm90ELb0ELb0ELb1ELb1ELb1ELb1ELb0ELb1ELb1ELb1ELb1ELb0EEENS1_21CollectiveEpilogueFwdINS6_IJSA_SC_SB_EEES9_SE_SG_Li256ELb1ELb1ELb1ELb0EEENS1_36VarlenDynamicPersistentTileSchedulerILi128ELi96ELi256ELi128ELb1ELb1ELb1ELb0ELb1ELb1EEEEEEEEEvNT_6ParamsE --------------------------
	.section	.nv.info._ZN7cutlass13device_kernelIN5flash11enable_sm90INS1_16FlashAttnFwdSm90INS1_25CollectiveMainloopFwdSm90ILi2EN4cute5tupleIJNS5_1CILi1EEES8_S8_EEENS6_IJNS7_ILi128EEENS7_ILi96EEENS7_ILi192EEEEEELi192ENS_6half_tEfNS_4arch4Sm90ELb0ELb0ELb1ELb1ELb1ELb1ELb0ELb1ELb1ELb1ELb1ELb0EEENS1_21CollectiveEpilogueFwdINS6_IJSA_SC_SB_EEES9_SE_SG_Li256ELb1ELb1ELb1ELb0EEENS1_36VarlenDynamicPersistentTileSchedulerILi128ELi96ELi256ELi128ELb1ELb1ELb1ELb0ELb1ELb1EEEEEEEEEvNT_6ParamsE,"",@"SHT_CUDA_INFO"
	.sectionflags	@""
	.align	4


	//----- nvinfo : EIATTR_CUDA_API_VERSION
	.align		4
        /*0000*/ 	.byte	0x04, 0x37
        /*0002*/ 	.short	(.L_414 - .L_413)
.L_413:
        /*0004*/ 	.word	0x00000082


	//----- nvinfo : EIATTR_KPARAM_INFO
	.align		4
.L_414:
        /*0008*/ 	.byte	0x04, 0x17
        /*000a*/ 	.short	(.L_416 - .L_415)
.L_415:
        /*000c*/ 	.word	0x00000000
        /*0010*/ 	.short	0x0000
        /*0012*/ 	.short	0x0000
        /*0014*/ 	.byte	0x00, 0xf0, 0x01, 0x2a


	//----- nvinfo : EIATTR_SPARSE_MMA_MASK
	.align		4
.L_416:
        /*0018*/ 	.byte	0x03, 0x50
        /*001a*/ 	.short	0x0000


	//----- nvinfo : EIATTR_MAXREG_COUNT
	.align		4
        /*001c*/ 	.byte	0x03, 0x1b
        /*001e*/ 	.short	0x00a8


	//----- nvinfo : EIATTR_MERCURY_ISA_VERSION
	.align		4
        /*0020*/ 	.byte	0x03, 0x5f
        /*0022*/ 	.short	0x0101


	//----- nvinfo : EIATTR_VRC_CTA_INIT_COUNT
	.align		4
        /*0024*/ 	.byte	0x02, 0x4a
	.zero		1
	.zero		1


	//----- nvinfo : EIATTR_EXIT_INSTR_OFFSETS
	.align		4
        /*0028*/ 	.byte	0x04, 0x1c
        /*002a*/ 	.short	(.L_418 - .L_417)


	//   ....[0]....
.L_417:
        /*002c*/ 	.word	0x00000010


	//----- nvinfo : EIATTR_MAX_THREADS
	.align		4
.L_418:
        /*0030*/ 	.byte	0x04, 0x05
        /*0032*/ 	.short	(.L_420 - .L_419)
.L_419:
        /*0034*/ 	.word	0x00000180
        /*0038*/ 	.word	0x00000001
        /*003c*/ 	.word	0x00000001


	//----- nvinfo : EIATTR_CBANK_PARAM_SIZE
	.align		4
.L_420:
        /*0040*/ 	.byte	0x03, 0x19
        /*0042*/ 	.short	0x0a80


	//----- nvinfo : EIATTR_PARAM_CBANK
	.align		4
        /*0044*/ 	.byte	0x04, 0x0a
        /*0046*/ 	.short	(.L_422 - .L_421)
	.align		4
.L_421:
        /*0048*/ 	.word	index@(.nv.constant0._ZN7cutlass13device_kernelIN5flash11enable_sm90INS1_16FlashAttnFwdSm90INS1_25CollectiveMainloopFwdSm90ILi2EN4cute5tupleIJNS5_1CILi1EEES8_S8_EEENS6_IJNS7_ILi128EEENS7_ILi96EEENS7_ILi192EEEEEELi192ENS_6half_tEfNS_4arch4Sm90ELb0ELb0ELb1ELb1ELb1ELb1ELb0ELb1ELb1ELb1ELb1ELb0EEENS1_21CollectiveEpilogueFwdINS6_IJSA_SC_SB_EEES9_SE_SG_Li256ELb1ELb1ELb1ELb0EEENS1_36VarlenDynamicPersistentTileSchedulerILi128ELi96ELi256ELi128ELb1ELb1ELb1ELb0ELb1ELb1EEEEEEEEEvNT_6ParamsE)
        /*004c*/ 	.short	0x0380
        /*004e*/ 	.short	0x0a80


	//----- nvinfo : EIATTR_SW_WAR
	.align		4
.L_422:
        /*0050*/ 	.byte	0x04, 0x36
        /*0052*/ 	.short	(.L_424 - .L_423)
.L_423:
        /*0054*/ 	.word	0x00000008
.L_424:


//--------------------- .nv.info._ZN7cutlass13device_kernelIN5flash11enable_sm90INS1_16FlashAttnFwdSm90INS1_25CollectiveMainloopFwdSm90ILi2EN4cute5tupleIJNS5_1CILi1EEES8_S8_EEENS6_IJNS7_ILi128EEENS7_ILi96EEENS7_ILi192EEEEEELi192ENS_6half_tEfNS_4arch4Sm90ELb0ELb1ELb1ELb0ELb1ELb0ELb0ELb1ELb1ELb1ELb1ELb0EEENS1_21CollectiveEpilogueFwdINS6_IJSA_SC_SB_EEES9_SE_SG_Li256ELb0ELb1ELb1ELb0EEENS1_19SingleTileSchedulerILb0ELb1ELb1ELi128EEEEEEEEEvNT_6ParamsE --------------------------
	.section	.nv.info._ZN7cutlass13device_kernelIN5flash11enable_sm90INS1_16FlashAttnFwdSm90INS1_25CollectiveMainloopFwdSm90ILi2EN4cute5tupleIJNS5_1CILi1EEES8_S8_EEENS6_IJNS7_ILi128EEENS7_ILi96EEENS7_ILi192EEEEEELi192ENS_6half_tEfNS_4arch4Sm90ELb0ELb1ELb1ELb0ELb1ELb0ELb0ELb1ELb1ELb1ELb1ELb0EEENS1_21CollectiveEpilogueFwdINS6_IJSA_SC_SB_EEES9_SE_SG_Li256ELb0ELb1ELb1ELb0EEENS1_19SingleTileSchedulerILb0ELb1ELb1ELi128EEEEEEEEEvNT_6ParamsE,"",@"SHT_CUDA_INFO"
	.sectionflags	@""
	.align	4


	//----- nvinfo : EIATTR_CUDA_API_VERSION
	.align		4
        /*0000*/ 	.byte	0x04, 0x37
        /*0002*/ 	.short	(.L_426 - .L_425)
.L_425:
        /*0004*/ 	.word	0x00000082


	//----- nvinfo : EIATTR_KPARAM_INFO
	.align		4
.L_426:
        /*0008*/ 	.byte	0x04, 0x17
        /*000a*/ 	.short	(.L_428 - .L_427)
.L_427:
        /*000c*/ 	.word	0x00000000
        /*0010*/ 	.short	0x0000
        /*0012*/ 	.short	0x0000
        /*0014*/ 	.byte	0x00, 0xf0, 0x01, 0x28


	//----- nvinfo : EIATTR_SPARSE_MMA_MASK
	.align		4
.L_428:
        /*0018*/ 	.byte	0x03, 0x50
        /*001a*/ 	.short	0x0000


	//----- nvinfo : EIATTR_MAXREG_COUNT
	.align		4
        /*001c*/ 	.byte	0x03, 0x1b
        /*001e*/ 	.short	0x00a8


	//----- nvinfo : EIATTR_MERCURY_ISA_VERSION
	.align		4
        /*0020*/ 	.byte	0x03, 0x5f
        /*0022*/ 	.short	0x0101


	//----- nvinfo : EIATTR_VRC_CTA_INIT_COUNT
	.align		4
        /*0024*/ 	.byte	0x02, 0x4a
	.zero		1
	.zero		1


	//----- nvinfo : EIATTR_EXIT_INSTR_OFFSETS
	.align		4
        /*0028*/ 	.byte	0x04, 0x1c
        /*002a*/ 	.short	(.L_430 - .L_429)


	//   ....[0]....
.L_429:
        /*002c*/ 	.word	0x00000010


	//----- nvinfo : EIATTR_MAX_THREADS
	.align		4
.L_430:
        /*0030*/ 	.byte	0x04, 0x05
        /*0032*/ 	.short	(.L_432 - .L_431)
.L_431:
        /*0034*/ 	.word	0x00000180
        /*0038*/ 	.word	0x00000001
        /*003c*/ 	.word	0x00000001


	//----- nvinfo : EIATTR_CBANK_PARAM_SIZE
	.align		4
.L_432:
        /*0040*/ 	.byte	0x03, 0x19
        /*0042*/ 	.short	0x0a00


	//----- nvinfo : EIATTR_PARAM_CBANK
	.align		4
        /*0044*/ 	.byte	0x04, 0x0a
        /*0046*/ 	.short	(.L_434 - .L_433)
	.align		4
.L_433:
        /*0048*/ 	.word	index@(.nv.constant0._ZN7cutlass13device_kernelIN5flash11enable_sm90INS1_16FlashAttnFwdSm90INS1_25CollectiveMainloopFwdSm90ILi2EN4cute5tupleIJNS5_1CILi1EEES8_S8_EEENS6_IJNS7_ILi128EEENS7_ILi96EEENS7_ILi192EEEEEELi192ENS_6half_tEfNS_4arch4Sm90ELb0ELb1ELb1ELb0ELb1ELb0ELb0ELb1ELb1ELb1ELb1ELb0EEENS1_21CollectiveEpilogueFwdINS6_IJSA_SC_SB_EEES9_SE_SG_Li256ELb0ELb1ELb1ELb0EEENS1_19SingleTileSchedulerILb0ELb1ELb1ELi128EEEEEEEEEvNT_6ParamsE)
        /*004c*/ 	.short	0x0380
        /*004e*/ 	.short	0x0a00


	//----- nvinfo : EIATTR_SW_WAR
	.align		4
.L_434:
        /*0050*/ 	.byte	0x04, 0x36
        /*0052*/ 	.short	(.L_436 - .L_435)
.L_435:
        /*0054*/ 	.word	0x00000008
.L_436:


//--------------------- .nv.info._ZN7cutlass13device_kernelIN5flash11enable_sm90INS1_16FlashAttnFwdSm90INS1_25CollectiveMainloopFwdSm90ILi2EN4cute5tupleIJNS5_1CILi1EEES8_S8_EEENS6_IJNS7_ILi128EEENS7_ILi96EEENS7_ILi192EEEEEELi192ENS_6half_tEfNS_4arch4Sm90ELb0ELb1ELb1ELb1ELb1ELb0ELb0ELb1ELb1ELb1ELb1ELb0EEENS1_21CollectiveEpilogueFwdINS6_IJSA_SC_SB_EEES9_SE_SG_Li256ELb1ELb1ELb1ELb0EEENS1_36VarlenDynamicPersistentTileSchedulerILi128ELi96ELi256ELi128ELb1ELb1ELb1ELb1ELb0ELb1EEEEEEEEEvNT_6ParamsE --------------------------
	.section	.nv.info._ZN7cutlass13device_kernelIN5flash11enable_sm90INS1_16FlashAttnFwdSm90INS1_25CollectiveMainloopFwdSm90ILi2EN4cute5tupleIJNS5_1CILi1EEES8_S8_EEENS6_IJNS7_ILi128EEENS7_ILi96EEENS7_ILi192EEEEEELi192ENS_6half_tEfNS_4arch4Sm90ELb0ELb1ELb1ELb1ELb1ELb0ELb0ELb1ELb1ELb1ELb1ELb0EEENS1_21CollectiveEpilogueFwdINS6_IJSA_SC_SB_EEES9_SE_SG_Li256ELb1ELb1ELb1ELb0EEENS1_36VarlenDynamicPersistentTileSchedulerILi128ELi96ELi256ELi128ELb1ELb1ELb1ELb1ELb0ELb1EEEEEEEEEvNT_6ParamsE,"",@"SHT_CUDA_INFO"
	.sectionflags	@""
	.align	4


	//----- nvinfo : EIATTR_CUDA_API_VERSION
	.align		4
        /*0000*/ 	.byte	0x04, 0x37
        /*0002*/ 	.short	(.L_438 - .L_437)
.L_437:
        /*0004*/ 	.word	0x00000082


	//----- nvinfo : EIATTR_KPARAM_INFO
	.align		4
.L_438:
        /*0008*/ 	.byte	0x04, 0x17
        /*000a*/ 	.short	(.L_440 - .L_439)
.L_439:
        /*000c*/ 	.word	0x00000000
        /*0010*/ 	.short	0x0000
        /*0012*/ 	.short	0x0000
        /*0014*/ 	.byte	0x00, 0xf0, 0x01, 0x2a


	//----- nvinfo : EIATTR_SPARSE_MMA_MASK
	.align		4
.L_440:
        /*0018*/ 	.byte	0x03, 0x50
        /*001a*/ 	.short	0x0000


	//----- nvinfo : EIATTR_MAXREG_COUNT
	.align		4
        /*001c*/ 	.byte	0x03, 0x1b
        /*001e*/ 	.short	0x00a8


	//----- nvinfo : EIATTR_MERCURY_ISA_VERSION
	.align		4
        /*0020*/ 	.byte	0x03, 0x5f
        /*0022*/ 	.short	0x0101


	//----- nvinfo : EIATTR_VRC_CTA_INIT_COUNT
	.align		4
        /*0024*/ 	.byte	0x02, 0x4a
	.zero		1
	.zero		1


	//----- nvinfo : EIATTR_EXIT_INSTR_OFFSETS
	.align		4
        /*0028*/ 	.byte	0x04, 0x1c
        /*002a*/ 	.short	(.L_442 - .L_441)


	//   ....[0]....
.L_441:
        /*002c*/ 	.word	0x00000010


	//----- nvinfo : EIATTR_MAX_THREADS
	.align		4
.L_442:
        /*0030*/ 	.byte	0x04, 0x05
        /*0032*/ 	.short	(.L_444 - .L_443)
.L_443:
        /*0034*/ 	.word	0x00000180
        /*0038*/ 	.word	0x00000001
        /*003c*/ 	.word	0x00000001


	//----- nvinfo : EIATTR_CBANK_PARAM_SIZE
	.align		4
.L_444:
        /*0040*/ 	.byte	0x03, 0x19
        /*0042*/ 	.short	0x0a80


	//----- nvinfo : EIATTR_PARAM_CBANK
	.align		4
        /*0044*/ 	.byte	0x04, 0x0a
        /*0046*/ 	.short	(.L_446 - .L_445)
	.align		4
.L_445:
        /*0048*/ 	.word	index@(.nv.constant0._ZN7cutlass13device_kernelIN5flash11enable_sm90INS1_16FlashAttnFwdSm90INS1_25CollectiveMainloopFwdSm90ILi2EN4cute5tupleIJNS5_1CILi1EEES8_S8_EEENS6_IJNS7_ILi128EEENS7_ILi96EEENS7_ILi192EEEEEELi192ENS_6half_tEfNS_4arch4Sm90ELb0ELb1ELb1ELb1ELb1ELb0ELb0ELb1ELb1ELb1ELb1ELb0EEENS1_21CollectiveEpilogueFwdINS6_IJSA_SC_SB_EEES9_SE_SG_Li256ELb1ELb1ELb1ELb0EEENS1_36VarlenDynamicPersistentTileSchedulerILi128ELi96ELi256ELi128ELb1ELb1ELb1ELb1ELb0ELb1EEEEEEEEEvNT_6ParamsE)
        /*004c*/ 	.short	0x0380
        /*004e*/ 	.short	0x0a80


	//----- nvinfo : EIATTR_SW_WAR
	.align		4
.L_446:
        /*0050*/ 	.byte	0x04, 0x36
        /*0052*/ 	.short	(.L_448 - .L_447)
.L_447:
        /*0054*/ 	.word	0x00000008
.L_448:


//--------------------- .nv.info._ZN7cutlass13device_kernelIN5flash11enable_sm90INS1_16FlashAttnFwdSm90INS1_25CollectiveMainloopFwdSm90ILi2EN4cute5tupleIJNS5_1CILi1EEES8_S8_EEENS6_IJNS7_ILi128EEENS7_ILi96EEENS7_ILi192EEEEEELi192ENS_6half_tEfNS_4arch4Sm90ELb0ELb1ELb1ELb1ELb1ELb1ELb0ELb1ELb1ELb1ELb1ELb0EEENS1_21CollectiveEpilogueFwdINS6_IJSA_SC_SB_EEES9_SE_SG_Li256ELb1ELb1ELb1ELb0EEENS1_36VarlenDynamicPersistentTileSchedulerILi128ELi96ELi256ELi128ELb1ELb1ELb1ELb1ELb0ELb1EEEEEEEEEvNT_6ParamsE --------------------------
	.section	.nv.info._ZN7cutlass13device_kernelIN5flash11enable_sm90INS1_16FlashAttnFwdSm90INS1_25CollectiveMainloopFwdSm90ILi2EN4cute5tupleIJNS5_1CILi1EEES8_S8_EEENS6_IJNS7_ILi128EEENS7_ILi96EEENS7_ILi192EEEEEELi192ENS_6half_tEfNS_4arch4Sm90ELb0ELb1ELb1ELb1ELb1ELb1ELb0ELb1ELb1ELb1ELb1ELb0EEENS1_21CollectiveEpilogueFwdINS6_IJSA_SC_SB_EEES9_SE_SG_Li256ELb1ELb1ELb1ELb0EEENS1_36VarlenDynamicPersistentTileSchedulerILi128ELi96ELi256ELi128ELb1ELb1ELb1ELb1ELb0ELb1EEEEEEEEEvNT_6ParamsE,"",@"SHT_CUDA_INFO"
	.sectionflags	@""
	.align	4


	//----- nvinfo : EIATTR_CUDA_API_VERSION
	.align		4
        /*0000*/ 	.byte	0x04, 0x37
        /*0002*/ 	.short	(.L_450 - .L_449)
.L_449:
        /*0004*/ 	.word	0x00000082


	//----- nvinfo : EIATTR_KPARAM_INFO
	.align		4
.L_450:
        /*0008*/ 	.byte	0x04, 0x17
        /*000a*/ 	.short	(.L_452 - .L_451)
.L_451:
        /*000c*/ 	.word	0x00000000
        /*0010*/ 	.short	0x0000
        /*0012*/ 	.short	0x0000
        /*0014*/ 	.byte	0x00, 0xf0, 0x01, 0x2a


	//----- nvinfo : EIATTR_SPARSE_MMA_MASK
	.align		4
.L_452:
        /*0018*/ 	.byte	0x03, 0x50
        /*001a*/ 	.short	0x0000


	//----- nvinfo : EIATTR_MAXREG_COUNT
	.align		4
        /*001c*/ 	.byte	0x03, 0x1b
        /*001e*/ 	.short	0x00a8


	//----- nvinfo : EIATTR_MERCURY_ISA_VERSION
	.align		4
        /*0020*/ 	.byte	0x03, 0x5f
        /*0022*/ 	.short	0x0101


	//----- nvinfo : EIATTR_VRC_CTA_INIT_COUNT
	.align		4
        /*0024*/ 	.byte	0x02, 0x4a
	.zero		1
	.zero		1


	//----- nvinfo : EIATTR_EXIT_INSTR_OFFSETS
	.align		4
        /*0028*/ 	.byte	0x04, 0x1c
        /*002a*/ 	.short	(.L_454 - .L_453)


	//   ....[0]....
.L_453:
        /*002c*/ 	.word	0x00000010


	//----- nvinfo : EIATTR_MAX_THREADS
	.align		4
.L_454:
        /*0030*/ 	.byte	0x04, 0x05
        /*0032*/ 	.short	(.L_456 - .L_455)
.L_455:
        /*0034*/ 	.word	0x00000180
        /*0038*/ 	.word	0x00000001
        /*003c*/ 	.word	0x00000001


	//----- nvinfo : EIATTR_CBANK_PARAM_SIZE
	.align		4
.L_456:
        /*0040*/ 	.byte	0x03, 0x19
        /*0042*/ 	.short	0x0a80


	//----- nvinfo : EIATTR_PARAM_CBANK
	.align		4
        /*0044*/ 	.byte	0x04, 0x0a
        /*0046*/ 	.short	(.L_458 - .L_457)
	.align		4
.L_457:
        /*0048*/ 	.word	index@(.nv.constant0._ZN7cutlass13device_kernelIN5flash11enable_sm90INS1_16FlashAttnFwdSm90INS1_25CollectiveMainloopFwdSm90ILi2EN4cute5tupleIJNS5_1CILi1EEES8_S8_EEENS6_IJNS7_ILi128EEENS7_ILi96EEENS7_ILi192EEEEEELi192ENS_6half_tEfNS_4arch4Sm90ELb0ELb1ELb1ELb1ELb1ELb1ELb0ELb1ELb1ELb1ELb1ELb0EEENS1_21CollectiveEpilogueFwdINS6_IJSA_SC_SB_EEES9_SE_SG_Li256ELb1ELb1ELb1ELb0EEENS1_36VarlenDynamicPersistentTileSchedulerILi128ELi96ELi256ELi128ELb1ELb1ELb1ELb1ELb0ELb1EEEEEEEEEvNT_6ParamsE)
        /*004c*/ 	.short	0x0380
        /*004e*/ 	.short	0x0a80


	//----- nvinfo : EIATTR_SW_WAR
	.align		4
.L_458:
        /*0050*/ 	.byte	0x04, 0x36
        /*0052*/ 	.short	(.L_460 - .L_459)
.L_459:
        /*0054*/ 	.word	0x00000008
.L_460:


//--------------------- .nv.info._ZN7cutlass13device_kernelIN5flash11enable_sm90INS1_16FlashAttnFwdSm90INS1_25CollectiveMainloopFwdSm90ILi2EN4cute5tupleIJNS5_1CILi1EEES8_S8_EEENS6_IJNS7_ILi128EEENS7_ILi96EEENS7_ILi192EEEEEELi192ENS_6half_tEfNS_4arch4Sm90ELb1ELb0ELb1ELb0ELb1ELb0ELb0ELb1ELb1ELb1ELb1ELb0EEENS1_21CollectiveEpilogueFwdINS6_IJSA_SC_SB_EEES9_SE_SG_Li256ELb0ELb1ELb1ELb0EEENS1_19SingleTileSchedulerILb0ELb1ELb1ELi128EEEEEEEEEvNT_6ParamsE --------------------------
	.section	.nv.info._ZN7cutlass13device_kernelIN5flash11enable_sm90INS1_16FlashAttnFwdSm90INS1_25CollectiveMainloopFwdSm90ILi2EN4cute5tupleIJNS5_1CILi1EEES8_S8_EEENS6_IJNS7_ILi128EEENS7_ILi96EEENS7_ILi192EEEEEELi192ENS_6half_tEfNS_4arch4Sm90ELb1ELb0ELb1ELb0ELb1ELb0ELb0ELb1ELb1ELb1ELb1ELb0EEENS1_21CollectiveEpilogueFwdINS6_IJSA_SC_SB_EEES9_SE_SG_Li256ELb0ELb1ELb1ELb0EEENS1_19SingleTileSchedulerILb0ELb1ELb1ELi128EEEEEEEEEvNT_6ParamsE,"",@"SHT_CUDA_INFO"
	.sectionflags	@""
	.align	4


	//----- nvinfo : EIATTR_CUDA_API_VERSION
	.align		4
        /*0000*/ 	.byte	0x04, 0x37
        /*0002*/ 	.short	(.L_462 - .L_461)
.L_461:
        /*0004*/ 	.word	0x00000082


	//----- nvinfo : EIATTR_KPARAM_INFO
	.align		4
.L_462:
        /*0008*/ 	.byte	0x04, 0x17
        /*000a*/ 	.short	(.L_464 - .L_463)
.L_463:
        /*000c*/ 	.word	0x00000000
        /*0010*/ 	.short	0x0000
        /*0012*/ 	.short	0x0000
        /*0014*/ 	.byte	0x00, 0xf0, 0x01, 0x28


	//----- nvinfo : EIATTR_SPARSE_MMA_MASK
	.align		4
.L_464:
        /*0018*/ 	.byte	0x03, 0x50
        /*001a*/ 	.short	0x0000


	//----- nvinfo : EIATTR_MAXREG_COUNT
	.align		4
        /*001c*/ 	.byte	0x03, 0x1b
        /*001e*/ 	.short	0x00a8


	//----- nvinfo : EIATTR_MERCURY_ISA_VERSION
	.align		4
        /*0020*/ 	.byte	0x03, 0x5f
        /*0022*/ 	.short	0x0101


	//----- nvinfo : EIATTR_VRC_CTA_INIT_COUNT
	.align		4
        /*0024*/ 	.byte	0x02, 0x4a
	.zero		1
	.zero		1


	//----- nvinfo : EIATTR_EXIT_INSTR_OFFSETS
	.align		4
        /*0028*/ 	.byte	0x04, 0x1c
        /*002a*/ 	.short	(.L_466 - .L_465)


	//   ....[0]....
.L_465:
        /*002c*/ 	.word	0x00000010


	//----- nvinfo : EIATTR_MAX_THREADS
	.align		4
.L_466:
        /*0030*/ 	.byte	0x04, 0x05
        /*0032*/ 	.short	(.L_468 - .L_467)
.L_467:
        /*0034*/ 	.word	0x00000180
        /*0038*/ 	.word	0x00000001
        /*003c*/ 	.word	0x00000001


	//----- nvinfo : EIATTR_CBANK_PARAM_SIZE
	.align		4
.L_468:
        /*0040*/ 	.byte	0x03, 0x19
        /*0042*/ 	.short	0x0a00


	//----- nvinfo : EIATTR_PARAM_CBANK
	.align		4
        /*0044*/ 	.byte	0x04, 0x0a
        /*0046*/ 	.short	(.L_470 - .L_469)
	.align		4
.L_469:
        /*0048*/ 	.word	index@(.nv.constant0._ZN7cutlass13device_kernelIN5flash11enable_sm90INS1_16FlashAttnFwdSm90INS1_25CollectiveMainloopFwdSm90ILi2EN4cute5tupleIJNS5_1CILi1EEES8_S8_EEENS6_IJNS7_ILi128EEENS7_ILi96EEENS7_ILi192EEEEEELi192ENS_6half_tEfNS_4arch4Sm90ELb1ELb0ELb1ELb0ELb1ELb0ELb0ELb1ELb1ELb1ELb1ELb0EEENS1_21CollectiveEpilogueFwdINS6_IJSA_SC_SB_EEES9_SE_SG_Li256ELb0ELb1ELb1ELb0EEENS1_19SingleTileSchedulerILb0ELb1ELb1ELi128EEEEEEEEEvNT_6ParamsE)
        /*004c*/ 	.short	0x0380
        /*004e*/ 	.short	0x0a00


	//----- nvinfo : EIATTR_SW_WAR
	.align		4
.L_470:
        /*0050*/ 	.byte	0x04, 0x36
        /*0052*/ 	.short	(.L_472 - .L_471)
.L_471:
        /*0054*/ 	.word	0x00000008
.L_472:


//--------------------- .nv.info._ZN7cutlass13device_kernelIN5flash11enable_sm90INS1_16FlashAttnFwdSm90INS1_25CollectiveMainloopFwdSm90ILi2EN4cute5tupleIJNS5_1CILi1EEES8_S8_EEENS6_IJNS7_ILi128EEENS7_ILi96EEENS7_ILi192EEEEEELi192ENS_6half_tEfNS_4arch4Sm90ELb1ELb0ELb1ELb1ELb1ELb0ELb0ELb1ELb1ELb1ELb1ELb0EEENS1_21CollectiveEpilogueFwdINS6_IJSA_SC_SB_EEES9_SE_SG_Li256ELb1ELb1ELb1ELb0EEENS1_36VarlenDynamicPersistentTileSchedulerILi128ELi96ELi256ELi128ELb1ELb1ELb1ELb1ELb1ELb1EEEEEEEEEvNT_6ParamsE --------------------------
	.section	.nv.info._ZN7cutlass13device_kernelIN5flash11enable_sm90INS1_16FlashAttnFwdSm90INS1_25CollectiveMainloopFwdSm90ILi2EN4cute5tupleIJNS5_1CILi1EEES8_S8_EEENS6_IJNS7_ILi128EEENS7_ILi96EEENS7_ILi192EEEEEELi192ENS_6half_tEfNS_4arch4Sm90ELb1ELb0ELb1ELb1ELb1ELb0ELb0ELb1ELb1ELb1ELb1ELb0EEENS1_21CollectiveEpilogueFwdINS6_IJSA_SC_SB_EEES9_SE_SG_Li256ELb1ELb1ELb1ELb0EEENS1_36VarlenDynamicPersistentTileSchedulerILi128ELi96ELi256ELi128ELb1ELb1ELb1ELb1ELb1ELb1EEEEEEEEEvNT_6ParamsE,"",@"SHT_CUDA_INFO"
	.sectionflags	@""
	.align	4


	//----- nvinfo : EIATTR_CUDA_API_VERSION
	.align		4
        /*0000*/ 	.byte	0x04, 0x37
        /*0002*/ 	.short	(.L_474 - .L_473)
.L_473:
        /*0004*/ 	.word	0x00000082


	//----- nvinfo : EIATTR_KPARAM_INFO
	.align		4
.L_474:
        /*0008*/ 	.byte	0x04, 0x17
        /*000a*/ 	.short	(.L_476 - .L_475)
.L_475:
        /*000c*/ 	.word	0x00000000
        /*0010*/ 	.short	0x0000
        /*0012*/ 	.short	0x0000
        /*0014*/ 	.byte	0x00, 0xf0, 0x01, 0x2a


	//----- nvinfo : EIATTR_SPARSE_MMA_MASK
	.align		4
.L_476:
        /*0018*/ 	.byte	0x03, 0x50
        /*001a*/ 	.short	0x0000


	//----- nvinfo : EIATTR_MAXREG_COUNT
	.align		4
        /*001c*/ 	.byte	0x03, 0x1b
        /*001e*/ 	.short	0x00a8


	//----- nvinfo : EIATTR_MERCURY_ISA_VERSION
	.align		4
        /*0020*/ 	.byte	0x03, 0x5f
        /*0022*/ 	.short	0x0101


	//----- nvinfo : EIATTR_VRC_CTA_INIT_COUNT
	.align		4
        /*0024*/ 	.byte	0x02, 0x4a
	.zero		1
	.zero		1


	//----- nvinfo : EIATTR_EXIT_INSTR_OFFSETS
	.align		4
        /*0028*/ 	.byte	0x04, 0x1c
        /*002a*/ 	.short	(.L_478 - .L_477)


	//   ....[0]....
.L_477:
        /*002c*/ 	.word	0x00000010


	//----- nvinfo : EIATTR_MAX_THREADS
	.align		4
.L_478:
        /*0030*/ 	.byte	0x04, 0x05
        /*0032*/ 	.short	(.L_480 - .L_479)
.L_479:
        /*0034*/ 	.word	0x00000180
        /*0038*/ 	.word	0x00000001
        /*003c*/ 	.word	0x00000001


	//----- nvinfo : EIATTR_CBANK_PARAM_SIZE
	.align		4
.L_480:
        /*0040*/ 	.byte	0x03, 0x19
        /*0042*/ 	.short	0x0a80


	//----- nvinfo : EIATTR_PARAM_CBANK
	.align		4
        /*0044*/ 	.byte	0x04, 0x0a
        /*0046*/ 	.short	(.L_482 - .L_481)
	.align		4
.L_481:
        /*0048*/ 	.word	index@(.nv.constant0._ZN7cutlass13device_kernelIN5flash11enable_sm90INS1_16FlashAttnFwdSm90INS1_25CollectiveMainloopFwdSm90ILi2EN4cute5tupleIJNS5_1CILi1EEES8_S8_EEENS6_IJNS7_ILi128EEENS7_ILi96EEENS7_ILi192EEEEEELi192ENS_6half_tEfNS_4arch4Sm90ELb1ELb0ELb1ELb1ELb1ELb0ELb0ELb1ELb1ELb1ELb1ELb0EEENS1_21CollectiveEpilogueFwdINS6_IJSA_SC_SB_EEES9_SE_SG_Li256ELb1ELb1ELb1ELb0EEENS1_36VarlenDynamicPersistentTileSchedulerILi128ELi96ELi256ELi128ELb1ELb1ELb1ELb1ELb1ELb1EEEEEEEEEvNT_6ParamsE)
        /*004c*/ 	.short	0x0380
        /*004e*/ 	.short	0x0a80


	//----- nvinfo : EIATTR_SW_WAR
	.align		4
.L_482:
        /*0050*/ 	.byte	0x04, 0x36
        /*0052*/ 	.short	(.L_484 - .L_483)
.L_483:
        /*0054*/ 	.word	0x00000008
.L_484:


//--------------------- .nv.info._ZN7cutlass13device_kernelIN5flash11enable_sm90INS1_16FlashAttnFwdSm90INS1_25CollectiveMainloopFwdSm90ILi2EN4cute5tupleIJNS5_1CILi1EEES8_S8_EEENS6_IJNS7_ILi128EEENS7_ILi96EEENS7_ILi192EEEEEELi192ENS_6half_tEfNS_4arch4Sm90ELb1ELb0ELb1ELb1ELb1ELb1ELb0ELb1ELb1ELb1ELb1ELb0EEENS1_21CollectiveEpilogueFwdINS6_IJSA_SC_SB_EEES9_SE_SG_Li256ELb1ELb1ELb1ELb0EEENS1_36VarlenDynamicPersistentTileSchedulerILi128ELi96ELi256ELi128ELb1ELb1ELb1ELb1ELb1ELb1EEEEEEEEEvNT_6ParamsE --------------------------
	.section	.nv.info._ZN7cutlass13device_kernelIN5flash11enable_sm90INS1_16FlashAttnFwdSm90INS1_25CollectiveMainloopFwdSm90ILi2EN4cute5tupleIJNS5_1CILi1EEES8_S8_EEENS6_IJNS7_ILi128EEENS7_ILi96EEENS7_ILi192EEEEEELi192ENS_6half_tEfNS_4arch4Sm90ELb1ELb0ELb1ELb1ELb1ELb1ELb0ELb1ELb1ELb1ELb1ELb0EEENS1_21CollectiveEpilogueFwdINS6_IJSA_SC_SB_EEES9_SE_SG_Li256ELb1ELb1ELb1ELb0EEENS1_36VarlenDynamicPersistentTileSchedulerILi128ELi96ELi256ELi128ELb1ELb1ELb1ELb1ELb1ELb1EEEEEEEEEvNT_6ParamsE,"",@"SHT_CUDA_INFO"
	.sectionflags	@""
	.align	4


	//----- nvinfo : EIATTR_CUDA_API_VERSION
	.align		4
        /*0000*/ 	.byte	0x04, 0x37
        /*0002*/ 	.short	(.L_486 - .L_485)
.L_485:
        /*0004*/ 	.word	0x00000082


	//----- nvinfo : EIATTR_KPARAM_INFO
	.align		4
.L_486:
        /*0008*/ 	.byte	0x04, 0x17
        /*000a*/ 	.short	(.L_488 - .L_487)
.L_487:
        /*000c*/ 	.word	0x00000000
        /*0010*/ 	.short	0x0000
        /*0012*/ 	.short	0x0000
        /*0014*/ 	.byte	0x00, 0xf0, 0x01, 0x2a


	//----- nvinfo : EIATTR_SPARSE_MMA_MASK
	.align		4
.L_488:
        /*0018*/ 	.byte	0x03, 0x50
        /*001a*/ 	.short	0x0000


	//----- nvinfo : EIATTR_MAXREG_COUNT
	.align		4
        /*001c*/ 	.byte	0x03, 0x1b
        /*001e*/ 	.short	0x00a8


	//----- nvinfo : EIATTR_MERCURY_ISA_VERSION
	.align		4
        /*0020*/ 	.byte	0x03, 0x5f
        /*0022*/ 	.short	0x0101


	//----- nvinfo : EIATTR_VRC_CTA_INIT_COUNT
	.align		4
        /*0024*/ 	.byte	0x02, 0x4a
	.zero		1
	.zero		1


	//----- nvinfo : EIATTR_EXIT_INSTR_OFFSETS
	.align		4
        /*0028*/ 	.byte	0x04, 0x1c
        /*002a*/ 	.short	(.L_490 - .L_489)


	//   ....[0]....
.L_489:
        /*002c*/ 	.word	0x00000010


	//----- nvinfo : EIATTR_MAX_THREADS
	.align		4
.L_490:
        /*0030*/ 	.byte	0x04, 0x05
        /*0032*/ 	.short	(.L_492 - .L_491)
.L_491:
        /*0034*/ 	.word	0x00000180
        /*0038*/ 	.word	0x00000001
        /*003c*/ 	.word	0x00000001


	//----- nvinfo : EIATTR_CBANK_PARAM_SIZE
	.align		4
.L_492:
        /*0040*/ 	.byte	0x03, 0x19
        /*0042*/ 	.short	0x0a80


	//----- nvinfo : EIATTR_PARAM_CBANK
	.align		4
        /*0044*/ 	.byte	0x04, 0x0a
        /*0046*/ 	.short	(.L_494 - .L_493)
	.align		4
.L_493:
        /*0048*/ 	.word	index@(.nv.constant0._ZN7cutlass13device_kernelIN5flash11enable_sm90INS1_16FlashAttnFwdSm90INS1_25CollectiveMainloopFwdSm90ILi2EN4cute5tupleIJNS5_1CILi1EEES8_S8_EEENS6_IJNS7_ILi128EEENS7_ILi96EEENS7_ILi192EEEEEELi192ENS_6half_tEfNS_4arch4Sm90ELb1ELb0ELb1ELb1ELb1ELb1ELb0ELb1ELb1ELb1ELb1ELb0EEENS1_21CollectiveEpilogueFwdINS6_IJSA_SC_SB_EEES9_SE_SG_Li256ELb1ELb1ELb1ELb0EEENS1_36VarlenDynamicPersistentTileSchedulerILi128ELi96ELi256ELi128ELb1ELb1ELb1ELb1ELb1ELb1EEEEEEEEEvNT_6ParamsE)
        /*004c*/ 	.short	0x0380
        /*004e*/ 	.short	0x0a80


	//----- nvinfo : EIATTR_SW_WAR
	.align		4
.L_494:
        /*0050*/ 	.byte	0x04, 0x36
        /*0052*/ 	.short	(.L_496 - .L_495)
.L_495:
        /*0054*/ 	.word	0x00000008
.L_496:


//--------------------- .nv.info._ZN7cutlass13device_kernelIN5flash11enable_sm90INS1_16FlashAttnFwdSm90INS1_25CollectiveMainloopFwdSm90ILi2EN4cute5tupleIJNS5_1CILi1EEES8_S8_EEENS6_IJNS7_ILi128EEESA_SA_EEELi128ENS_6half_tEfNS_4arch4Sm90ELb0ELb0ELb1ELb0ELb1ELb0ELb0ELb1ELb1ELb1ELb1ELb0EEENS1_21CollectiveEpilogueFwdISB_S9_SC_SE_Li256ELb0ELb1ELb1ELb0EEENS1_19SingleTileSchedulerILb0ELb1ELb1ELi128EEEEEEEEEvNT_6ParamsE --------------------------
	.section	.nv.info._ZN7cutlass13device_kernelIN5flash11enable_sm90INS1_16FlashAttnFwdSm90INS1_25CollectiveMainloopFwdSm90ILi2EN4cute5tupleIJNS5_1CILi1EEES8_S8_EEENS6_IJNS7_ILi128EEESA_SA_EEELi128ENS_6half_tEfNS_4arch4Sm90ELb0ELb0ELb1ELb0ELb1ELb0ELb0ELb1ELb1ELb1ELb1ELb0EEENS1_21CollectiveEpilogueFwdISB_S9_SC_SE_Li256ELb0ELb1ELb1ELb0EEENS1_19SingleTileSchedulerILb0ELb1ELb1ELi128EEEEEEEEEvNT_6ParamsE,"",@"SHT_CUDA_INFO"
	.sectionflags	@""
	.align	4


	//----- nvinfo : EIATTR_CUDA_API_VERSION
	.align		4
        /*0000*/ 	.byte	0x04, 0x37
        /*0002*/ 	.short	(.L_498 - .L_497)
.L_497:
        /*0004*/ 	.word	0x00000082


	//----- nvinfo : EIATTR_KPARAM_INFO
	.align		4
.L_498:
        /*0008*/ 	.byte	0x04, 0x17
        /*000a*/ 	.short	(.L_500 - .L_499)
.L_499:
        /*000c*/ 	.word	0x00000000
        /*0010*/ 	.short	0x0000
        /*0012*/ 	.short	0x0000
        /*0014*/ 	.byte	0x00, 0xf0, 0x01, 0x28


	//----- nvinfo : EIATTR_SPARSE_MMA_MASK
	.align		4
.L_500:
        /*0018*/ 	.byte	0x03, 0x50
        /*001a*/ 	.short	0x0000


	//----- nvinfo : EIATTR_MAXREG_COUNT
	.align		4
        /*001c*/ 	.byte	0x03, 0x1b
        /*001e*/ 	.short	0x00a8


	//----- nvinfo : EIATTR_MERCURY_ISA_VERSION
	.align		4
        /*0020*/ 	.byte	0x03, 0x5f
        /*0022*/ 	.short	0x0101


	//----- nvinfo : EIATTR_VRC_CTA_INIT_COUNT
	.align		4
        /*0024*/ 	.byte	0x02, 0x4a
	.zero		1
	.zero		1


	//----- nvinfo : EIATTR_EXIT_INSTR_OFFSETS
	.align		4
        /*0028*/ 	.byte	0x04, 0x1c
        /*002a*/ 	.short	(.L_502 - .L_501)


	//   ....[0]....
.L_501:
        /*002c*/ 	.word	0x00000010


	//----- nvinfo : EIATTR_MAX_THREADS
	.align		4
.L_502:
        /*0030*/ 	.byte	0x04, 0x05
        /*0032*/ 	.short	(.L_504 - .L_503)
.L_503:
        /*0034*/ 	.word	0x00000180
        /*0038*/ 	.word	0x00000001
        /*003c*/ 	.word	0x00000001


	//----- nvinfo : EIATTR_CBANK_PARAM_SIZE
	.align		4
.L_504:
        /*0040*/ 	.byte	0x03, 0x19
        /*0042*/ 	.short	0x0a00


	//----- nvinfo : EIATTR_PARAM_CBANK
	.align		4
        /*0044*/ 	.byte	0x04, 0x0a
        /*0046*/ 	.short	(.L_506 - .L_505)
	.align		4
.L_505:
        /*0048*/ 	.word	index@(.nv.constant0._ZN7cutlass13device_kernelIN5flash11enable_sm90INS1_16FlashAttnFwdSm90INS1_25CollectiveMainloopFwdSm90ILi2EN4cute5tupleIJNS5_1CILi1EEES8_S8_EEENS6_IJNS7_ILi128EEESA_SA_EEELi128ENS_6half_tEfNS_4arch4Sm90ELb0ELb0ELb1ELb0ELb1ELb0ELb0ELb1ELb1ELb1ELb1ELb0EEENS1_21CollectiveEpilogueFwdISB_S9_SC_SE_Li256ELb0ELb1ELb1ELb0EEENS1_19SingleTileSchedulerILb0ELb1ELb1ELi128EEEEEEEEEvNT_6ParamsE)
        /*004c*/ 	.short	0x0380
        /*004e*/ 	.short	0x0a00


	//----- nvinfo : EIATTR_SW_WAR
	.align		4
.L_506:
        /*0050*/ 	.byte	0x04, 0x36
        /*0052*/ 	.short	(.L_508 - .L_507)
.L_507:
        /*0054*/ 	.word	0x00000008
.L_508:


//--------------------- .nv.info._ZN7cutlass13device_kernelIN5flash11enable_sm90INS1_16FlashAttnFwdSm90INS1_25CollectiveMainloopFwdSm90ILi2EN4cute5tupleIJNS5_1CILi1EEES8_S8_EEENS6_IJNS7_ILi128EEESA_SA_EEELi128ENS_6half_tEfNS_4arch4Sm90ELb0ELb0ELb1ELb1ELb1ELb0ELb0ELb1ELb1ELb1ELb1ELb0EEENS1_21CollectiveEpilogueFwdISB_S9_SC_SE_Li256ELb1ELb1ELb1ELb0EEENS1_36VarlenDynamicPersistentTileSchedulerILi128ELi128ELi256ELi128ELb1ELb1ELb1ELb0ELb1ELb1EEEEEEEEEvNT_6ParamsE --------------------------
	.section	.nv.info._ZN7cutlass13device_kernelIN5flash11enable_sm90INS1_16FlashAttnFwdSm90INS1_25CollectiveMainloopFwdSm90ILi2EN4cute5tupleIJNS5_1CILi1EEES8_S8_EEENS6_IJNS7_ILi128EEESA_SA_EEELi128ENS_6half_tEfNS_4arch4Sm90ELb0ELb0ELb1ELb1ELb1ELb0ELb0ELb1ELb1ELb1ELb1ELb0EEENS1_21CollectiveEpilogueFwdISB_S9_SC_SE_Li256ELb1ELb1ELb1ELb0EEENS1_36VarlenDynamicPersistentTileSchedulerILi128ELi128ELi256ELi128ELb1ELb1ELb1ELb0ELb1ELb1EEEEEEEEEvNT_6ParamsE,"",@"SHT_CUDA_INFO"
	.sectionflags	@""
	.align	4


	//----- nvinfo : EIATTR_CUDA_API_VERSION
	.align		4
        /*0000*/ 	.byte	0x04, 0x37
        /*0002*/ 	.short	(.L_510 - .L_509)
.L_509:
        /*0004*/ 	.word	0x00000082


	//----- nvinfo : EIATTR_KPARAM_INFO
	.align		4
.L_510:
        /*0008*/ 	.byte	0x04, 0x17
        /*000a*/ 	.short	(.L_512 - .L_511)
.L_511:
        /*000c*/ 	.word	0x00000000
        /*0010*/ 	.short	0x0000
        /*0012*/ 	.short	0x0000
        /*0014*/ 	.byte	0x00, 0xf0, 0x01, 0x2a


	//----- nvinfo : EIATTR_SPARSE_MMA_MASK
	.align		4
.L_512:
        /*0018*/ 	.byte	0x03, 0x50
        /*001a*/ 	.short	0x0000


	//----- nvinfo : EIATTR_MAXREG_COUNT
	.align		4
        /*001c*/ 	.byte	0x03, 0x1b
        /*001e*/ 	.short	0x00a8


	//----- nvinfo : EIATTR_MERCURY_ISA_VERSION
	.align		4
        /*0020*/ 	.byte	0x03, 0x5f
        /*0022*/ 	.short	0x0101


	//----- nvinfo : EIATTR_VRC_CTA_INIT_COUNT
	.align		4
        /*0024*/ 	.byte	0x02, 0x4a
	.zero		1
	.zero		1


	//----- nvinfo : EIATTR_EXIT_INSTR_OFFSETS
	.align		4
        /*0028*/ 	.byte	0x04, 0x1c
        /*002a*/ 	.short	(.L_514 - .L_513)


	//   ....[0]....
.L_513:
        /*002c*/ 	.word	0x00000010


	//----- nvinfo : EIATTR_MAX_THREADS
	.align		4
.L_514:
        /*0030*/ 	.byte	0x04, 0x05
        /*0032*/ 	.short	(.L_516 - .L_515)
.L_515:
        /*0034*/ 	.word	0x00000180
        /*0038*/ 	.word	0x00000001
        /*003c*/ 	.word	0x00000001


	//----- nvinfo : EIATTR_CBANK_PARAM_SIZE
	.align		4
.L_516:
        /*0040*/ 	.byte	0x03, 0x19
        /*0042*/ 	.short	0x0a80


	//----- nvinfo : EIATTR_PARAM_CBANK
	.align		4
        /*0044*/ 	.byte	0x04, 0x0a
        /*0046*/ 	.short	(.L_518 - .L_517)
	.align		4
.L_517:
        /*0048*/ 	.word	index@(.nv.constant0._ZN7cutlass13device_kernelIN5flash11enable_sm90INS1_16FlashAttnFwdSm90INS1_25CollectiveMainloopFwdSm90ILi2EN4cute5tupleIJNS5_1CILi1EEES8_S8_EEENS6_IJNS7_ILi128EEESA_SA_EEELi128ENS_6half_tEfNS_4arch4Sm90ELb0ELb0ELb1ELb1ELb1ELb0ELb0ELb1ELb1ELb1ELb1ELb0EEENS1_21CollectiveEpilogueFwdISB_S9_SC_SE_Li256ELb1ELb1ELb1ELb0EEENS1_36VarlenDynamicPersistentTileSchedulerILi128ELi128ELi256ELi128ELb1ELb1ELb1ELb0ELb1ELb1EEEEEEEEEvNT_6ParamsE)
        /*004c*/ 	.short	0x0380
        /*004e*/ 	.short	0x0a80


	//----- nvinfo : EIATTR_SW_WAR
	.align		4
.L_518:
        /*0050*/ 	.byte	0x04, 0x36
        /*0052*/ 	.short	(.L_520 - .L_519)
.L_519:
        /*0054*/ 	.word	0x00000008
.L_520:


//--------------------- .nv.info._ZN7cutlass13device_kernelIN5flash11enable_sm90INS1_16FlashAttnFwdSm90INS1_25CollectiveMainloopFwdSm90ILi2EN4cute5tupleIJNS5_1CILi1EEES8_S8_EEENS6_IJNS7_ILi128EEESA_SA_EEELi128ENS_6half_tEfNS_4arch4Sm90ELb0ELb0ELb1ELb1ELb1ELb1ELb0ELb1ELb1ELb1ELb1ELb0EEENS1_21CollectiveEpilogueFwdISB_S9_SC_SE_Li256ELb1ELb1ELb1ELb0EEENS1_36VarlenDynamicPersistentTileSchedulerILi128ELi128ELi256ELi128ELb1ELb1ELb1ELb0ELb1ELb1EEEEEEEEEvNT_6ParamsE --------------------------
	.section	.nv.info._ZN7cutlass13device_kernelIN5flash11enable_sm90INS1_16FlashAttnFwdSm90INS1_25CollectiveMainloopFwdSm90ILi2EN4cute5tupleIJNS5_1CILi1EEES8_S8_EEENS6_IJNS7_ILi128EEESA_SA_EEELi128ENS_6half_tEfNS_4arch4Sm90ELb0ELb0ELb1ELb1ELb1ELb1ELb0ELb1ELb1ELb1ELb1ELb0EEENS1_21CollectiveEpilogueFwdISB_S9_SC_SE_Li256ELb1ELb1ELb1ELb0EEENS1_36VarlenDynamicPersistentTileSchedulerILi128ELi128ELi256ELi128ELb1ELb1ELb1ELb0ELb1ELb1EEEEEEEEEvNT_6ParamsE,"",@"SHT_CUDA_INFO"
	.sectionflags	@""
	.align	4


	//----- nvinfo : EIATTR_CUDA_API_VERSION
	.align		4
        /*0000*/ 	.byte	0x04, 0x37
        /*0002*/ 	.short	(.L_522 - .L_521)
.L_521:
        /*0004*/ 	.word	0x00000082


	//----- nvinfo : EIATTR_KPARAM_INFO
	.align		4
.L_522:
        /*0008*/ 	.byte	0x04, 0x17
        /*000a*/ 	.short	(.L_524 - .L_523)
.L_523:
        /*000c*/ 	.word	0x00000000
        /*0010*/ 	.short	0x0000
        /*0012*/ 	.short	0x0000
        /*0014*/ 	.byte	0x00, 0xf0, 0x01, 0x2a


	//----- nvinfo : EIATTR_SPARSE_MMA_MASK
	.align		4
.L_524:
        /*0018*/ 	.byte	0x03, 0x50
        /*001a*/ 	.short	0x0000


	//----- nvinfo : EIATTR_MAXREG_COUNT
	.align		4
        /*001c*/ 	.byte	0x03, 0x1b
        /*001e*/ 	.short	0x00a8


	//----- nvinfo : EIATTR_MERCURY_ISA_VERSION
	.align		4
        /*0020*/ 	.byte	0x03, 0x5f
        /*0022*/ 	.short	0x0101


	//----- nvinfo : EIATTR_VRC_CTA_INIT_COUNT
	.align		4
        /*0024*/ 	.byte	0x02, 0x4a
	.zero		1
	.zero		1


	//----- nvinfo : EIATTR_EXIT_INSTR_OFFSETS
	.align		4
        /*0028*/ 	.byte	0x04, 0x1c
        /*002a*/ 	.short	(.L_526 - .L_525)


	//   ....[0]....
.L_525:
        /*002c*/ 	.word	0x00000010


	//----- nvinfo : EIATTR_MAX_THREADS
	.align		4
.L_526:
        /*0030*/ 	.byte	0x04, 0x05
        /*0032*/ 	.short	(.L_528 - .L_527)
.L_527:
        /*0034*/ 	.word	0x00000180
        /*0038*/ 	.word	0x00000001
        /*003c*/ 	.word	0x00000001


	//----- nvinfo : EIATTR_CBANK_PARAM_SIZE
	.align		4
.L_528:
        /*0040*/ 	.byte	0x03, 0x19
        /*0042*/ 	.short	0x0a80


	//----- nvinfo : EIATTR_PARAM_CBANK
	.align		4
        /*0044*/ 	.byte	0x04, 0x0a
        /*0046*/ 	.short	(.L_530 - .L_529)
	.align		4
.L_529:
        /*0048*/ 	.word	index@(.nv.constant0._ZN7cutlass13device_kernelIN5flash11enable_sm90INS1_16FlashAttnFwdSm90INS1_25CollectiveMainloopFwdSm90ILi2EN4cute5tupleIJNS5_1CILi1EEES8_S8_EEENS6_IJNS7_ILi128EEESA_SA_EEELi128ENS_6half_tEfNS_4arch4Sm90ELb0ELb0ELb1ELb1ELb1ELb1ELb0ELb1ELb1ELb1ELb1ELb0EEENS1_21CollectiveEpilogueFwdISB_S9_SC_SE_Li256ELb1ELb1ELb1ELb0EEENS1_36VarlenDynamicPersistentTileSchedulerILi128ELi128ELi256ELi128ELb1ELb1ELb1ELb0ELb1ELb1EEEEEEEEEvNT_6ParamsE)
        /*004c*/ 	.short	0x0380
        /*004e*/ 	.short	0x0a80


	//----- nvinfo : EIATTR_SW_WAR
	.align		4
.L_530:
        /*0050*/ 	.byte	0x04, 0x36
        /*0052*/ 	.short	(.L_532 - .L_531)
.L_531:
        /*0054*/ 	.word	0x00000008
.L_532:


//--------------------- .nv.info._ZN7cutlass13device_kernelIN5flash11enable_sm90INS1_16FlashAttnFwdSm90INS1_25CollectiveMainloopFwdSm90ILi2EN4cute5tupleIJNS5_1CILi1EEES8_S8_EEENS6_IJNS7_ILi128EEESA_SA_EEELi128ENS_6half_tEfNS_4arch4Sm90ELb0ELb1ELb1ELb0ELb1ELb0ELb0ELb1ELb1ELb1ELb1ELb0EEENS1_21CollectiveEpilogueFwdISB_S9_SC_SE_Li256ELb0ELb1ELb1ELb0EEENS1_19SingleTileSchedulerILb0ELb1ELb1ELi128EEEEEEEEEvNT_6ParamsE --------------------------
	.section	.nv.info._ZN7cutlass13device_kernelIN5flash11enable_sm90INS1_16FlashAttnFwdSm90INS1_25CollectiveMainloopFwdSm90ILi2EN4cute5tupleIJNS5_1CILi1EEES8_S8_EEENS6_IJNS7_ILi128EEESA_SA_EEELi128ENS_6half_tEfNS_4arch4Sm90ELb0ELb1ELb1ELb0ELb1ELb0ELb0ELb1ELb1ELb1ELb1ELb0EEENS1_21CollectiveEpilogueFwdISB_S9_SC_SE_Li256ELb0ELb1ELb1ELb0EEENS1_19SingleTileSchedulerILb0ELb1ELb1ELi128EEEEEEEEEvNT_6ParamsE,"",@"SHT_CUDA_INFO"
	.sectionflags	@""
	.align	4


	//----- nvinfo : EIATTR_CUDA_API_VERSION
	.align		4
        /*0000*/ 	.byte	0x04, 0x37
        /*0002*/ 	.short	(.L_534 - .L_533)
.L_533:
        /*0004*/ 	.word	0x00000082


	//----- nvinfo : EIATTR_KPARAM_INFO
	.align		4
.L_534:
        /*0008*/ 	.byte	0x04, 0x17
        /*000a*/ 	.short	(.L_536 - .L_535)
.L_535:
        /*000c*/ 	.word	0x00000000
        /*0010*/ 	.short	0x0000
        /*0012*/ 	.short	0x0000
        /*0014*/ 	.byte	0x00, 0xf0, 0x01, 0x28


	//----- nvinfo : EIATTR_SPARSE_MMA_MASK
	.align		4
.L_536:
        /*0018*/ 	.byte	0x03, 0x50
        /*001a*/ 	.short	0x0000


	//----- nvinfo : EIATTR_MAXREG_COUNT
	.align		4
        /*001c*/ 	.byte	0x03, 0x1b
        /*001e*/ 	.short	0x00a8


	//----- nvinfo : EIATTR_MERCURY_ISA_VERSION
	.align		4
        /*0020*/ 	.byte	0x03, 0x5f
        /*0022*/ 	.short	0x0101


	//----- nvinfo : EIATTR_VRC_CTA_INIT_COUNT
	.align		4
        /*0024*/ 	.byte	0x02, 0x4a
	.zero		1
	.zero		1


	//----- nvinfo : EIATTR_EXIT_INSTR_OFFSETS
	.align		4
        /*0028*/ 	.byte	0x04, 0x1c
        /*002a*/ 	.short	(.L_538 - .L_537)


	//   ....[0]....
.L_537:
        /*002c*/ 	.word	0x00000010


	//----- nvinfo : EIATTR_MAX_THREADS
	.align		4
.L_538:
        /*0030*/ 	.byte	0x04, 0x05
        /*0032*/ 	.short	(.L_540 - .L_539)
.L_539:
        /*0034*/ 	.word	0x00000180
        /*0038*/ 	.word	0x00000001
        /*003c*/ 	.word	0x00000001


	//----- nvinfo : EIATTR_CBANK_PARAM_SIZE
	.align		4
.L_540:
        /*0040*/ 	.byte	0x03, 0x19
        /*0042*/ 	.short	0x0a00


	//----- nvinfo : EIATTR_PARAM_CBANK
	.align		4
        /*0044*/ 	.byte	0x04, 0x0a
        /*0046*/ 	.short	(.L_542 - .L_541)
	.align		4
.L_541:
        /*0048*/ 	.word	index@(.nv.constant0._ZN7cutlass13device_kernelIN5flash11enable_sm90INS1_16FlashAttnFwdSm90INS1_25CollectiveMainloopFwdSm90ILi2EN4cute5tupleIJNS5_1CILi1EEES8_S8_EEENS6_IJNS7_ILi128EEESA_SA_EEELi128ENS_6half_tEfNS_4arch4Sm90ELb0ELb1ELb1ELb0ELb1ELb0ELb0ELb1ELb1ELb1ELb1ELb0EEENS1_21CollectiveEpilogueFwdISB_S9_SC_SE_Li256ELb0ELb1ELb1ELb0EEENS1_19SingleTileSchedulerILb0ELb1ELb1ELi128EEEEEEEEEvNT_6ParamsE)
        /*004c*/ 	.short	0x0380
        /*004e*/ 	.short	0x0a00


	//----- nvinfo : EIATTR_SW_WAR
	.align		4
.L_542:
        /*0050*/ 	.byte	0x04, 0x36
        /*0052*/ 	.short	(.L_544 - .L_543)
.L_543:
        /*0054*/ 	.word	0x00000008
.L_544:


//--------------------- .nv.info._ZN7cutlass13device_kernelIN5flash11enable_sm90INS1_16FlashAttnFwdSm90INS1_25CollectiveMainloopFwdSm90ILi2EN4cute5tupleIJNS5_1CILi1EEES8_S8_EEENS6_IJNS7_ILi128EEESA_SA_EEELi128ENS_6half_tEfNS_4arch4Sm90ELb0ELb1ELb1ELb1ELb1ELb0ELb0ELb1ELb1ELb1ELb1ELb0EEENS1_21CollectiveEpilogueFwdISB_S9_SC_SE_Li256ELb1ELb1ELb1ELb0EEENS1_36VarlenDynamicPersistentTileSchedulerILi128ELi128ELi256ELi128ELb1ELb1ELb1ELb1ELb0ELb1EEEEEEEEEvNT_6ParamsE --------------------------
	.section	.nv.info._ZN7cutlass13device_kernelIN5flash11enable_sm90INS1_16FlashAttnFwdSm90INS1_25CollectiveMainloopFwdSm90ILi2EN4cute5tupleIJNS5_1CILi1EEES8_S8_EEENS6_IJNS7_ILi128EEESA_SA_EEELi128ENS_6half_tEfNS_4arch4Sm90ELb0ELb1ELb1ELb1ELb1ELb0ELb0ELb1ELb1ELb1ELb1ELb0EEENS1_21CollectiveEpilogueFwdISB_S9_SC_SE_Li256ELb1ELb1ELb1ELb0EEENS1_36VarlenDynamicPersistentTileSchedulerILi128ELi128ELi256ELi128ELb1ELb1ELb1ELb1ELb0ELb1EEEEEEEEEvNT_6ParamsE,"",@"SHT_CUDA_INFO"
	.sectionflags	@""
	.align	4


	//----- nvinfo : EIATTR_CUDA_API_VERSION
	.align		4
        /*0000*/ 	.byte	0x04, 0x37
        /*0002*/ 	.short	(.L_546 - .L_545)
.L_545:
        /*0004*/ 	.word	0x00000082


	//----- nvinfo : EIATTR_KPARAM_INFO
	.align		4
.L_546:
        /*0008*/ 	.byte	0x04, 0x17
        /*000a*/ 	.short	(.L_548 - .L_547)
.L_547:
        /*000c*/ 	.word	0x00000000
        /*0010*/ 	.short	0x0000
        /*0012*/ 	.short	0x0000
        /*0014*/ 	.byte	0x00, 0xf0, 0x01, 0x2a


	//----- nvinfo : EIATTR_SPARSE_MMA_MASK
	.align		4
.L_548:
        /*0018*/ 	.byte	0x03, 0x50
        /*001a*/ 	.short	0x0000


	//----- nvinfo : EIATTR_MAXREG_COUNT
	.align		4
        /*001c*/ 	.byte	0x03, 0x1b
        /*001e*/ 	.short	0x00a8


	//----- nvinfo : EIATTR_MERCURY_ISA_VERSION
	.align		4
        /*0020*/ 	.byte	0x03, 0x5f
        /*0022*/ 	.short	0x0101


	//----- nvinfo : EIATTR_VRC_CTA_INIT_COUNT
	.align		4
        /*0024*/ 	.byte	0x02, 0x4a
	.zero		1
	.zero		1


	//----- nvinfo : EIATTR_EXIT_INSTR_OFFSETS
	.align		4
        /*0028*/ 	.byte	0x04, 0x1c
        /*002a*/ 	.short	(.L_550 - .L_549)


	//   ....[0]....
.L_549:
        /*002c*/ 	.word	0x00000010


	//----- nvinfo : EIATTR_MAX_THREADS
	.align		4
.L_550:
        /*0030*/ 	.byte	0x04, 0x05
        /*0032*/ 	.short	(.L_552 - .L_551)
.L_551:
        /*0034*/ 	.word	0x00000180
        /*0038*/ 	.word	0x00000001
        /*003c*/ 	.word	0x00000001


	//----- nvinfo : EIATTR_CBANK_PARAM_SIZE
	.align		4
.L_552:
        /*0040*/ 	.byte	0x03, 0x19
        /*0042*/ 	.short	0x0a80


	//----- nvinfo : EIATTR_PARAM_CBANK
	.align		4
        /*0044*/ 	.byte	0x04, 0x0a
        /*0046*/ 	.short	(.L_554 - .L_553)
	.align		4
.L_553:
        /*0048*/ 	.word	index@(.nv.constant0._ZN7cutlass13device_kernelIN5flash11enable_sm90INS1_16FlashAttnFwdSm90INS1_25CollectiveMainloopFwdSm90ILi2EN4cute5tupleIJNS5_1CILi1EEES8_S8_EEENS6_IJNS7_ILi128EEESA_SA_EEELi128ENS_6half_tEfNS_4arch4Sm90ELb0ELb1ELb1ELb1ELb1ELb0ELb0ELb1ELb1ELb1ELb1ELb0EEENS1_21CollectiveEpilogueFwdISB_S9_SC_SE_Li256ELb1ELb1ELb1ELb0EEENS1_36VarlenDynamicPersistentTileSchedulerILi128ELi128ELi256ELi128ELb1ELb1ELb1ELb1ELb0ELb1EEEEEEEEEvNT_6ParamsE)
        /*004c*/ 	.short	0x0380
        /*004e*/ 	.short	0x0a80


	//----- nvinfo : EIATTR_SW_WAR
	.align		4
.L_554:
        /*0050*/ 	.byte	0x04, 0x36
        /*0052*/ 	.short	(.L_556 - .L_555)
.L_555:
        /*0054*/ 	.word	0x00000008
.L_556:


//--------------------- .nv.info._ZN7cutlass13device_kernelIN5flash11enable_sm90INS1_16FlashAttnFwdSm90INS1_25CollectiveMainloopFwdSm90ILi2EN4cute5tupleIJNS5_1CILi1EEES8_S8_EEENS6_IJNS7_ILi128EEESA_SA_EEELi128ENS_6half_tEfNS_4arch4Sm90ELb0ELb1ELb1ELb1ELb1ELb1ELb0ELb1ELb1ELb1ELb1ELb0EEENS1_21CollectiveEpilogueFwdISB_S9_SC_SE_Li256ELb1ELb1ELb1ELb0EEENS1_36VarlenDynamicPersistentTileSchedulerILi128ELi128ELi256ELi128ELb1ELb1ELb1ELb1ELb0ELb1EEEEEEEEEvNT_6ParamsE --------------------------
	.section	.nv.info._ZN7cutlass13device_kernelIN5flash11enable_sm90INS1_16FlashAttnFwdSm90INS1_25CollectiveMainloopFwdSm90ILi2EN4cute5tupleIJNS5_1CILi1EEES8_S8_EEENS6_IJNS7_ILi128EEESA_SA_EEELi128ENS_6half_tEfNS_4arch4Sm90ELb0ELb1ELb1ELb1ELb1ELb1ELb0ELb1ELb1ELb1ELb1ELb0EEENS1_21CollectiveEpilogueFwdISB_S9_SC_SE_Li256ELb1ELb1ELb1ELb0EEENS1_36VarlenDynamicPersistentTileSchedulerILi128ELi128ELi256ELi128ELb1ELb1ELb1ELb1ELb0ELb1EEEEEEEEEvNT_6ParamsE,"",@"SHT_CUDA_INFO"
	.sectionflags	@""
	.align	4


	//----- nvinfo : EIATTR_CUDA_API_VERSION
	.align		4
        /*0000*/ 	.byte	0x04, 0x37
        /*0002*/ 	.short	(.L_558 - .L_557)
.L_557:
        /*0004*/ 	.word	0x00000082


	//----- nvinfo : EIATTR_KPARAM_INFO
	.align		4
.L_558:
        /*0008*/ 	.byte	0x04, 0x17
        /*000a*/ 	.short	(.L_560 - .L_559)
.L_559:
        /*000c*/ 	.word	0x00000000
        /*0010*/ 	.short	0x0000
        /*0012*/ 	.short	0x0000
        /*0014*/ 	.byte	0x00, 0xf0, 0x01, 0x2a


	//----- nvinfo : EIATTR_SPARSE_MMA_MASK
	.align		4
.L_560:
        /*0018*/ 	.byte	0x03, 0x50
        /*001a*/ 	.short	0x0000


	//----- nvinfo : EIATTR_MAXREG_COUNT
	.align		4
        /*001c*/ 	.byte	0x03, 0x1b
        /*001e*/ 	.short	0x00a8


	//----- nvinfo : EIATTR_MERCURY_ISA_VERSION
	.align		4
        /*0020*/ 	.byte	0x03, 0x5f
        /*0022*/ 	.short	0x0101


	//----- nvinfo : EIATTR_VRC_CTA_INIT_COUNT
	.align		4
        /*0024*/ 	.byte	0x02, 0x4a
	.zero		1
	.zero		1


	//----- nvinfo : EIATTR_EXIT_INSTR_OFFSETS
	.align		4
        /*0028*/ 	.byte	0x04, 0x1c
        /*002a*/ 	.short	(.L_562 - .L_561)


	//   ....[0]....
.L_561:
        /*002c*/ 	.word	0x00000010


	//----- nvinfo : EIATTR_MAX_THREADS
	.align		4
.L_562:
        /*0030*/ 	.byte	0x04, 0x05
        /*0032*/ 	.short	(.L_564 - .L_563)
.L_563:
        /*0034*/ 	.word	0x00000180
        /*0038*/ 	.word	0x00000001
        /*003c*/ 	.word	0x00000001


	//----- nvinfo : EIATTR_CBANK_PARAM_SIZE
	.align		4
.L_564:
        /*0040*/ 	.byte	0x03, 0x19
        /*0042*/ 	.short	0x0a80


	//----- nvinfo : EIATTR_PARAM_CBANK
	.align		4
        /*0044*/ 	.byte	0x04, 0x0a
        /*0046*/ 	.short	(.L_566 - .L_565)
	.align		4
.L_565:
        /*0048*/ 	.word	index@(.nv.constant0._ZN7cutlass13device_kernelIN5flash11enable_sm90INS1_16FlashAttnFwdSm90INS1_25CollectiveMainloopFwdSm90ILi2EN4cute5tupleIJNS5_1CILi1EEES8_S8_EEENS6_IJNS7_ILi128EEESA_SA_EEELi128ENS_6half_tEfNS_4arch4Sm90ELb0ELb1ELb1ELb1ELb1ELb1ELb0ELb1ELb1ELb1ELb1ELb0EEENS1_21CollectiveEpilogueFwdISB_S9_SC_SE_Li256ELb1ELb1ELb1ELb0EEENS1_36VarlenDynamicPersistentTileSchedulerILi128ELi128ELi256ELi128ELb1ELb1ELb1ELb1ELb0ELb1EEEEEEEEEvNT_6ParamsE)
        /*004c*/ 	.short	0x0380
        /*004e*/ 	.short	0x0a80


	//----- nvinfo : EIATTR_SW_WAR
	.align		4
.L_566:
        /*0050*/ 	.byte	0x04, 0x36
        /*0052*/ 	.short	(.L_568 - .L_567)
.L_567:
        /*0054*/ 	.word	0x00000008
.L_568:


//--------------------- .nv.info._ZN7cutlass13device_kernelIN5flash11enable_sm90INS1_16FlashAttnFwdSm90INS1_25CollectiveMainloopFwdSm90ILi2EN4cute5tupleIJNS5_1CILi1EEES8_S8_EEENS6_IJNS7_ILi128EEESA_SA_EEELi128ENS_6half_tEfNS_4arch4Sm90ELb1ELb0ELb1ELb0ELb1ELb0ELb0ELb1ELb1ELb1ELb1ELb0EEENS1_21CollectiveEpilogueFwdISB_S9_SC_SE_Li256ELb0ELb1ELb1ELb0EEENS1_19SingleTileSchedulerILb0ELb1ELb1ELi128EEEEEEEEEvNT_6ParamsE --------------------------
	.section	.nv.info._ZN7cutlass13device_kernelIN5flash11enable_sm90INS1_16FlashAttnFwdSm90INS1_25CollectiveMainloopFwdSm90ILi2EN4cute5tupleIJNS5_1CILi1EEES8_S8_EEENS6_IJNS7_ILi128EEESA_SA_EEELi128ENS_6half_tEfNS_4arch4Sm90ELb1ELb0ELb1ELb0ELb1ELb0ELb0ELb1ELb1ELb1ELb1ELb0EEENS1_21CollectiveEpilogueFwdISB_S9_SC_SE_Li256ELb0ELb1ELb1ELb0EEENS1_19SingleTileSchedulerILb0ELb1ELb1ELi128EEEEEEEEEvNT_6ParamsE,"",@"SHT_CUDA_INFO"
	.sectionflags	@""
	.align	4


	//----- nvinfo : EIATTR_CUDA_API_VERSION
	.align		4
        /*0000*/ 	.byte	0x04, 0x37
        /*0002*/ 	.short	(.L_570 - .L_569)
.L_569:
        /*0004*/ 	.word	0x00000082


	//----- nvinfo : EIATTR_KPARAM_INFO
	.align		4
.L_570:
        /*0008*/ 	.byte	0x04, 0x17
        /*000a*/ 	.short	(.L_572 - .L_571)
.L_571:
        /*000c*/ 	.word	0x00000000
        /*0010*/ 	.short	0x0000
        /*0012*/ 	.short	0x0000
        /*0014*/ 	.byte	0x00, 0xf0, 0x01, 0x28


	//----- nvinfo : EIATTR_SPARSE_MMA_MASK
	.align		4
.L_572:
        /*0018*/ 	.byte	0x03, 0x50
        /*001a*/ 	.short	0x0000


	//----- nvinfo : EIATTR_MAXREG_COUNT
	.align		4
        /*001c*/ 	.byte	0x03, 0x1b
        /*001e*/ 	.short	0x00a8


	//----- nvinfo : EIATTR_MERCURY_ISA_VERSION
	.align		4
        /*0020*/ 	.byte	0x03, 0x5f
        /*0022*/ 	.short	0x0101


	//----- nvinfo : EIATTR_VRC_CTA_INIT_COUNT
	.align		4
        /*0024*/ 	.byte	0x02, 0x4a
	.zero		1
	.zero		1


	//----- nvinfo : EIATTR_EXIT_INSTR_OFFSETS
	.align		4
        /*0028*/ 	.byte	0x04, 0x1c
        /*002a*/ 	.short	(.L_574 - .L_573)


	//   ....[0]....
.L_573:
        /*002c*/ 	.word	0x00000010


	//----- nvinfo : EIATTR_MAX_THREADS
	.align		4
.L_574:
        /*0030*/ 	.byte	0x04, 0x05
        /*0032*/ 	.short	(.L_576 - .L_575)
.L_575:
        /*0034*/ 	.word	0x00000180
        /*0038*/ 	.word	0x00000001
        /*003c*/ 	.word	0x00000001


	//----- nvinfo : EIATTR_CBANK_PARAM_SIZE
	.align		4
.L_576:
        /*0040*/ 	.byte	0x03, 0x19
        /*0042*/ 	.short	0x0a00


	//----- nvinfo : EIATTR_PARAM_CBANK
	.align		4
        /*0044*/ 	.byte	0x04, 0x0a
        /*0046*/ 	.short	(.L_578 - .L_577)
	.align		4
.L_577:
        /*0048*/ 	.word	index@(.nv.constant0._ZN7cutlass13device_kernelIN5flash11enable_sm90INS1_16FlashAttnFwdSm90INS1_25CollectiveMainloopFwdSm90ILi2EN4cute5tupleIJNS5_1CILi1EEES8_S8_EEENS6_IJNS7_ILi128EEESA_SA_EEELi128ENS_6half_tEfNS_4arch4Sm90ELb1ELb0ELb1ELb0ELb1ELb0ELb0ELb1ELb1ELb1ELb1ELb0EEENS1_21CollectiveEpilogueFwdISB_S9_SC_SE_Li256ELb0ELb1ELb1ELb0EEENS1_19SingleTileSchedulerILb0ELb1ELb1ELi128EEEEEEEEEvNT_6ParamsE)
        /*004c*/ 	.short	0x0380
        /*004e*/ 	.short	0x0a00


	//----- nvinfo : EIATTR_SW_WAR
	.align		4
.L_578:
        /*0050*/ 	.byte	0x04, 0x36
        /*0052*/ 	.short	(.L_580 - .L_579)
.L_579:
        /*0054*/ 	.word	0x00000008
.L_580:


//--------------------- .nv.info._ZN7cutlass13device_kernelIN5flash11enable_sm90INS1_16FlashAttnFwdSm90INS1_25CollectiveMainloopFwdSm90ILi2EN4cute5tupleIJNS5_1CILi1EEES8_S8_EEENS6_IJNS7_ILi128EEESA_SA_EEELi128ENS_6half_tEfNS_4arch4Sm90ELb1ELb0ELb1ELb1ELb1ELb0ELb0ELb1ELb1ELb1ELb1ELb0EEENS1_21CollectiveEpilogueFwdISB_S9_SC_SE_Li256ELb1ELb1ELb1ELb0EEENS1_36VarlenDynamicPersistentTileSchedulerILi128ELi128ELi256ELi128ELb1ELb1ELb1ELb1ELb1ELb1EEEEEEEEEvNT_6ParamsE --------------------------
	.section	.nv.info._ZN7cutlass13device_kernelIN5flash11enable_sm90INS1_16FlashAttnFwdSm90INS1_25CollectiveMainloopFwdSm90ILi2EN4cute5tupleIJNS5_1CILi1EEES8_S8_EEENS6_IJNS7_ILi128EEESA_SA_EEELi128ENS_6half_tEfNS_4arch4Sm90ELb1ELb0ELb1ELb1ELb1ELb0ELb0ELb1ELb1ELb1ELb1ELb0EEENS1_21CollectiveEpilogueFwdISB_S9_SC_SE_Li256ELb1ELb1ELb1ELb0EEENS1_36VarlenDynamicPersistentTileSchedulerILi128ELi128ELi256ELi128ELb1ELb1ELb1ELb1ELb1ELb1EEEEEEEEEvNT_6ParamsE,"",@"SHT_CUDA_INFO"
	.sectionflags	@""
	.align	4


	//----- nvinfo : EIATTR_CUDA_API_VERSION
	.align		4
        /*0000*/ 	.byte	0x04, 0x37
        /*0002*/ 	.short	(.L_582 - .L_581)
.L_581:
        /*0004*/ 	.word	0x00000082


	//----- nvinfo : EIATTR_KPARAM_INFO
	.align		4
.L_582:
        /*0008*/ 	.byte	0x04, 0x17
        /*000a*/ 	.short	(.L_584 - .L_583)
.L_583:
        /*000c*/ 	.word	0x00000000
        /*0010*/ 	.short	0x0000
        /*0012*/ 	.short	0x0000
        /*0014*/ 	.byte	0x00, 0xf0, 0x01, 0x2a


	//----- nvinfo : EIATTR_SPARSE_MMA_MASK
	.align		4
.L_584:
        /*0018*/ 	.byte	0x03, 0x50
        /*001a*/ 	.short	0x0000


	//----- nvinfo : EIATTR_MAXREG_COUNT
	.align		4
        /*001c*/ 	.byte	0x03, 0x1b
        /*001e*/ 	.short	0x00a8


	//----- nvinfo : EIATTR_MERCURY_ISA_VERSION
	.align		4
        /*0020*/ 	.byte	0x03, 0x5f
        /*0022*/ 	.short	0x0101


	//----- nvinfo : EIATTR_VRC_CTA_INIT_COUNT
	.align		4
        /*0024*/ 	.byte	0x02, 0x4a
	.zero		1
	.zero		1


	//----- nvinfo : EIATTR_EXIT_INSTR_OFFSETS
	.align		4
        /*0028*/ 	.byte	0x04, 0x1c
        /*002a*/ 	.short	(.L_586 - .L_585)


	//   ....[0]....
.L_585:
        /*002c*/ 	.word	0x00000010


	//----- nvinfo : EIATTR_MAX_THREADS
	.align		4
.L_586:
        /*0030*/ 	.byte	0x04, 0x05
        /*0032*/ 	.short	(.L_588 - .L_587)
.L_587:
        /*0034*/ 	.word	0x00000180
        /*0038*/ 	.word	0x00000001
        /*003c*/ 	.word	0x00000001


	//----- nvinfo : EIATTR_CBANK_PARAM_SIZE
	.align		4
.L_588:
        /*0040*/ 	.byte	0x03, 0x19
        /*0042*/ 	.short	0x0a80


	//----- nvinfo : EIATTR_PARAM_CBANK
	.align		4
        /*0044*/ 	.byte	0x04, 0x0a
        /*0046*/ 	.short	(.L_590 - .L_589)
	.align		4
.L_589:
        /*0048*/ 	.word	index@(.nv.constant0._ZN7cutlass13device_kernelIN5flash11enable_sm90INS1_16FlashAttnFwdSm90INS1_25CollectiveMainloopFwdSm90ILi2EN4cute5tupleIJNS5_1CILi1EEES8_S8_EEENS6_IJNS7_ILi128EEESA_SA_EEELi128ENS_6half_tEfNS_4arch4Sm90ELb1ELb0ELb1ELb1ELb1ELb0ELb0ELb1ELb1ELb1ELb1ELb0EEENS1_21CollectiveEpilogueFwdISB_S9_SC_SE_Li256ELb1ELb1ELb1ELb0EEENS1_36VarlenDynamicPersistentTileSchedulerILi128ELi128ELi256ELi128ELb1ELb1ELb1ELb1ELb1ELb1EEEEEEEEEvNT_6ParamsE)
        /*004c*/ 	.short	0x0380
        /*004e*/ 	.short	0x0a80


	//----- nvinfo : EIATTR_SW_WAR
	.align		4
.L_590:
        /*0050*/ 	.byte	0x04, 0x36
        /*0052*/ 	.short	(.L_592 - .L_591)
.L_591:
        /*0054*/ 	.word	0x00000008
.L_592:


//--------------------- .nv.info._ZN7cutlass13device_kernelIN5flash11enable_sm90INS1_16FlashAttnFwdSm90INS1_25CollectiveMainloopFwdSm90ILi2EN4cute5tupleIJNS5_1CILi1EEES8_S8_EEENS6_IJNS7_ILi128EEESA_SA_EEELi128ENS_6half_tEfNS_4arch4Sm90ELb1ELb0ELb1ELb1ELb1ELb1ELb0ELb1ELb1ELb1ELb1ELb0EEENS1_21CollectiveEpilogueFwdISB_S9_SC_SE_Li256ELb1ELb1ELb1ELb0EEENS1_36VarlenDynamicPersistentTileSchedulerILi128ELi128ELi256ELi128ELb1ELb1ELb1ELb1ELb1ELb1EEEEEEEEEvNT_6ParamsE --------------------------
	.section	.nv.info._ZN7cutlass13device_kernelIN5flash11enable_sm90INS1_16FlashAttnFwdSm90INS1_25CollectiveMainloopFwdSm90ILi2EN4cute5tupleIJNS5_1CILi1EEES8_S8_EEENS6_IJNS7_ILi128EEESA_SA_EEELi128ENS_6half_tEfNS_4arch4Sm90ELb1ELb0ELb1ELb1ELb1ELb1ELb0ELb1ELb1ELb1ELb1ELb0EEENS1_21CollectiveEpilogueFwdISB_S9_SC_SE_Li256ELb1ELb1ELb1ELb0EEENS1_36VarlenDynamicPersistentTileSchedulerILi128ELi128ELi256ELi128ELb1ELb1ELb1ELb1ELb1ELb1EEEEEEEEEvNT_6ParamsE,"",@"SHT_CUDA_INFO"
	.sectionflags	@""
	.align	4


	//----- nvinfo : EIATTR_CUDA_API_VERSION
	.align		4
        /*0000*/ 	.byte	0x04, 0x37
        /*0002*/ 	.short	(.L_594 - .L_593)
.L_593:
        /*0004*/ 	.word	0x00000082


	//----- nvinfo : EIATTR_KPARAM_INFO
	.align		4
.L_594:
        /*0008*/ 	.byte	0x04, 0x17
        /*000a*/ 	.short	(.L_596 - .L_595)
.L_595:
        /*000c*/ 	.word	0x00000000
        /*0010*/ 	.short	0x0000
        /*0012*/ 	.short	0x0000
        /*0014*/ 	.byte	0x00, 0xf0, 0x01, 0x2a


	//----- nvinfo : EIATTR_SPARSE_MMA_MASK
	.align		4
.L_596:
        /*0018*/ 	.byte	0x03, 0x50
        /*001a*/ 	.short	0x0000


	//----- nvinfo : EIATTR_MAXREG_COUNT
	.align		4
        /*001c*/ 	.byte	0x03, 0x1b
        /*001e*/ 	.short	0x00a8


	//----- nvinfo : EIATTR_MERCURY_ISA_VERSION
	.align		4
        /*0020*/ 	.byte	0x03, 0x5f
        /*0022*/ 	.short	0x0101


	//----- nvinfo : EIATTR_VRC_CTA_INIT_COUNT
	.align		4
        /*0024*/ 	.byte	0x02, 0x4a
	.zero		1
	.zero		1


	//----- nvinfo : EIATTR_EXIT_INSTR_OFFSETS
	.align		4
        /*0028*/ 	.byte	0x04, 0x1c
        /*002a*/ 	.short	(.L_598 - .L_597)


	//   ....[0]....
.L_597:
        /*002c*/ 	.word	0x00000010


	//----- nvinfo : EIATTR_MAX_THREADS
	.align		4
.L_598:
        /*0030*/ 	.byte	0x04, 0x05
        /*0032*/ 	.short	(.L_600 - .L_599)
.L_599:
        /*0034*/ 	.word	0x00000180
        /*0038*/ 	.word	0x00000001
        /*003c*/ 	.word	0x00000001


	//----- nvinfo : EIATTR_CBANK_PARAM_SIZE
	.align		4
.L_600:
        /*0040*/ 	.byte	0x03, 0x19
        /*0042*/ 	.short	0x0a80


	//----- nvinfo : EIATTR_PARAM_CBANK
	.align		4
        /*0044*/ 	.byte	0x04, 0x0a
        /*0046*/ 	.short	(.L_602 - .L_601)
	.align		4
.L_601:
        /*0048*/ 	.word	index@(.nv.constant0._ZN7cutlass13device_kernelIN5flash11enable_sm90INS1_16FlashAttnFwdSm90INS1_25CollectiveMainloopFwdSm90ILi2EN4cute5tupleIJNS5_1CILi1EEES8_S8_EEENS6_IJNS7_ILi128EEESA_SA_EEELi128ENS_6half_tEfNS_4arch4Sm90ELb1ELb0ELb1ELb1ELb1ELb1ELb0ELb1ELb1ELb1ELb1ELb0EEENS1_21CollectiveEpilogueFwdISB_S9_SC_SE_Li256ELb1ELb1ELb1ELb0EEENS1_36VarlenDynamicPersistentTileSchedulerILi128ELi128ELi256ELi128ELb1ELb1ELb1ELb1ELb1ELb1EEEEEEEEEvNT_6ParamsE)
        /*004c*/ 	.short	0x0380
        /*004e*/ 	.short	0x0a80


	//----- nvinfo : EIATTR_SW_WAR
	.align		4
.L_602:
        /*0050*/ 	.byte	0x04, 0x36
        /*0052*/ 	.short	(.L_604 - .L_603)
.L_603:
        /*0054*/ 	.word	0x00000008
.L_604:


//--------------------- .nv.info._ZN7cutlass13device_kernelIN5flash11enable_sm90INS1_16FlashAttnFwdSm90INS1_25CollectiveMainloopFwdSm90ILi2EN4cute5tupleIJNS5_1CILi1EEES8_S8_EEENS6_IJNS7_ILi192EEENS7_ILi128EEENS7_ILi96EEEEEELi96ENS_6half_tEfNS_4arch4Sm90ELb0ELb0ELb1ELb0ELb1ELb0ELb0ELb0ELb1ELb1ELb1ELb0EEENS1_21CollectiveEpilogueFwdINS6_IJSA_SC_SB_EEES9_SE_SG_Li384ELb0ELb1ELb1ELb0EEENS1_19SingleTileSchedulerILb0ELb1ELb1ELi192EEEEEEEEEvNT_6ParamsE --------------------------
	.section	.nv.info._ZN7cutlass13device_kernelIN5flash11enable_sm90INS1_16FlashAttnFwdSm90INS1_25CollectiveMainloopFwdSm90ILi2EN4cute5tupleIJNS5_1CILi1EEES8_S8_EEENS6_IJNS7_ILi192EEENS7_ILi128EEENS7_ILi96EEEEEELi96ENS_6half_tEfNS_4arch4Sm90ELb0ELb0ELb1ELb0ELb1ELb0ELb0ELb0ELb1ELb1ELb1ELb0EEENS1_21CollectiveEpilogueFwdINS6_IJSA_SC_SB_EEES9_SE_SG_Li384ELb0ELb1ELb1ELb0EEENS1_19SingleTileSchedulerILb0ELb1ELb1ELi192EEEEEEEEEvNT_6ParamsE,"",@"SHT_CUDA_INFO"
	.sectionflags	@""
	.align	4


	//----- nvinfo : EIATTR_CUDA_API_VERSION
	.align		4
        /*0000*/ 	.byte	0x04, 0x37
        /*0002*/ 	.short	(.L_606 - .L_605)
.L_605:
        /*0004*/ 	.word	0x00000082


	//----- nvinfo : EIATTR_KPARAM_INFO
	.align		4
.L_606:
        /*0008*/ 	.byte	0x04, 0x17
        /*000a*/ 	.short	(.L_608 - .L_607)
.L_607:
        /*000c*/ 	.word	0x00000000
        /*0010*/ 	.short	0x0000
        /*0012*/ 	.short	0x0000
        /*0014*/ 	.byte	0x00, 0xf0, 0x01, 0x28


	//----- nvinfo : EIATTR_SPARSE_MMA_MASK
	.align		4
.L_608:
        /*0018*/ 	.byte	0x03, 0x50
        /*001a*/ 	.short	0x0000


	//----- nvinfo : EIATTR_MAXREG_COUNT
	.align		4
        /*001c*/ 	.byte	0x03, 0x1b
        /*001e*/ 	.short	0x0080


	//----- nvinfo : EIATTR_MERCURY_ISA_VERSION
	.align		4
        /*0020*/ 	.byte	0x03, 0x5f
        /*0022*/ 	.short	0x0101


	//----- nvinfo : EIATTR_VRC_CTA_INIT_COUNT
	.align		4
        /*0024*/ 	.byte	0x02, 0x4a
	.zero		1
	.zero		1


	//----- nvinfo : EIATTR_EXIT_INSTR_OFFSETS
	.align		4
        /*0028*/ 	.byte	0x04, 0x1c
        /*002a*/ 	.short	(.L_610 - .L_609)


	//   ....[0]....
.L_609:
        /*002c*/ 	.word	0x00000010


	//----- nvinfo : EIATTR_MAX_THREADS
	.align		4
.L_610:
        /*0030*/ 	.byte	0x04, 0x05
        /*0032*/ 	.short	(.L_612 - .L_611)
.L_611:
        /*0034*/ 	.word	0x00000200
        /*0038*/ 	.word	0x00000001
        /*003c*/ 	.word	0x00000001


	//----- nvinfo : EIATTR_CBANK_PARAM_SIZE
	.align		4
.L_612:
        /*0040*/ 	.byte	0x03, 0x19
        /*0042*/ 	.short	0x0a00


	//----- nvinfo : EIATTR_PARAM_CBANK
	.align		4
        /*0044*/ 	.byte	0x04, 0x0a
        /*0046*/ 	.short	(.L_614 - .L_613)
	.align		4
.L_613:
        /*0048*/ 	.word	index@(.nv.constant0._ZN7cutlass13device_kernelIN5flash11enable_sm90INS1_16FlashAttnFwdSm90INS1_25CollectiveMainloopFwdSm90ILi2EN4cute5tupleIJNS5_1CILi1EEES8_S8_EEENS6_IJNS7_ILi192EEENS7_ILi128EEENS7_ILi96EEEEEELi96ENS_6half_tEfNS_4arch4Sm90ELb0ELb0ELb1ELb0ELb1ELb0ELb0ELb0ELb1ELb1ELb1ELb0EEENS1_21CollectiveEpilogueFwdINS6_IJSA_SC_SB_EEES9_SE_SG_Li384ELb0ELb1ELb1ELb0EEENS1_19SingleTileSchedulerILb0ELb1ELb1ELi192EEEEEEEEEvNT_6ParamsE)
        /*004c*/ 	.short	0x0380
        /*004e*/ 	.short	0x0a00


	//----- nvinfo : EIATTR_SW_WAR
	.align		4
.L_614:
        /*0050*/ 	.byte	0x04, 0x36
        /*0052*/ 	.short	(.L_616 - .L_615)
.L_615:
        /*0054*/ 	.word	0x00000008
.L_616:


//--------------------- .nv.info._ZN7cutlass13device_kernelIN5flash11enable_sm90INS1_16FlashAttnFwdSm90INS1_25CollectiveMainloopFwdSm90ILi2EN4cute5tupleIJNS5_1CILi1EEES8_S8_EEENS6_IJNS7_ILi192EEENS7_ILi128EEENS7_ILi96EEEEEELi96ENS_6half_tEfNS_4arch4Sm90ELb0ELb0ELb1ELb1ELb1ELb0ELb0ELb0ELb1ELb1ELb1ELb0EEENS1_21CollectiveEpilogueFwdINS6_IJSA_SC_SB_EEES9_SE_SG_Li384ELb1ELb1ELb1ELb0EEENS1_36VarlenDynamicPersistentTileSchedulerILi192ELi128ELi384ELi128ELb1ELb1ELb1ELb0ELb1ELb1EEEEEEEEEvNT_6ParamsE --------------------------
	.section	.nv.info._ZN7cutlass13device_kernelIN5flash11enable_sm90INS1_16FlashAttnFwdSm90INS1_25CollectiveMainloopFwdSm90ILi2EN4cute5tupleIJNS5_1CILi1EEES8_S8_EEENS6_IJNS7_ILi192EEENS7_ILi128EEENS7_ILi96EEEEEELi96ENS_6half_tEfNS_4arch4Sm90ELb0ELb0ELb1ELb1ELb1ELb0ELb0ELb0ELb1ELb1ELb1ELb0EEENS1_21CollectiveEpilogueFwdINS6_IJSA_SC_SB_EEES9_SE_SG_Li384ELb1ELb1ELb1ELb0EEENS1_36VarlenDynamicPersistentTileSchedulerILi192ELi128ELi384ELi128ELb1ELb1ELb1ELb0ELb1ELb1EEEEEEEEEvNT_6ParamsE,"",@"SHT_CUDA_INFO"
	.sectionflags	@""
	.align	4


	//----- nvinfo : EIATTR_CUDA_API_VERSION
	.align		4
        /*0000*/ 	.byte	0x04, 0x37
        /*0002*/ 	.short	(.L_618 - .L_617)
.L_617:
        /*0004*/ 	.word	0x00000082


	//----- nvinfo : EIATTR_KPARAM_INFO
	.align		4
.L_618:
        /*0008*/ 	.byte	0x04, 0x17
        /*000a*/ 	.short	(.L_620 - .L_619)
.L_619:
        /*000c*/ 	.word	0x00000000
        /*0010*/ 	.short	0x0000
        /*0012*/ 	.short	0x0000
        /*0014*/ 	.byte	0x00, 0xf0, 0x01, 0x2a


	//----- nvinfo : EIATTR_SPARSE_MMA_MASK
	.align		4
.L_620:
        /*0018*/ 	.byte	0x03, 0x50
        /*001a*/ 	.short	0x0000


	//----- nvinfo : EIATTR_MAXREG_COUNT
	.align		4
        /*001c*/ 	.byte	0x03, 0x1b
        /*001e*/ 	.short	0x0080


	//----- nvinfo : EIATTR_MERCURY_ISA_VERSION
	.align		4
        /*0020*/ 	.byte	0x03, 0x5f
        /*0022*/ 	.short	0x0101


	//----- nvinfo : EIATTR_VRC_CTA_INIT_COUNT
	.align		4
        /*0024*/ 	.byte	0x02, 0x4a
	.zero		1
	.zero		1


	//----- nvinfo : EIATTR_EXIT_INSTR_OFFSETS
	.align		4
        /*0028*/ 	.byte	0x04, 0x1c
        /*002a*/ 	.short	(.L_622 - .L_621)


	//   ....[0]....
.L_621:
        /*002c*/ 	.word	0x00000010


	//----- nvinfo : EIATTR_MAX_THREADS
	.align		4
.L_622:
        /*0030*/ 	.byte	0x04, 0x05
        /*0032*/ 	.short	(.L_624 - .L_623)
.L_623:
        /*0034*/ 	.word	0x00000200
        /*0038*/ 	.word	0x00000001
        /*003c*/ 	.word	0x00000001


	//----- nvinfo : EIATTR_CBANK_PARAM_SIZE
	.align		4
.L_624:
        /*0040*/ 	.byte	0x03, 0x19
        /*0042*/ 	.short	0x0a80


	//----- nvinfo : EIATTR_PARAM_CBANK
	.align		4
        /*0044*/ 	.byte	0x04, 0x0a
        /*0046*/ 	.short	(.L_626 - .L_625)
	.align		4
.L_625:
        /*0048*/ 	.word	index@(.nv.constant0._ZN7cutlass13device_kernelIN5flash11enable_sm90INS1_16FlashAttnFwdSm90INS1_25CollectiveMainloopFwdSm90ILi2EN4cute5tupleIJNS5_1CILi1EEES8_S8_EEENS6_IJNS7_ILi192EEENS7_ILi128EEENS7_ILi96EEEEEELi96ENS_6half_tEfNS_4arch4Sm90ELb0ELb0ELb1ELb1ELb1ELb0ELb0ELb0ELb1ELb1ELb1ELb0EEENS1_21CollectiveEpilogueFwdINS6_IJSA_SC_SB_EEES9_SE_SG_Li384ELb1ELb1ELb1ELb0EEENS1_36VarlenDynamicPersistentTileSchedulerILi192ELi128ELi384ELi128ELb1ELb1ELb1ELb0ELb1ELb1EEEEEEEEEvNT_6ParamsE)
        /*004c*/ 	.short	0x0380
        /*004e*/ 	.short	0x0a80


	//----- nvinfo : EIATTR_SW_WAR
	.align		4
.L_626:
        /*0050*/ 	.byte	0x04, 0x36
        /*0052*/ 	.short	(.L_628 - .L_627)
.L_627:
        /*0054*/ 	.word	0x00000008
.L_628:


//--------------------- .nv.info._ZN7cutlass13device_kernelIN5flash11enable_sm90INS1_16FlashAttnFwdSm90INS1_25CollectiveMainloopFwdSm90ILi2EN4cute5tupleIJNS5_1CILi1EEES8_S8_EEENS6_IJNS7_ILi192EEENS7_ILi128EEENS7_ILi96EEEEEELi96ENS_6half_tEfNS_4arch4Sm90ELb0ELb0ELb1ELb1ELb1ELb1ELb0ELb0ELb1ELb1ELb1ELb0EEENS1_21CollectiveEpilogueFwdINS6_IJSA_SC_SB_EEES9_SE_SG_Li384ELb1ELb1ELb1ELb0EEENS1_36VarlenDynamicPersistentTileSchedulerILi192ELi128ELi384ELi128ELb1ELb1ELb1ELb0ELb1ELb1EEEEEEEEEvNT_6ParamsE --------------------------
	.section	.nv.info._ZN7cutlass13device_kernelIN5flash11enable_sm90INS1_16FlashAttnFwdSm90INS1_25CollectiveMainloopFwdSm90ILi2EN4cute5tupleIJNS5_1CILi1EEES8_S8_EEENS6_IJNS7_ILi192EEENS7_ILi128EEENS7_ILi96EEEEEELi96ENS_6half_tEfNS_4arch4Sm90ELb0ELb0ELb1ELb1ELb1ELb1ELb0ELb0ELb1ELb1ELb1ELb0EEENS1_21CollectiveEpilogueFwdINS6_IJSA_SC_SB_EEES9_SE_SG_Li384ELb1ELb1ELb1ELb0EEENS1_36VarlenDynamicPersistentTileSchedulerILi192ELi128ELi384ELi128ELb1ELb1ELb1ELb0ELb1ELb1EEEEEEEEEvNT_6ParamsE,"",@"SHT_CUDA_INFO"
	.sectionflags	@""
	.align	4


	//----- nvinfo : EIATTR_CUDA_API_VERSION
	.align		4
        /*0000*/ 	.byte	0x04, 0x37
        /*0002*/ 	.short	(.L_630 - .L_629)
.L_629:
        /*0004*/ 	.word	0x00000082


	//----- nvinfo : EIATTR_KPARAM_INFO
	.align		4
.L_630:
        /*0008*/ 	.byte	0x04, 0x17
        /*000a*/ 	.short	(.L_632 - .L_631)
.L_631:
        /*000c*/ 	.word	0x00000000
        /*0010*/ 	.short	0x0000
        /*0012*/ 	.short	0x0000
        /*0014*/ 	.byte	0x00, 0xf0, 0x01, 0x2a


	//----- nvinfo : EIATTR_SPARSE_MMA_MASK
	.align		4
.L_632:
        /*0018*/ 	.byte	0x03, 0x50
        /*001a*/ 	.short	0x0000


	//----- nvinfo : EIATTR_MAXREG_COUNT
	.align		4
        /*001c*/ 	.byte	0x03, 0x1b
        /*001e*/ 	.short	0x0080


	//----- nvinfo : EIATTR_MERCURY_ISA_VERSION
	.align		4
        /*0020*/ 	.byte	0x03, 0x5f
        /*0022*/ 	.short	0x0101


	//----- nvinfo : EIATTR_VRC_CTA_INIT_COUNT
	.align		4
        /*0024*/ 	.byte	0x02, 0x4a
	.zero		1
	.zero		1


	//----- nvinfo : EIATTR_EXIT_INSTR_OFFSETS
	.align		4
        /*0028*/ 	.byte	0x04, 0x1c
        /*002a*/ 	.short	(.L_634 - .L_633)


	//   ....[0]....
.L_633:
        /*002c*/ 	.word	0x00000010


	//----- nvinfo : EIATTR_MAX_THREADS
	.align		4
.L_634:
        /*0030*/ 	.byte	0x04, 0x05
        /*0032*/ 	.short	(.L_636 - .L_635)
.L_635:
        /*0034*/ 	.word	0x00000200
        /*0038*/ 	.word	0x00000001
        /*003c*/ 	.word	0x00000001


	//----- nvinfo : EIATTR_CBANK_PARAM_SIZE
	.align		4
.L_636:
        /*0040*/ 	.byte	0x03, 0x19
        /*0042*/ 	.short	0x0a80


	//----- nvinfo : EIATTR_PARAM_CBANK
	.align		4
        /*0044*/ 	.byte	0x04, 0x0a
        /*0046*/ 	.short	(.L_638 - .L_637)
	.align		4
.L_637:
        /*0048*/ 	.word	index@(.nv.constant0._ZN7cutlass13device_kernelIN5flash11enable_sm90INS1_16FlashAttnFwdSm90INS1_25CollectiveMainloopFwdSm90ILi2EN4cute5tupleIJNS5_1CILi1EEES8_S8_EEENS6_IJNS7_ILi192EEENS7_ILi128EEENS7_ILi96EEEEEELi96ENS_6half_tEfNS_4arch4Sm90ELb0ELb0ELb1ELb1ELb1ELb1ELb0ELb0ELb1ELb1ELb1ELb0EEENS1_21CollectiveEpilogueFwdINS6_IJSA_SC_SB_EEES9_SE_SG_Li384ELb1ELb1ELb1ELb0EEENS1_36VarlenDynamicPersistentTileSchedulerILi192ELi128ELi384ELi128ELb1ELb1ELb1ELb0ELb1ELb1EEEEEEEEEvNT_6ParamsE)
        /*004c*/ 	.short	0x0380
        /*004e*/ 	.short	0x0a80


	//----- nvinfo : EIATTR_SW_WAR
	.align		4
.L_638:
        /*0050*/ 	.byte	0x04, 0x36
        /*0052*/ 	.short	(.L_640 - .L_639)
.L_639:
        /*0054*/ 	.word	0x00000008
.L_640:


//--------------------- .nv.info._ZN7cutlass13device_kernelIN5flash11enable_sm90INS1_16FlashAttnFwdSm90INS1_25CollectiveMainloopFwdSm90ILi2EN4cute5tupleIJNS5_1CILi1EEES8_S8_EEENS6_IJNS7_ILi192EEENS7_ILi128EEENS7_ILi96EEEEEELi96ENS_6half_tEfNS_4arch4Sm90ELb0ELb1ELb1ELb0ELb1ELb0ELb0ELb0ELb1ELb1ELb1ELb0EEENS1_21CollectiveEpilogueFwdINS6_IJSA_SC_SB_EEES9_SE_SG_Li384ELb0ELb1ELb1ELb0EEENS1_19SingleTileSchedulerILb0ELb1ELb1ELi192EEEEEEEEEvNT_6ParamsE --------------------------
	.section	.nv.info._ZN7cutlass13device_kernelIN5flash11enable_sm90INS1_16FlashAttnFwdSm90INS1_25CollectiveMainloopFwdSm90ILi2EN4cute5tupleIJNS5_1CILi1EEES8_S8_EEENS6_IJNS7_ILi192EEENS7_ILi128EEENS7_ILi96EEEEEELi96ENS_6half_tEfNS_4arch4Sm90ELb0ELb1ELb1ELb0ELb1ELb0ELb0ELb0ELb1ELb1ELb1ELb0EEENS1_21CollectiveEpilogueFwdINS6_IJSA_SC_SB_EEES9_SE_SG_Li384ELb0ELb1ELb1ELb0EEENS1_19SingleTileSchedulerILb0ELb1ELb1ELi192EEEEEEEEEvNT_6ParamsE,"",@"SHT_CUDA_INFO"
	.sectionflags	@""
	.align	4


	//----- nvinfo : EIATTR_CUDA_API_VERSION
	.align		4
        /*0000*/ 	.byte	0x04, 0x37
        /*0002*/ 	.short	(.L_642 - .L_641)
.L_641:
        /*0004*/ 	.word	0x00000082


	//----- nvinfo : EIATTR_KPARAM_INFO
	.align		4
.L_642:
        /*0008*/ 	.byte	0x04, 0x17
        /*000a*/ 	.short	(.L_644 - .L_643)
.L_643:
        /*000c*/ 	.word	0x00000000
        /*0010*/ 	.short	0x0000
        /*0012*/ 	.short	0x0000
        /*0014*/ 	.byte	0x00, 0xf0, 0x01, 0x28


	//----- nvinfo : EIATTR_SPARSE_MMA_MASK
	.align		4
.L_644:
        /*0018*/ 	.byte	0x03, 0x50
        /*001a*/ 	.short	0x0000


	//----- nvinfo : EIATTR_MAXREG_COUNT
	.align		4
        /*001c*/ 	.byte	0x03, 0x1b
        /*001e*/ 	.short	0x0080


	//----- nvinfo : EIATTR_MERCURY_ISA_VERSION
	.align		4
        /*0020*/ 	.byte	0x03, 0x5f
        /*0022*/ 	.short	0x0101


	//----- nvinfo : EIATTR_VRC_CTA_INIT_COUNT
	.align		4
        /*0024*/ 	.byte	0x02, 0x4a
	.zero		1
	.zero		1


	//----- nvinfo : EIATTR_EXIT_INSTR_OFFSETS
	.align		4
        /*0028*/ 	.byte	0x04, 0x1c
        /*002a*/ 	.short	(.L_646 - .L_645)


	//   ....[0]....
.L_645:
        /*002c*/ 	.word	0x00000010


	//----- nvinfo : EIATTR_MAX_THREADS
	.align		4
.L_646:
        /*0030*/ 	.byte	0x04, 0x05
        /*0032*/ 	.short	(.L_648 - .L_647)
.L_647:
        /*0034*/ 	.word	0x00000200
        /*0038*/ 	.word	0x00000001
        /*003c*/ 	.word	0x00000001


	//----- nvinfo : EIATTR_CBANK_PARAM_SIZE
	.align		4
.L_648:
        /*0040*/ 	.byte	0x03, 0x19
        /*0042*/ 	.short	0x0a00


	//----- nvinfo : EIATTR_PARAM_CBANK
	.align		4
        /*0044*/ 	.byte	0x04, 0x0a
        /*0046*/ 	.short	(.L_650 - .L_649)
	.align		4
.L_649:
        /*0048*/ 	.word	index@(.nv.constant0._ZN7cutlass13device_kernelIN5flash11enable_sm90INS1_16FlashAttnFwdSm90INS1_25CollectiveMainloopFwdSm90ILi2EN4cute5tupleIJNS5_1CILi1EEES8_S8_EEENS6_IJNS7_ILi192EEENS7_ILi128EEENS7_ILi96EEEEEELi96ENS_6half_tEfNS_4arch4Sm90ELb0ELb1ELb1ELb0ELb1ELb0ELb0ELb0ELb1ELb1ELb1ELb0EEENS1_21CollectiveEpilogueFwdINS6_IJSA_SC_SB_EEES9_SE_SG_Li384ELb0ELb1ELb1ELb0EEENS1_19SingleTileSchedulerILb0ELb1ELb1ELi192EEEEEEEEEvNT_6ParamsE)
        /*004c*/ 	.short	0x0380
        /*004e*/ 	.short	0x0a00


	//----- nvinfo : EIATTR_SW_WAR
	.align		4
.L_650:
        /*0050*/ 	.byte	0x04, 0x36
        /*0052*/ 	.short	(.L_652 - .L_651)
.L_651:
        /*0054*/ 	.word	0x00000008
.L_652:


//--------------------- .nv.info._ZN7cutlass13device_kernelIN5flash11enable_sm90INS1_16FlashAttnFwdSm90INS1_25CollectiveMainloopFwdSm90ILi2EN4cute5tupleIJNS5_1CILi1EEES8_S8_EEENS6_IJNS7_ILi192EEENS7_ILi128EEENS7_ILi96EEEEEELi96ENS_6half_tEfNS_4arch4Sm90ELb0ELb1ELb1ELb1ELb1ELb0ELb0ELb0ELb1ELb1ELb1ELb0EEENS1_21CollectiveEpilogueFwdINS6_IJSA_SC_SB_EEES9_SE_SG_Li384ELb1ELb1ELb1ELb0EEENS1_36VarlenDynamicPersistentTileSchedulerILi192ELi128ELi384ELi128ELb1ELb1ELb1ELb1ELb0ELb1EEEEEEEEEvNT_6ParamsE --------------------------
	.section	.nv.info._ZN7cutlass13device_kernelIN5flash11enable_sm90INS1_16FlashAttnFwdSm90INS1_25CollectiveMainloopFwdSm90ILi2EN4cute5tupleIJNS5_1CILi1EEES8_S8_EEENS6_IJNS7_ILi192EEENS7_ILi128EEENS7_ILi96EEEEEELi96ENS_6half_tEfNS_4arch4Sm90ELb0ELb1ELb1ELb1ELb1ELb0ELb0ELb0ELb1ELb1ELb1ELb0EEENS1_21CollectiveEpilogueFwdINS6_IJSA_SC_SB_EEES9_SE_SG_Li384ELb1ELb1ELb1ELb0EEENS1_36VarlenDynamicPersistentTileSchedulerILi192ELi128ELi384ELi128ELb1ELb1ELb1ELb1ELb0ELb1EEEEEEEEEvNT_6ParamsE,"",@"SHT_CUDA_INFO"
	.sectionflags	@""
	.align	4


	//----- nvinfo : EIATTR_CUDA_API_VERSION
	.align		4
        /*0000*/ 	.byte	0x04, 0x37
        /*0002*/ 	.short	(.L_654 - .L_653)
.L_653:
        /*0004*/ 	.word	0x00000082


	//----- nvinfo : EIATTR_KPARAM_INFO
	.align		4
.L_654:
        /*0008*/ 	.byte	0x04, 0x17
        /*000a*/ 	.short	(.L_656 - .L_655)
.L_655:
        /*000c*/ 	.word	0x00000000
        /*0010*/ 	.short	0x0000
        /*0012*/ 	.short	0x0000
        /*0014*/ 	.byte	0x00, 0xf0, 0x01, 0x2a


	//----- nvinfo : EIATTR_SPARSE_MMA_MASK
	.align		4
.L_656:
        /*0018*/ 	.byte	0x03, 0x50
        /*001a*/ 	.short	0x0000


	//----- nvinfo : EIATTR_MAXREG_COUNT
	.align		4
        /*001c*/ 	.byte	0x03, 0x1b
        /*001e*/ 	.short	0x0080


	//----- nvinfo : EIATTR_MERCURY_ISA_VERSION
	.align		4
        /*0020*/ 	.byte	0x03, 0x5f
        /*0022*/ 	.short	0x0101


	//----- nvinfo : EIATTR_VRC_CTA_INIT_COUNT
	.align		4
        /*0024*/ 	.byte	0x02, 0x4a
	.zero		1
	.zero		1


	//----- nvinfo : EIATTR_EXIT_INSTR_OFFSETS
	.align		4
        /*0028*/ 	.byte	0x04, 0x1c
        /*002a*/ 	.short	(.L_658 - .L_657)


	//   ....[0]....
.L_657:
        /*002c*/ 	.word	0x00000010


	//----- nvinfo : EIATTR_MAX_THREADS
	.align		4
.L_658:
        /*0030*/ 	.byte	0x04, 0x05
        /*0032*/ 	.short	(.L_660 - .L_659)
.L_659:
        /*0034*/ 	.word	0x00000200
        /*0038*/ 	.word	0x00000001
        /*003c*/ 	.word	0x00000001


	//----- nvinfo : EIATTR_CBANK_PARAM_SIZE
	.align		4
.L_660:
        /*0040*/ 	.byte	0x03, 0x19
        /*0042*/ 	.short	0x0a80


	//----- nvinfo : EIATTR_PARAM_CBANK
	.align		4
        /*0044*/ 	.byte	0x04, 0x0a
        /*0046*/ 	.short	(.L_662 - .L_661)
	.align		4
.L_661:
        /*0048*/ 	.word	index@(.nv.constant0._ZN7cutlass13device_kernelIN5flash11enable_sm90INS1_16FlashAttnFwdSm90INS1_25CollectiveMainloopFwdSm90ILi2EN4cute5tupleIJNS5_1CILi1EEES8_S8_EEENS6_IJNS7_ILi192EEENS7_ILi128EEENS7_ILi96EEEEEELi96ENS_6half_tEfNS_4arch4Sm90ELb0ELb1ELb1ELb1ELb1ELb0ELb0ELb0ELb1ELb1ELb1ELb0EEENS1_21CollectiveEpilogueFwdINS6_IJSA_SC_SB_EEES9_SE_SG_Li384ELb1ELb1ELb1ELb0EEENS1_36VarlenDynamicPersistentTileSchedulerILi192ELi128ELi384ELi128ELb1ELb1ELb1ELb1ELb0ELb1EEEEEEEEEvNT_6ParamsE)
        /*004c*/ 	.short	0x0380
        /*004e*/ 	.short	0x0a80


	//----- nvinfo : EIATTR_SW_WAR
	.align		4
.L_662:
        /*0050*/ 	.byte	0x04, 0x36
        /*0052*/ 	.short	(.L_664 - .L_663)
.L_663:
        /*0054*/ 	.word	0x00000008
.L_664:


//--------------------- .nv.info._ZN7cutlass13device_kernelIN5flash11enable_sm90INS1_16FlashAttnFwdSm90INS1_25CollectiveMainloopFwdSm90ILi2EN4cute5tupleIJNS5_1CILi1EEES8_S8_EEENS6_IJNS7_ILi192EEENS7_ILi128EEENS7_ILi96EEEEEELi96ENS_6half_tEfNS_4arch4Sm90ELb0ELb1ELb1ELb1ELb1ELb1ELb0ELb0ELb1ELb1ELb1ELb0EEENS1_21CollectiveEpilogueFwdINS6_IJSA_SC_SB_EEES9_SE_SG_Li384ELb1ELb1ELb1ELb0EEENS1_36VarlenDynamicPersistentTileSchedulerILi192ELi128ELi384ELi128ELb1ELb1ELb1ELb1ELb0ELb1EEEEEEEEEvNT_6ParamsE --------------------------
	.section	.nv.info._ZN7cutlass13device_kernelIN5flash11enable_sm90INS1_16FlashAttnFwdSm90INS1_25CollectiveMainloopFwdSm90ILi2EN4cute5tupleIJNS5_1CILi1EEES8_S8_EEENS6_IJNS7_ILi192EEENS7_ILi128EEENS7_ILi96EEEEEELi96ENS_6half_tEfNS_4arch4Sm90ELb0ELb1ELb1ELb1ELb1ELb1ELb0ELb0ELb1ELb1ELb1ELb0EEENS1_21CollectiveEpilogueFwdINS6_IJSA_SC_SB_EEES9_SE_SG_Li384ELb1ELb1ELb1ELb0EEENS1_36VarlenDynamicPersistentTileSchedulerILi192ELi128ELi384ELi128ELb1ELb1ELb1ELb1ELb0ELb1EEEEEEEEEvNT_6ParamsE,"",@"SHT_CUDA_INFO"
	.sectionflags	@""
	.align	4


	//----- nvinfo : EIATTR_CUDA_API_VERSION
	.align		4
        /*0000*/ 	.byte	0x04, 0x37
        /*0002*/ 	.short	(.L_666 - .L_665)
.L_665:
        /*0004*/ 	.word	0x00000082


	//----- nvinfo : EIATTR_KPARAM_INFO
	.align		4
.L_666:
        /*0008*/ 	.byte	0x04, 0x17
        /*000a*/ 	.short	(.L_668 - .L_667)
.L_667:
        /*000c*/ 	.word	0x00000000
        /*0010*/ 	.short	0x0000
        /*0012*/ 	.short	0x0000
        /*0014*/ 	.byte	0x00, 0xf0, 0x01, 0x2a


	//----- nvinfo : EIATTR_SPARSE_MMA_MASK
	.align		4
.L_668:
        /*0018*/ 	.byte	0x03, 0x50
        /*001a*/ 	.short	0x0000


	//----- nvinfo : EIATTR_MAXREG_COUNT
	.align		4
        /*001c*/ 	.byte	0x03, 0x1b
        /*001e*/ 	.short	0x0080


	//----- nvinfo : EIATTR_MERCURY_ISA_VERSION
	.align		4
        /*0020*/ 	.byte	0x03, 0x5f
        /*0022*/ 	.short	0x0101


	//----- nvinfo : EIATTR_VRC_CTA_INIT_COUNT
	.align		4
        /*0024*/ 	.byte	0x02, 0x4a
	.zero		1
	.zero		1


	//----- nvinfo : EIATTR_EXIT_INSTR_OFFSETS
	.align		4
        /*0028*/ 	.byte	0x04, 0x1c
        /*002a*/ 	.short	(.L_670 - .L_669)


	//   ....[0]....
.L_669:
        /*002c*/ 	.word	0x00000010


	//----- nvinfo : EIATTR_MAX_THREADS
	.align		4
.L_670:
        /*0030*/ 	.byte	0x04, 0x05
        /*0032*/ 	.short	(.L_672 - .L_671)
.L_671:
        /*0034*/ 	.word	0x00000200
        /*0038*/ 	.word	0x00000001
        /*003c*/ 	.word	0x00000001


	//----- nvinfo : EIATTR_CBANK_PARAM_SIZE
	.align		4
.L_672:
        /*0040*/ 	.byte	0x03, 0x19
        /*0042*/ 	.short	0x0a80


	//----- nvinfo : EIATTR_PARAM_CBANK
	.align		4
        /*0044*/ 	.byte	0x04, 0x0a
        /*0046*/ 	.short	(.L_674 - .L_673)
	.align		4
.L_673:
        /*0048*/ 	.word	index@(.nv.constant0._ZN7cutlass13device_kernelIN5flash11enable_sm90INS1_16FlashAttnFwdSm90INS1_25CollectiveMainloopFwdSm90ILi2EN4cute5tupleIJNS5_1CILi1EEES8_S8_EEENS6_IJNS7_ILi192EEENS7_ILi128EEENS7_ILi96EEEEEELi96ENS_6half_tEfNS_4arch4Sm90ELb0ELb1ELb1ELb1ELb1ELb1ELb0ELb0ELb1ELb1ELb1ELb0EEENS1_21CollectiveEpilogueFwdINS6_IJSA_SC_SB_EEES9_SE_SG_Li384ELb1ELb1ELb1ELb0EEENS1_36VarlenDynamicPersistentTileSchedulerILi192ELi128ELi384ELi128ELb1ELb1ELb1ELb1ELb0ELb1EEEEEEEEEvNT_6ParamsE)
        /*004c*/ 	.short	0x0380
        /*004e*/ 	.short	0x0a80


	//----- nvinfo : EIATTR_SW_WAR
	.align		4
.L_674:
        /*0050*/ 	.byte	0x04, 0x36
        /*0052*/ 	.short	(.L_676 - .L_675)
.L_675:
        /*0054*/ 	.word	0x00000008
.L_676:


//--------------------- .nv.info._ZN7cutlass13device_kernelIN5flash11enable_sm90INS1_16FlashAttnFwdSm90INS1_25CollectiveMainloopFwdSm90ILi2EN4cute5tupleIJNS5_1CILi1EEES8_S8_EEENS6_IJNS7_ILi192EEENS7_ILi128EEENS7_ILi96EEEEEELi96ENS_6half_tEfNS_4arch4Sm90ELb1ELb0ELb1ELb0ELb1ELb0ELb0ELb0ELb1ELb1ELb1ELb0EEENS1_21CollectiveEpilogueFwdINS6_IJSA_SC_SB_EEES9_SE_SG_Li384ELb0ELb1ELb1ELb0EEENS1_19SingleTileSchedulerILb0ELb1ELb1ELi192EEEEEEEEEvNT_6ParamsE --------------------------
	.section	.nv.info._ZN7cutlass13device_kernelIN5flash11enable_sm90INS1_16FlashAttnFwdSm90INS1_25CollectiveMainloopFwdSm90ILi2EN4cute5tupleIJNS5_1CILi1EEES8_S8_EEENS6_IJNS7_ILi192EEENS7_ILi128EEENS7_ILi96EEEEEELi96ENS_6half_tEfNS_4arch4Sm90ELb1ELb0ELb1ELb0ELb1ELb0ELb0ELb0ELb1ELb1ELb1ELb0EEENS1_21CollectiveEpilogueFwdINS6_IJSA_SC_SB_EEES9_SE_SG_Li384ELb0ELb1ELb1ELb0EEENS1_19SingleTileSchedulerILb0ELb1ELb1ELi192EEEEEEEEEvNT_6ParamsE,"",@"SHT_CUDA_INFO"
	.sectionflags	@""
	.align	4


	//----- nvinfo : EIATTR_CUDA_API_VERSION
	.align		4
        /*0000*/ 	.byte	0x04, 0x37
        /*0002*/ 	.short	(.L_678 - .L_677)
.L_677:
        /*0004*/ 	.word	0x00000082


	//----- nvinfo : EIATTR_KPARAM_INFO
	.align		4
.L_678:
        /*0008*/ 	.byte	0x04, 0x17
        /*000a*/ 	.short	(.L_680 - .L_679)
.L_679:
        /*000c*/ 	.word	0x00000000
        /*0010*/ 	.short	0x0000
        /*0012*/ 	.short	0x0000
        /*0014*/ 	.byte	0x00, 0xf0, 0x01, 0x28


	//----- nvinfo : EIATTR_SPARSE_MMA_MASK
	.align		4
.L_680:
        /*0018*/ 	.byte	0x03, 0x50
        /*001a*/ 	.short	0x0000


	//----- nvinfo : EIATTR_MAXREG_COUNT
	.align		4
        /*001c*/ 	.byte	0x03, 0x1b
        /*001e*/ 	.short	0x0080


	//----- nvinfo : EIATTR_MERCURY_ISA_VERSION
	.align		4
        /*0020*/ 	.byte	0x03, 0x5f
        /*0022*/ 	.short	0x0101


	//----- nvinfo : EIATTR_VRC_CTA_INIT_COUNT
	.align		4
        /*0024*/ 	.byte	0x02, 0x4a
	.zero		1
	.zero		1


	//----- nvinfo : EIATTR_EXIT_INSTR_OFFSETS
	.align		4
        /*0028*/ 	.byte	0x04, 0x1c
        /*002a*/ 	.short	(.L_682 - .L_681)


	//   ....[0]....
.L_681:
        /*002c*/ 	.word	0x00000010


	//----- nvinfo : EIATTR_MAX_THREADS
	.align		4
.L_682:
        /*0030*/ 	.byte	0x04, 0x05
        /*0032*/ 	.short	(.L_684 - .L_683)
.L_683:
        /*0034*/ 	.word	0x00000200
        /*0038*/ 	.word	0x00000001
        /*003c*/ 	.word	0x00000001


	//----- nvinfo : EIATTR_CBANK_PARAM_SIZE
	.align		4
.L_684:
        /*0040*/ 	.byte	0x03, 0x19
        /*0042*/ 	.short	0x0a00


	//----- nvinfo : EIATTR_PARAM_CBANK
	.align		4
        /*0044*/ 	.byte	0x04, 0x0a
        /*0046*/ 	.short	(.L_686 - .L_685)
	.align		4
.L_685:
        /*0048*/ 	.word	index@(.nv.constant0._ZN7cutlass13device_kernelIN5flash11enable_sm90INS1_16FlashAttnFwdSm90INS1_25CollectiveMainloopFwdSm90ILi2EN4cute5tupleIJNS5_1CILi1EEES8_S8_EEENS6_IJNS7_ILi192EEENS7_ILi128EEENS7_ILi96EEEEEELi96ENS_6half_tEfNS_4arch4Sm90ELb1ELb0ELb1ELb0ELb1ELb0ELb0ELb0ELb1ELb1ELb1ELb0EEENS1_21CollectiveEpilogueFwdINS6_IJSA_SC_SB_EEES9_SE_SG_Li384ELb0ELb1ELb1ELb0EEENS1_19SingleTileSchedulerILb0ELb1ELb1ELi192EEEEEEEEEvNT_6ParamsE)
        /*004c*/ 	.short	0x0380
        /*004e*/ 	.short	0x0a00


	//----- nvinfo : EIATTR_SW_WAR
	.align		4
.L_686:
        /*0050*/ 	.byte	0x04, 0x36
        /*0052*/ 	.short	(.L_688 - .L_687)
.L_687:
        /*0054*/ 	.word	0x00000008
.L_688:


//--------------------- .nv.info._ZN7cutlass13device_kernelIN5flash11enable_sm90INS1_16FlashAttnFwdSm90INS1_25CollectiveMainloopFwdSm90ILi2EN4cute5tupleIJNS5_1CILi1EEES8_S8_EEENS6_IJNS7_ILi192EEENS7_ILi128EEENS7_ILi96EEEEEELi96ENS_6half_tEfNS_4arch4Sm90ELb1ELb0ELb1ELb1ELb1ELb0ELb0ELb0ELb1ELb1ELb1ELb0EEENS1_21CollectiveEpilogueFwdINS6_IJSA_SC_SB_EEES9_SE_SG_Li384ELb1ELb1ELb1ELb0EEENS1_36VarlenDynamicPersistentTileSchedulerILi192ELi128ELi384ELi128ELb1ELb1ELb1ELb1ELb1ELb1EEEEEEEEEvNT_6ParamsE --------------------------
	.section	.nv.info._ZN7cutlass13device_kernelIN5flash11enable_sm90INS1_16FlashAttnFwdSm90INS1_25CollectiveMainloopFwdSm90ILi2EN4cute5tupleIJNS5_1CILi1EEES8_S8_EEENS6_IJNS7_ILi192EEENS7_ILi128EEENS7_ILi96EEEEEELi96ENS_6half_tEfNS_4arch4Sm90ELb1ELb0ELb1ELb1ELb1ELb0ELb0ELb0ELb1ELb1ELb1ELb0EEENS1_21CollectiveEpilogueFwdINS6_IJSA_SC_SB_EEES9_SE_SG_Li384ELb1ELb1ELb1ELb0EEENS1_36VarlenDynamicPersistentTileSchedulerILi192ELi128ELi384ELi128ELb1ELb1ELb1ELb1ELb1ELb1EEEEEEEEEvNT_6ParamsE,"",@"SHT_CUDA_INFO"
	.sectionflags	@""
	.align	4


	//----- nvinfo : EIATTR_CUDA_API_VERSION
	.align		4
        /*0000*/ 	.byte	0x04, 0x37
        /*0002*/ 	.short	(.L_690 - .L_689)
.L_689:
        /*0004*/ 	.word	0x00000082


	//----- nvinfo : EIATTR_KPARAM_INFO
	.align		4
.L_690:
        /*0008*/ 	.byte	0x04, 0x17
        /*000a*/ 	.short	(.L_692 - .L_691)
.L_691:
        /*000c*/ 	.word	0x00000000
        /*0010*/ 	.short	0x0000
        /*0012*/ 	.short	0x0000
        /*0014*/ 	.byte	0x00, 0xf0, 0x01, 0x2a


	//----- nvinfo : EIATTR_SPARSE_MMA_MASK
	.align		4
.L_692:
        /*0018*/ 	.byte	0x03, 0x50
        /*001a*/ 	.short	0x0000


	//----- nvinfo : EIATTR_MAXREG_COUNT
	.align		4
        /*001c*/ 	.byte	0x03, 0x1b
        /*001e*/ 	.short	0x0080


	//----- nvinfo : EIATTR_MERCURY_ISA_VERSION
	.align		4
        /*0020*/ 	.byte	0x03, 0x5f
        /*0022*/ 	.short	0x0101


	//----- nvinfo : EIATTR_VRC_CTA_INIT_COUNT
	.align		4
        /*0024*/ 	.byte	0x02, 0x4a
	.zero		1
	.zero		1


	//----- nvinfo : EIATTR_EXIT_INSTR_OFFSETS
	.align		4
        /*0028*/ 	.byte	0x04, 0x1c
        /*002a*/ 	.short	(.L_694 - .L_693)


	//   ....[0]....
.L_693:
        /*002c*/ 	.word	0x00000010


	//----- nvinfo : EIATTR_MAX_THREADS
	.align		4
.L_694:
        /*0030*/ 	.byte	0x04, 0x05
        /*0032*/ 	.short	(.L_696 - .L_695)
.L_695:
        /*0034*/ 	.word	0x00000200
        /*0038*/ 	.word	0x00000001
        /*003c*/ 	.word	0x00000001


	//----- nvinfo : EIATTR_CBANK_PARAM_SIZE
	.align		4
.L_696:
        /*0040*/ 	.byte	0x03, 0x19
        /*0042*/ 	.short	0x0a80


	//----- nvinfo : EIATTR_PARAM_CBANK
	.align		4
        /*0044*/ 	.byte	0x04, 0x0a
        /*0046*/ 	.short	(.L_698 - .L_697)
	.align		4
.L_697:
        /*0048*/ 	.word	index@(.nv.constant0._ZN7cutlass13device_kernelIN5flash11enable_sm90INS1_16FlashAttnFwdSm90INS1_25CollectiveMainloopFwdSm90ILi2EN4cute5tupleIJNS5_1CILi1EEES8_S8_EEENS6_IJNS7_ILi192EEENS7_ILi128EEENS7_ILi96EEEEEELi96ENS_6half_tEfNS_4arch4Sm90ELb1ELb0ELb1ELb1ELb1ELb0ELb0ELb0ELb1ELb1ELb1ELb0EEENS1_21CollectiveEpilogueFwdINS6_IJSA_SC_SB_EEES9_SE_SG_Li384ELb1ELb1ELb1ELb0EEENS1_36VarlenDynamicPersistentTileSchedulerILi192ELi128ELi384ELi128ELb1ELb1ELb1ELb1ELb1ELb1EEEEEEEEEvNT_6ParamsE)
        /*004c*/ 	.short	0x0380
        /*004e*/ 	.short	0x0a80


	//----- nvinfo : EIATTR_SW_WAR
	.align		4
.L_698:
        /*0050*/ 	.byte	0x04, 0x36
        /*0052*/ 	.short	(.L_700 - .L_699)
.L_699:
        /*0054*/ 	.word	0x00000008
.L_700:


//--------------------- .nv.info._ZN7cutlass13device_kernelIN5flash11enable_sm90INS1_16FlashAttnFwdSm90INS1_25CollectiveMainloopFwdSm90ILi2EN4cute5tupleIJNS5_1CILi1EEES8_S8_EEENS6_IJNS7_ILi192EEENS7_ILi128EEENS7_ILi96EEEEEELi96ENS_6half_tEfNS_4arch4Sm90ELb1ELb0ELb1ELb1ELb1ELb1ELb0ELb0ELb1ELb1ELb1ELb0EEENS1_21CollectiveEpilogueFwdINS6_IJSA_SC_SB_EEES9_SE_SG_Li384ELb1ELb1ELb1ELb0EEENS1_36VarlenDynamicPersistentTileSchedulerILi192ELi128ELi384ELi128ELb1ELb1ELb1ELb1ELb1ELb1EEEEEEEEEvNT_6ParamsE --------------------------
	.section	.nv.info._ZN7cutlass13device_kernelIN5flash11enable_sm90INS1_16FlashAttnFwdSm90INS1_25CollectiveMainloopFwdSm90ILi2EN4cute5tupleIJNS5_1CILi1EEES8_S8_EEENS6_IJNS7_ILi192EEENS7_ILi128EEENS7_ILi96EEEEEELi96ENS_6half_tEfNS_4arch4Sm90ELb1ELb0ELb1ELb1ELb1ELb1ELb0ELb0ELb1ELb1ELb1ELb0EEENS1_21CollectiveEpilogueFwdINS6_IJSA_SC_SB_EEES9_SE_SG_Li384ELb1ELb1ELb1ELb0EEENS1_36VarlenDynamicPersistentTileSchedulerILi192ELi128ELi384ELi128ELb1ELb1ELb1ELb1ELb1ELb1EEEEEEEEEvNT_6ParamsE,"",@"SHT_CUDA_INFO"
	.sectionflags	@""
	.align	4


	//----- nvinfo : EIATTR_CUDA_API_VERSION
	.align		4
        /*0000*/ 	.byte	0x04, 0x37
        /*0002*/ 	.short	(.L_702 - .L_701)
.L_701:
        /*0004*/ 	.word	0x00000082


	//----- nvinfo : EIATTR_KPARAM_INFO
	.align		4
.L_702:
        /*0008*/ 	.byte	0x04, 0x17
        /*000a*/ 	.short	(.L_704 - .L_703)
.L_703:
        /*000c*/ 	.word	0x00000000
        /*0010*/ 	.short	0x0000
        /*0012*/ 	.short	0x0000
        /*0014*/ 	.byte	0x00, 0xf0, 0x01, 0x2a


	//----- nvinfo : EIATTR_SPARSE_MMA_MASK
	.align		4
.L_704:
        /*0018*/ 	.byte	0x03, 0x50
        /*001a*/ 	.short	0x0000


	//----- nvinfo : EIATTR_MAXREG_COUNT
	.align		4
        /*001c*/ 	.byte	0x03, 0x1b
        /*001e*/ 	.short	0x0080


	//----- nvinfo : EIATTR_MERCURY_ISA_VERSION
	.align		4
        /*0020*/ 	.byte	0x03, 0x5f
        /*0022*/ 	.short	0x0101


	//----- nvinfo : EIATTR_VRC_CTA_INIT_COUNT
	.align		4
        /*0024*/ 	.byte	0x02, 0x4a
	.zero		1
	.zero		1


	//----- nvinfo : EIATTR_EXIT_INSTR_OFFSETS
	.align		4
        /*0028*/ 	.byte	0x04, 0x1c
        /*002a*/ 	.short	(.L_706 - .L_705)


	//   ....[0]....
.L_705:
        /*002c*/ 	.word	0x00000010


	//----- nvinfo : EIATTR_MAX_THREADS
	.align		4
.L_706:
        /*0030*/ 	.byte	0x04, 0x05
        /*0032*/ 	.short	(.L_708 - .L_707)
.L_707:
        /*0034*/ 	.word	0x00000200
        /*0038*/ 	.word	0x00000001
        /*003c*/ 	.word	0x00000001


	//----- nvinfo : EIATTR_CBANK_PARAM_SIZE
	.align		4
.L_708:
        /*0040*/ 	.byte	0x03, 0x19
        /*0042*/ 	.short	0x0a80


	//----- nvinfo : EIATTR_PARAM_CBANK
	.align		4
        /*0044*/ 	.byte	0x04, 0x0a
        /*0046*/ 	.short	(.L_710 - .L_709)
	.align		4
.L_709:
        /*0048*/ 	.word	index@(.nv.constant0._ZN7cutlass13device_kernelIN5flash11enable_sm90INS1_16FlashAttnFwdSm90INS1_25CollectiveMainloopFwdSm90ILi2EN4cute5tupleIJNS5_1CILi1EEES8_S8_EEENS6_IJNS7_ILi192EEENS7_ILi128EEENS7_ILi96EEEEEELi96ENS_6half_tEfNS_4arch4Sm90ELb1ELb0ELb1ELb1ELb1ELb1ELb0ELb0ELb1ELb1ELb1ELb0EEENS1_21CollectiveEpilogueFwdINS6_IJSA_SC_SB_EEES9_SE_SG_Li384ELb1ELb1ELb1ELb0EEENS1_36VarlenDynamicPersistentTileSchedulerILi192ELi128ELi384ELi128ELb1ELb1ELb1ELb1ELb1ELb1EEEEEEEEEvNT_6ParamsE)
        /*004c*/ 	.short	0x0380
        /*004e*/ 	.short	0x0a80


	//----- nvinfo : EIATTR_SW_WAR
	.align		4
.L_710:
        /*0050*/ 	.byte	0x04, 0x36
        /*0052*/ 	.short	(.L_712 - .L_711)
.L_711:
        /*0054*/ 	.word	0x00000008
.L_712:


//--------------------- .nv.info._ZN7cutlass13device_kernelIN5flash11enable_sm90INS1_16FlashAttnFwdSm90INS1_25CollectiveMainloopFwdSm90ILi2EN4cute5tupleIJNS5_1CILi1EEES8_S8_EEENS6_IJNS7_ILi192EEENS7_ILi128EEENS7_ILi64EEEEEELi64ENS_6half_tEfNS_4arch4Sm90ELb0ELb0ELb1ELb0ELb1ELb0ELb0ELb1ELb1ELb1ELb1ELb0EEENS1_21CollectiveEpilogueFwdINS6_IJSA_SC_SB_EEES9_SE_SG_Li384ELb0ELb1ELb1ELb0EEENS1_19SingleTileSchedulerILb0ELb1ELb1ELi192EEEEEEEEEvNT_6ParamsE --------------------------
	.section	.nv.info._ZN7cutlass13device_kernelIN5flash11enable_sm90INS1_16FlashAttnFwdSm90INS1_25CollectiveMainloopFwdSm90ILi2EN4cute5tupleIJNS5_1CILi1EEES8_S8_EEENS6_IJNS7_ILi192EEENS7_ILi128EEENS7_ILi64EEEEEELi64ENS_6half_tEfNS_4arch4Sm90ELb0ELb0ELb1ELb0ELb1ELb0ELb0ELb1ELb1ELb1ELb1ELb0EEENS1_21CollectiveEpilogueFwdINS6_IJSA_SC_SB_EEES9_SE_SG_Li384ELb0ELb1ELb1ELb0EEENS1_19SingleTileSchedulerILb0ELb1ELb1ELi192EEEEEEEEEvNT_6ParamsE,"",@"SHT_CUDA_INFO"
	.sectionflags	@""
	.align	4


	//----- nvinfo : EIATTR_CUDA_API_VERSION
	.align		4
        /*0000*/ 	.byte	0x04, 0x37
        /*0002*/ 	.short	(.L_714 - .L_713)
.L_713:
        /*0004*/ 	.word	0x00000082


	//----- nvinfo : EIATTR_KPARAM_INFO
	.align		4
.L_714:
        /*0008*/ 	.byte	0x04, 0x17
        /*000a*/ 	.short	(.L_716 - .L_715)
.L_715:
        /*000c*/ 	.word	0x00000000
        /*0010*/ 	.short	0x0000
        /*0012*/ 	.short	0x0000
        /*0014*/ 	.byte	0x00, 0xf0, 0x01, 0x28


	//----- nvinfo : EIATTR_SPARSE_MMA_MASK
	.align		4
.L_716:
        /*0018*/ 	.byte	0x03, 0x50
        /*001a*/ 	.short	0x0000


	//----- nvinfo : EIATTR_MAXREG_COUNT
	.align		4
        /*001c*/ 	.byte	0x03, 0x1b
        /*001e*/ 	.short	0x0080


	//----- nvinfo : EIATTR_MERCURY_ISA_VERSION
	.align		4
        /*0020*/ 	.byte	0x03, 0x5f
        /*0022*/ 	.short	0x0101


	//----- nvinfo : EIATTR_VRC_CTA_INIT_COUNT
	.align		4
        /*0024*/ 	.byte	0x02, 0x4a
	.zero		1
	.zero		1


	//----- nvinfo : EIATTR_EXIT_INSTR_OFFSETS
	.align		4
        /*0028*/ 	.byte	0x04, 0x1c
        /*002a*/ 	.short	(.L_718 - .L_717)


	//   ....[0]....
.L_717:
        /*002c*/ 	.word	0x00000010


	//----- nvinfo : EIATTR_MAX_THREADS
	.align		4
.L_718:
        /*0030*/ 	.byte	0x04, 0x05
        /*0032*/ 	.short	(.L_720 - .L_719)
.L_719:
        /*0034*/ 	.word	0x00000200
        /*0038*/ 	.word	0x00000001
        /*003c*/ 	.word	0x00000001


	//----- nvinfo : EIATTR_CBANK_PARAM_SIZE
	.align		4
.L_720:
        /*0040*/ 	.byte	0x03, 0x19
        /*0042*/ 	.short	0x0a00


	//----- nvinfo : EIATTR_PARAM_CBANK
	.align		4
        /*0044*/ 	.byte	0x04, 0x0a
        /*0046*/ 	.short	(.L_722 - .L_721)
	.align		4
.L_721:
        /*0048*/ 	.word	index@(.nv.constant0._ZN7cutlass13device_kernelIN5flash11enable_sm90INS1_16FlashAttnFwdSm90INS1_25CollectiveMainloopFwdSm90ILi2EN4cute5tupleIJNS5_1CILi1EEES8_S8_EEENS6_IJNS7_ILi192EEENS7_ILi128EEENS7_ILi64EEEEEELi64ENS_6half_tEfNS_4arch4Sm90ELb0ELb0ELb1ELb0ELb1ELb0ELb0ELb1ELb1ELb1ELb1ELb0EEENS1_21CollectiveEpilogueFwdINS6_IJSA_SC_SB_EEES9_SE_SG_Li384ELb0ELb1ELb1ELb0EEENS1_19SingleTileSchedulerILb0ELb1ELb1ELi192EEEEEEEEEvNT_6ParamsE)
        /*004c*/ 	.short	0x0380
        /*004e*/ 	.short	0x0a00


	//----- nvinfo : EIATTR_SW_WAR
	.align		4
.L_722:
        /*0050*/ 	.byte	0x04, 0x36
        /*0052*/ 	.short	(.L_724 - .L_723)
.L_723:
        /*0054*/ 	.word	0x00000008
.L_724:


//--------------------- .nv.info._ZN7cutlass13device_kernelIN5flash11enable_sm90INS1_16FlashAttnFwdSm90INS1_25CollectiveMainloopFwdSm90ILi2EN4cute5tupleIJNS5_1CILi1EEES8_S8_EEENS6_IJNS7_ILi192EEENS7_ILi128EEENS7_ILi64EEEEEELi64ENS_6half_tEfNS_4arch4Sm90ELb0ELb0ELb1ELb1ELb1ELb0ELb0ELb1ELb1ELb1ELb1ELb0EEENS1_21CollectiveEpilogueFwdINS6_IJSA_SC_SB_EEES9_SE_SG_Li384ELb1ELb1ELb1ELb0EEENS1_36VarlenDynamicPersistentTileSchedulerILi192ELi128ELi384ELi128ELb1ELb1ELb1ELb0ELb1ELb1EEEEEEEEEvNT_6ParamsE --------------------------
	.section	.nv.info._ZN7cutlass13device_kernelIN5flash11enable_sm90INS1_16FlashAttnFwdSm90INS1_25CollectiveMainloopFwdSm90ILi2EN4cute5tupleIJNS5_1CILi1EEES8_S8_EEENS6_IJNS7_ILi192EEENS7_ILi128EEENS7_ILi64EEEEEELi64ENS_6half_tEfNS_4arch4Sm90ELb0ELb0ELb1ELb1ELb1ELb0ELb0ELb1ELb1ELb1ELb1ELb0EEENS1_21CollectiveEpilogueFwdINS6_IJSA_SC_SB_EEES9_SE_SG_Li384ELb1ELb1ELb1ELb0EEENS1_36VarlenDynamicPersistentTileSchedulerILi192ELi128ELi384ELi128ELb1ELb1ELb1ELb0ELb1ELb1EEEEEEEEEvNT_6ParamsE,"",@"SHT_CUDA_INFO"
	.sectionflags	@""
	.align	4


	//----- nvinfo : EIATTR_CUDA_API_VERSION
	.align		4
        /*0000*/ 	.byte	0x04, 0x37
        /*0002*/ 	.short	(.L_726 - .L_725)
.L_725:
        /*0004*/ 	.word	0x00000082


	//----- nvinfo : EIATTR_KPARAM_INFO
	.align		4
.L_726:
        /*0008*/ 	.byte	0x04, 0x17
        /*000a*/ 	.short	(.L_728 - .L_727)
.L_727:
        /*000c*/ 	.word	0x00000000
        /*0010*/ 	.short	0x0000
        /*0012*/ 	.short	0x0000
        /*0014*/ 	.byte	0x00, 0xf0, 0x01, 0x2a


	//----- nvinfo : EIATTR_SPARSE_MMA_MASK
	.align		4
.L_728:
        /*0018*/ 	.byte	0x03, 0x50
        /*001a*/ 	.short	0x0000


	//----- nvinfo : EIATTR_MAXREG_COUNT
	.align		4
        /*001c*/ 	.byte	0x03, 0x1b
        /*001e*/ 	.short	0x0080


	//----- nvinfo : EIATTR_MERCURY_ISA_VERSION
	.align		4
        /*0020*/ 	.byte	0x03, 0x5f
        /*0022*/ 	.short	0x0101


	//----- nvinfo : EIATTR_VRC_CTA_INIT_COUNT
	.align		4
        /*0024*/ 	.byte	0x02, 0x4a
	.zero		1
	.zero		1


	//----- nvinfo : EIATTR_EXIT_INSTR_OFFSETS
	.align		4
        /*0028*/ 	.byte	0x04, 0x1c
        /*002a*/ 	.short	(.L_730 - .L_729)


	//   ....[0]....
.L_729:
        /*002c*/ 	.word	0x00000010


	//----- nvinfo : EIATTR_MAX_THREADS
	.align		4
.L_730:
        /*0030*/ 	.byte	0x04, 0x05
        /*0032*/ 	.short	(.L_732 - .L_731)
.L_731:
        /*0034*/ 	.word	0x00000200
        /*0038*/ 	.word	0x00000001
        /*003c*/ 	.word	0x00000001


	//----- nvinfo : EIATTR_CBANK_PARAM_SIZE
	.align		4
.L_732:
        /*0040*/ 	.byte	0x03, 0x19
        /*0042*/ 	.short	0x0a80


	//----- nvinfo : EIATTR_PARAM_CBANK
	.align		4
        /*0044*/ 	.byte	0x04, 0x0a
        /*0046*/ 	.short	(.L_734 - .L_733)
	.align		4
.L_733:
        /*0048*/ 	.word	index@(.nv.constant0._ZN7cutlass13device_kernelIN5flash11enable_sm90INS1_16FlashAttnFwdSm90INS1_25CollectiveMainloopFwdSm90ILi2EN4cute5tupleIJNS5_1CILi1EEES8_S8_EEENS6_IJNS7_ILi192EEENS7_ILi128EEENS7_ILi64EEEEEELi64ENS_6half_tEfNS_4arch4Sm90ELb0ELb0ELb1ELb1ELb1ELb0ELb0ELb1ELb1ELb1ELb1ELb0EEENS1_21CollectiveEpilogueFwdINS6_IJSA_SC_SB_EEES9_SE_SG_Li384ELb1ELb1ELb1ELb0EEENS1_36VarlenDynamicPersistentTileSchedulerILi192ELi128ELi384ELi128ELb1ELb1ELb1ELb0ELb1ELb1EEEEEEEEEvNT_6ParamsE)
        /*004c*/ 	.short	0x0380
        /*004e*/ 	.short	0x0a80


	//----- nvinfo : EIATTR_SW_WAR
	.align		4
.L_734:
        /*0050*/ 	.byte	0x04, 0x36
        /*0052*/ 	.short	(.L_736 - .L_735)
.L_735:
        /*0054*/ 	.word	0x00000008
.L_736:


//--------------------- .nv.info._ZN7cutlass13device_kernelIN5flash11enable_sm90INS1_16FlashAttnFwdSm90INS1_25CollectiveMainloopFwdSm90ILi2EN4cute5tupleIJNS5_1CILi1EEES8_S8_EEENS6_IJNS7_ILi192EEENS7_ILi128EEENS7_ILi64EEEEEELi64ENS_6half_tEfNS_4arch4Sm90ELb0ELb0ELb1ELb1ELb1ELb1ELb0ELb1ELb1ELb1ELb1ELb0EEENS1_21CollectiveEpilogueFwdINS6_IJSA_SC_SB_EEES9_SE_SG_Li384ELb1ELb1ELb1ELb0EEENS1_36VarlenDynamicPersistentTileSchedulerILi192ELi128ELi384ELi128ELb1ELb1ELb1ELb0ELb1ELb1EEEEEEEEEvNT_6ParamsE --------------------------
	.section	.nv.info._ZN7cutlass13device_kernelIN5flash11enable_sm90INS1_16FlashAttnFwdSm90INS1_25CollectiveMainloopFwdSm90ILi2EN4cute5tupleIJNS5_1CILi1EEES8_S8_EEENS6_IJNS7_ILi192EEENS7_ILi128EEENS7_ILi64EEEEEELi64ENS_6half_tEfNS_4arch4Sm90ELb0ELb0ELb1ELb1ELb1ELb1ELb0ELb1ELb1ELb1ELb1ELb0EEENS1_21CollectiveEpilogueFwdINS6_IJSA_SC_SB_EEES9_SE_SG_Li384ELb1ELb1ELb1ELb0EEENS1_36VarlenDynamicPersistentTileSchedulerILi192ELi128ELi384ELi128ELb1ELb1ELb1ELb0ELb1ELb1EEEEEEEEEvNT_6ParamsE,"",@"SHT_CUDA_INFO"
	.sectionflags	@""
	.align	4


	//----- nvinfo : EIATTR_CUDA_API_VERSION
	.align		4
        /*0000*/ 	.byte	0x04, 0x37
        /*0002*/ 	.short	(.L_738 - .L_737)
.L_737:
        /*0004*/ 	.word	0x00000082


	//----- nvinfo : EIATTR_KPARAM_INFO
	.align		4
.L_738:
        /*0008*/ 	.byte	0x04, 0x17
        /*000a*/ 	.short	(.L_740 - .L_739)
.L_739:
        /*000c*/ 	.word	0x00000000
        /*0010*/ 	.short	0x0000
        /*0012*/ 	.short	0x0000
        /*0014*/ 	.byte	0x00, 0xf0, 0x01, 0x2a


	//----- nvinfo : EIATTR_SPARSE_MMA_MASK
	.align		4
.L_740:
        /*0018*/ 	.byte	0x03, 0x50
        /*001a*/ 	.short	0x0000


	//----- nvinfo : EIATTR_MAXREG_COUNT
	.align		4
        /*001c*/ 	.byte	0x03, 0x1b
        /*001e*/ 	.short	0x0080


	//----- nvinfo : EIATTR_MERCURY_ISA_VERSION
	.align		4
        /*0020*/ 	.byte	0x03, 0x5f
        /*0022*/ 	.short	0x0101


	//----- nvinfo : EIATTR_VRC_CTA_INIT_COUNT
	.align		4
        /*0024*/ 	.byte	0x02, 0x4a
	.zero		1
	.zero		1


	//----- nvinfo : EIATTR_EXIT_INSTR_OFFSETS
	.align		4
        /*0028*/ 	.byte	0x04, 0x1c
        /*002a*/ 	.short	(.L_742 - .L_741)


	//   ....[0]....
.L_741:
        /*002c*/ 	.word	0x00000010


	//----- nvinfo : EIATTR_MAX_THREADS
	.align		4
.L_742:
        /*0030*/ 	.byte	0x04, 0x05
        /*0032*/ 	.short	(.L_744 - .L_743)
.L_743:
        /*0034*/ 	.word	0x00000200
        /*0038*/ 	.word	0x00000001
        /*003c*/ 	.word	0x00000001


	//----- nvinfo : EIATTR_CBANK_PARAM_SIZE
	.align		4
.L_744:
        /*0040*/ 	.byte	0x03, 0x19
        /*0042*/ 	.short	0x0a80


	//----- nvinfo : EIATTR_PARAM_CBANK
	.align		4
        /*0044*/ 	.byte	0x04, 0x0a
        /*0046*/ 	.short	(.L_746 - .L_745)
	.align		4
.L_745:
        /*0048*/ 	.word	index@(.nv.constant0._ZN7cutlass13device_kernelIN5flash11enable_sm90INS1_16FlashAttnFwdSm90INS1_25CollectiveMainloopFwdSm90ILi2EN4cute5tupleIJNS5_1CILi1EEES8_S8_EEENS6_IJNS7_ILi192EEENS7_ILi128EEENS7_ILi64EEEEEELi64ENS_6half_tEfNS_4arch4Sm90ELb0ELb0ELb1ELb1ELb1ELb1ELb0ELb1ELb1ELb1ELb1ELb0EEENS1_21CollectiveEpilogueFwdINS6_IJSA_SC_SB_EEES9_SE_SG_Li384ELb1ELb1ELb1ELb0EEENS1_36VarlenDynamicPersistentTileSchedulerILi192ELi128ELi384ELi128ELb1ELb1ELb1ELb0ELb1ELb1EEEEEEEEEvNT_6ParamsE)
        /*004c*/ 	.short	0x0380
        /*004e*/ 	.short	0x0a80


	//----- nvinfo : EIATTR_SW_WAR
	.align		4
.L_746:
        /*0050*/ 	.byte	0x04, 0x36
        /*0052*/ 	.short	(.L_748 - .L_747)
.L_747:
        /*0054*/ 	.word	0x00000008
.L_748:


//--------------------- .nv.info._ZN7cutlass13device_kernelIN5flash11enable_sm90INS1_16FlashAttnFwdSm90INS1_25CollectiveMainloopFwdSm90ILi2EN4cute5tupleIJNS5_1CILi1EEES8_S8_EEENS6_IJNS7_ILi192EEENS7_ILi128EEENS7_ILi64EEEEEELi64ENS_6half_tEfNS_4arch4Sm90ELb0ELb1ELb1ELb0ELb1ELb0ELb0ELb1ELb1ELb1ELb1ELb0EEENS1_21CollectiveEpilogueFwdINS6_IJSA_SC_SB_EEES9_SE_SG_Li384ELb0ELb1ELb1ELb0EEENS1_19SingleTileSchedulerILb0ELb1ELb1ELi192EEEEEEEEEvNT_6ParamsE --------------------------
	.section	.nv.info._ZN7cutlass13device_kernelIN5flash11enable_sm90INS1_16FlashAttnFwdSm90INS1_25CollectiveMainloopFwdSm90ILi2EN4cute5tupleIJNS5_1CILi1EEES8_S8_EEENS6_IJNS7_ILi192EEENS7_ILi128EEENS7_ILi64EEEEEELi64ENS_6half_tEfNS_4arch4Sm90ELb0ELb1ELb1ELb0ELb1ELb0ELb0ELb1ELb1ELb1ELb1ELb0EEENS1_21CollectiveEpilogueFwdINS6_IJSA_SC_SB_EEES9_SE_SG_Li384ELb0ELb1ELb1ELb0EEENS1_19SingleTileSchedulerILb0ELb1ELb1ELi192EEEEEEEEEvNT_6ParamsE,"",@"SHT_CUDA_INFO"
	.sectionflags	@""
	.align	4


	//----- nvinfo : EIATTR_CUDA_API_VERSION
	.align		4
        /*0000*/ 	.byte	0x04, 0x37
        /*0002*/ 	.short	(.L_750 - .L_749)
.L_749:
        /*0004*/ 	.word	0x00000082


	//----- nvinfo : EIATTR_KPARAM_INFO
	.align		4
.L_750:
        /*0008*/ 	.byte	0x04, 0x17
        /*000a*/ 	.short	(.L_752 - .L_751)
.L_751:
        /*000c*/ 	.word	0x00000000
        /*0010*/ 	.short	0x0000
        /*0012*/ 	.short	0x0000
        /*0014*/ 	.byte	0x00, 0xf0, 0x01, 0x28


	//----- nvinfo : EIATTR_SPARSE_MMA_MASK
	.align		4
.L_752:
        /*0018*/ 	.byte	0x03, 0x50
        /*001a*/ 	.short	0x0000


	//----- nvinfo : EIATTR_MAXREG_COUNT
	.align		4
        /*001c*/ 	.byte	0x03, 0x1b
        /*001e*/ 	.short	0x0080


	//----- nvinfo : EIATTR_MERCURY_ISA_VERSION
	.align		4
        /*0020*/ 	.byte	0x03, 0x5f
        /*0022*/ 	.short	0x0101


	//----- nvinfo : EIATTR_VRC_CTA_INIT_COUNT
	.align		4
        /*0024*/ 	.byte	0x02, 0x4a
	.zero		1
	.zero		1


	//----- nvinfo : EIATTR_EXIT_INSTR_OFFSETS
	.align		4
        /*0028*/ 	.byte	0x04, 0x1c
        /*002a*/ 	.short	(.L_754 - .L_753)


	//   ....[0]....
.L_753:
        /*002c*/ 	.word	0x00000010


	//----- nvinfo : EIATTR_MAX_THREADS
	.align		4
.L_754:
        /*0030*/ 	.byte	0x04, 0x05
        /*0032*/ 	.short	(.L_756 - .L_755)
.L_755:
        /*0034*/ 	.word	0x00000200
        /*0038*/ 	.word	0x00000001
        /*003c*/ 	.word	0x00000001


	//----- nvinfo : EIATTR_CBANK_PARAM_SIZE
	.align		4
.L_756:
        /*0040*/ 	.byte	0x03, 0x19
        /*0042*/ 	.short	0x0a00


	//----- nvinfo : EIATTR_PARAM_CBANK
	.align		4
        /*0044*/ 	.byte	0x04, 0x0a
        /*0046*/ 	.short	(.L_758 - .L_757)
	.align		4
.L_757:
        /*0048*/ 	.word	index@(.nv.constant0._ZN7cutlass13device_kernelIN5flash11enable_sm90INS1_16FlashAttnFwdSm90INS1_25CollectiveMainloopFwdSm90ILi2EN4cute5tupleIJNS5_1CILi1EEES8_S8_EEENS6_IJNS7_ILi192EEENS7_ILi128EEENS7_ILi64EEEEEELi64ENS_6half_tEfNS_4arch4Sm90ELb0ELb1ELb1ELb0ELb1ELb0ELb0ELb1ELb1ELb1ELb1ELb0EEENS1_21CollectiveEpilogueFwdINS6_IJSA_SC_SB_EEES9_SE_SG_Li384ELb0ELb1ELb1ELb0EEENS1_19SingleTileSchedulerILb0ELb1ELb1ELi192EEEEEEEEEvNT_6ParamsE)
        /*004c*/ 	.short	0x0380
        /*004e*/ 	.short	0x0a00


	//----- nvinfo : EIATTR_SW_WAR
	.align		4
.L_758:
        /*0050*/ 	.byte	0x04, 0x36
        /*0052*/ 	.short	(.L_760 - .L_759)
.L_759:
        /*0054*/ 	.word	0x00000008
.L_760:


//--------------------- .nv.info._ZN7cutlass13device_kernelIN5flash11enable_sm90INS1_16FlashAttnFwdSm90INS1_25CollectiveMainloopFwdSm90ILi2EN4cute5tupleIJNS5_1CILi1EEES8_S8_EEENS6_IJNS7_ILi192EEENS7_ILi128EEENS7_ILi64EEEEEELi64ENS_6half_tEfNS_4arch4Sm90ELb0ELb1ELb1ELb1ELb1ELb0ELb0ELb1ELb1ELb1ELb1ELb0EEENS1_21CollectiveEpilogueFwdINS6_IJSA_SC_SB_EEES9_SE_SG_Li384ELb1ELb1ELb1ELb0EEENS1_36VarlenDynamicPersistentTileSchedulerILi192ELi128ELi384ELi128ELb1ELb1ELb1ELb1ELb0ELb1EEEEEEEEEvNT_6ParamsE --------------------------
	.section	.nv.info._ZN7cutlass13device_kernelIN5flash11enable_sm90INS1_16FlashAttnFwdSm90INS1_25CollectiveMainloopFwdSm90ILi2EN4cute5tupleIJNS5_1CILi1EEES8_S8_EEENS6_IJNS7_ILi192EEENS7_ILi128EEENS7_ILi64EEEEEELi64ENS_6half_tEfNS_4arch4Sm90ELb0ELb1ELb1ELb1ELb1ELb0ELb0ELb1ELb1ELb1ELb1ELb0EEENS1_21CollectiveEpilogueFwdINS6_IJSA_SC_SB_EEES9_SE_SG_Li384ELb1ELb1ELb1ELb0EEENS1_36VarlenDynamicPersistentTileSchedulerILi192ELi128ELi384ELi128ELb1ELb1ELb1ELb1ELb0ELb1EEEEEEEEEvNT_6ParamsE,"",@"SHT_CUDA_INFO"
	.sectionflags	@""
	.align	4


	//----- nvinfo : EIATTR_CUDA_API_VERSION
	.align		4
        /*0000*/ 	.byte	0x04, 0x37
        /*0002*/ 	.short	(.L_762 - .L_761)
.L_761:
        /*0004*/ 	.word	0x00000082


	//----- nvinfo : EIATTR_KPARAM_INFO
	.align		4
.L_762:
        /*0008*/ 	.byte	0x04, 0x17
        /*000a*/ 	.short	(.L_764 - .L_763)
.L_763:
        /*000c*/ 	.word	0x00000000
        /*0010*/ 	.short	0x0000
        /*0012*/ 	.short	0x0000
        /*0014*/ 	.byte	0x00, 0xf0, 0x01, 0x2a


	//----- nvinfo : EIATTR_SPARSE_MMA_MASK
	.align		4
.L_764:
        /*0018*/ 	.byte	0x03, 0x50
        /*001a*/ 	.short	0x0000


	//----- nvinfo : EIATTR_MAXREG_COUNT
	.align		4
        /*001c*/ 	.byte	0x03, 0x1b
        /*001e*/ 	.short	0x0080


	//----- nvinfo : EIATTR_MERCURY_ISA_VERSION
	.align		4
        /*0020*/ 	.byte	0x03, 0x5f
        /*0022*/ 	.short	0x0101


	//----- nvinfo : EIATTR_VRC_CTA_INIT_COUNT
	.align		4
        /*0024*/ 	.byte	0x02, 0x4a
	.zero		1
	.zero		1


	//----- nvinfo : EIATTR_EXIT_INSTR_OFFSETS
	.align		4
        /*0028*/ 	.byte	0x04, 0x1c
        /*002a*/ 	.short	(.L_766 - .L_765)


	//   ....[0]....
.L_765:
        /*002c*/ 	.word	0x00000010


	//----- nvinfo : EIATTR_MAX_THREADS
	.align		4
.L_766:
        /*0030*/ 	.byte	0x04, 0x05
        /*0032*/ 	.short	(.L_768 - .L_767)
.L_767:
        /*0034*/ 	.word	0x00000200
        /*0038*/ 	.word	0x00000001
        /*003c*/ 	.word	0x00000001


	//----- nvinfo : EIATTR_CBANK_PARAM_SIZE
	.align		4
.L_768:
        /*0040*/ 	.byte	0x03, 0x19
        /*0042*/ 	.short	0x0a80


	//----- nvinfo : EIATTR_PARAM_CBANK
	.align		4
        /*0044*/ 	.byte	0x04, 0x0a
        /*0046*/ 	.short	(.L_770 - .L_769)
	.align		4
.L_769:
        /*0048*/ 	.word	index@(.nv.constant0._ZN7cutlass13device_kernelIN5flash11enable_sm90INS1_16FlashAttnFwdSm90INS1_25CollectiveMainloopFwdSm90ILi2EN4cute5tupleIJNS5_1CILi1EEES8_S8_EEENS6_IJNS7_ILi192EEENS7_ILi128EEENS7_ILi64EEEEEELi64ENS_6half_tEfNS_4arch4Sm90ELb0ELb1ELb1ELb1ELb1ELb0ELb0ELb1ELb1ELb1ELb1ELb0EEENS1_21CollectiveEpilogueFwdINS6_IJSA_SC_SB_EEES9_SE_SG_Li384ELb1ELb1ELb1ELb0EEENS1_36VarlenDynamicPersistentTileSchedulerILi192ELi128ELi384ELi128ELb1ELb1ELb1ELb1ELb0ELb1EEEEEEEEEvNT_6ParamsE)
        /*004c*/ 	.short	0x0380
        /*004e*/ 	.short	0x0a80


	//----- nvinfo : EIATTR_SW_WAR
	.align		4
.L_770:
        /*0050*/ 	.byte	0x04, 0x36
        /*0052*/ 	.short	(.L_772 - .L_771)
.L_771:
        /*0054*/ 	.word	0x00000008
.L_772:


//--------------------- .nv.info._ZN7cutlass13device_kernelIN5flash11enable_sm90INS1_16FlashAttnFwdSm90INS1_25CollectiveMainloopFwdSm90ILi2EN4cute5tupleIJNS5_1CILi1EEES8_S8_EEENS6_IJNS7_ILi192EEENS7_ILi128EEENS7_ILi64EEEEEELi64ENS_6half_tEfNS_4arch4Sm90ELb0ELb1ELb1ELb1ELb1ELb1ELb0ELb1ELb1ELb1ELb1ELb0EEENS1_21CollectiveEpilogueFwdINS6_IJSA_SC_SB_EEES9_SE_SG_Li384ELb1ELb1ELb1ELb0EEENS1_36VarlenDynamicPersistentTileSchedulerILi192ELi128ELi384ELi128ELb1ELb1ELb1ELb1ELb0ELb1EEEEEEEEEvNT_6ParamsE --------------------------
	.section	.nv.info._ZN7cutlass13device_kernelIN5flash11enable_sm90INS1_16FlashAttnFwdSm90INS1_25CollectiveMainloopFwdSm90ILi2EN4cute5tupleIJNS5_1CILi1EEES8_S8_EEENS6_IJNS7_ILi192EEENS7_ILi128EEENS7_ILi64EEEEEELi64ENS_6half_tEfNS_4arch4Sm90ELb0ELb1ELb1ELb1ELb1ELb1ELb0ELb1ELb1ELb1ELb1ELb0EEENS1_21CollectiveEpilogueFwdINS6_IJSA_SC_SB_EEES9_SE_SG_Li384ELb1ELb1ELb1ELb0EEENS1_36VarlenDynamicPersistentTileSchedulerILi192ELi128ELi384ELi128ELb1ELb1ELb1ELb1ELb0ELb1EEEEEEEEEvNT_6ParamsE,"",@"SHT_CUDA_INFO"
	.sectionflags	@""
	.align	4


	//----- nvinfo : EIATTR_CUDA_API_VERSION
	.align		4
        /*0000*/ 	.byte	0x04, 0x37
        /*0002*/ 	.short	(.L_774 - .L_773)
.L_773:
        /*0004*/ 	.word	0x00000082


	//----- nvinfo : EIATTR_KPARAM_INFO
	.align		4
.L_774:
        /*0008*/ 	.byte	0x04, 0x17
        /*000a*/ 	.short	(.L_776 - .L_775)
.L_775:
        /*000c*/ 	.word	0x00000000
        /*0010*/ 	.short	0x0000
        /*0012*/ 	.short	0x0000
        /*0014*/ 	.byte	0x00, 0xf0, 0x01, 0x2a


	//----- nvinfo : EIATTR_SPARSE_MMA_MASK
	.align		4
.L_776:
        /*0018*/ 	.byte	0x03, 0x50
        /*001a*/ 	.short	0x0000


	//----- nvinfo : EIATTR_MAXREG_COUNT
	.align		4
        /*001c*/ 	.byte	0x03, 0x1b
        /*001e*/ 	.short	0x0080


	//----- nvinfo : EIATTR_MERCURY_ISA_VERSION
	.align		4
        /*0020*/ 	.byte	0x03, 0x5f
        /*0022*/ 	.short	0x0101


	//----- nvinfo : EIATTR_VRC_CTA_INIT_COUNT
	.align		4
        /*0024*/ 	.byte	0x02, 0x4a
	.zero		1
	.zero		1


	//----- nvinfo : EIATTR_EXIT_INSTR_OFFSETS
	.align		4
        /*0028*/ 	.byte	0x04, 0x1c
        /*002a*/ 	.short	(.L_778 - .L_777)


	//   ....[0]....
.L_777:
        /*002c*/ 	.word	0x00000010


	//----- nvinfo : EIATTR_MAX_THREADS
	.align		4
.L_778:
        /*0030*/ 	.byte	0x04, 0x05
        /*0032*/ 	.short	(.L_780 - .L_779)
.L_779:
        /*0034*/ 	.word	0x00000200
        /*0038*/ 	.word	0x00000001
        /*003c*/ 	.word	0x00000001


	//----- nvinfo : EIATTR_CBANK_PARAM_SIZE
	.align		4
.L_780:
        /*0040*/ 	.byte	0x03, 0x19
        /*0042*/ 	.short	0x0a80


	//----- nvinfo : EIATTR_PARAM_CBANK
	.align		4
        /*0044*/ 	.byte	0x04, 0x0a
        /*0046*/ 	.short	(.L_782 - .L_781)
	.align		4
.L_781:
        /*0048*/ 	.word	index@(.nv.constant0._ZN7cutlass13device_kernelIN5flash11enable_sm90INS1_16FlashAttnFwdSm90INS1_25CollectiveMainloopFwdSm90ILi2EN4cute5tupleIJNS5_1CILi1EEES8_S8_EEENS6_IJNS7_ILi192EEENS7_ILi128EEENS7_ILi64EEEEEELi64ENS_6half_tEfNS_4arch4Sm90ELb0ELb1ELb1ELb1ELb1ELb1ELb0ELb1ELb1ELb1ELb1ELb0EEENS1_21CollectiveEpilogueFwdINS6_IJSA_SC_SB_EEES9_SE_SG_Li384ELb1ELb1ELb1ELb0EEENS1_36VarlenDynamicPersistentTileSchedulerILi192ELi128ELi384ELi128ELb1ELb1ELb1ELb1ELb0ELb1EEEEEEEEEvNT_6ParamsE)
        /*004c*/ 	.short	0x0380
        /*004e*/ 	.short	0x0a80


	//----- nvinfo : EIATTR_SW_WAR
	.align		4
.L_782:
        /*0050*/ 	.byte	0x04, 0x36
        /*0052*/ 	.short	(.L_784 - .L_783)
.L_783:
        /*0054*/ 	.word	0x00000008
.L_784:


//--------------------- .nv.info._ZN7cutlass13device_kernelIN5flash11enable_sm90INS1_16FlashAttnFwdSm90INS1_25CollectiveMainloopFwdSm90ILi2EN4cute5tupleIJNS5_1CILi1EEES8_S8_EEENS6_IJNS7_ILi192EEENS7_ILi128EEENS7_ILi64EEEEEELi64ENS_6half_tEfNS_4arch4Sm90ELb1ELb0ELb1ELb0ELb1ELb0ELb0ELb1ELb1ELb1ELb1ELb0EEENS1_21CollectiveEpilogueFwdINS6_IJSA_SC_SB_EEES9_SE_SG_Li384ELb0ELb1ELb1ELb0EEENS1_19SingleTileSchedulerILb0ELb1ELb1ELi192EEEEEEEEEvNT_6ParamsE --------------------------
	.section	.nv.info._ZN7cutlass13device_kernelIN5flash11enable_sm90INS1_16FlashAttnFwdSm90INS1_25CollectiveMainloopFwdSm90ILi2EN4cute5tupleIJNS5_1CILi1EEES8_S8_EEENS6_IJNS7_ILi192EEENS7_ILi128EEENS7_ILi64EEEEEELi64ENS_6half_tEfNS_4arch4Sm90ELb1ELb0ELb1ELb0ELb1ELb0ELb0ELb1ELb1ELb1ELb1ELb0EEENS1_21CollectiveEpilogueFwdINS6_IJSA_SC_SB_EEES9_SE_SG_Li384ELb0ELb1ELb1ELb0EEENS1_19SingleTileSchedulerILb0ELb1ELb1ELi192EEEEEEEEEvNT_6ParamsE,"",@"SHT_CUDA_INFO"
	.sectionflags	@""
	.align	4


	//----- nvinfo : EIATTR_CUDA_API_VERSION
	.align		4
        /*0000*/ 	.byte	0x04, 0x37
        /*0002*/ 	.short	(.L_786 - .L_785)
.L_785:
        /*0004*/ 	.word	0x00000082


	//----- nvinfo : EIATTR_KPARAM_INFO
	.align		4
.L_786:
        /*0008*/ 	.byte	0x04, 0x17
        /*000a*/ 	.short	(.L_788 - .L_787)
.L_787:
        /*000c*/ 	.word	0x00000000
        /*0010*/ 	.short	0x0000
        /*0012*/ 	.short	0x0000
        /*0014*/ 	.byte	0x00, 0xf0, 0x01, 0x28


	//----- nvinfo : EIATTR_SPARSE_MMA_MASK
	.align		4
.L_788:
        /*0018*/ 	.byte	0x03, 0x50
        /*001a*/ 	.short	0x0000


	//----- nvinfo : EIATTR_MAXREG_COUNT
	.align		4
        /*001c*/ 	.byte	0x03, 0x1b
        /*001e*/ 	.short	0x0080


	//----- nvinfo : EIATTR_MERCURY_ISA_VERSION
	.align		4
        /*0020*/ 	.byte	0x03, 0x5f
        /*0022*/ 	.short	0x0101


	//----- nvinfo : EIATTR_VRC_CTA_INIT_COUNT
	.align		4
        /*0024*/ 	.byte	0x02, 0x4a
	.zero		1
	.zero		1


	//----- nvinfo : EIATTR_EXIT_INSTR_OFFSETS
	.align		4
        /*0028*/ 	.byte	0x04, 0x1c
        /*002a*/ 	.short	(.L_790 - .L_789)


	//   ....[0]....
.L_789:
        /*002c*/ 	.word	0x00000010


	//----- nvinfo : EIATTR_MAX_THREADS
	.align		4
.L_790:
        /*0030*/ 	.byte	0x04, 0x05
        /*0032*/ 	.short	(.L_792 - .L_791)
.L_791:
        /*0034*/ 	.word	0x00000200
        /*0038*/ 	.word	0x00000001
        /*003c*/ 	.word	0x00000001


	//----- nvinfo : EIATTR_CBANK_PARAM_SIZE
	.align		4
.L_792:
        /*0040*/ 	.byte	0x03, 0x19
        /*0042*/ 	.short	0x0a00


	//----- nvinfo : EIATTR_PARAM_CBANK
	.align		4
        /*0044*/ 	.byte	0x04, 0x0a
        /*0046*/ 	.short	(.L_794 - .L_793)
	.align		4
.L_793:
        /*0048*/ 	.word	index@(.nv.constant0._ZN7cutlass13device_kernelIN5flash11enable_sm90INS1_16FlashAttnFwdSm90INS1_25CollectiveMainloopFwdSm90ILi2EN4cute5tupleIJNS5_1CILi1EEES8_S8_EEENS6_IJNS7_ILi192EEENS7_ILi128EEENS7_ILi64EEEEEELi64ENS_6half_tEfNS_4arch4Sm90ELb1ELb0ELb1ELb0ELb1ELb0ELb0ELb1ELb1ELb1ELb1ELb0EEENS1_21CollectiveEpilogueFwdINS6_IJSA_SC_SB_EEES9_SE_SG_Li384ELb0ELb1ELb1ELb0EEENS1_19SingleTileSchedulerILb0ELb1ELb1ELi192EEEEEEEEEvNT_6ParamsE)
        /*004c*/ 	.short	0x0380
        /*004e*/ 	.short	0x0a00


	//----- nvinfo : EIATTR_SW_WAR
	.align		4
.L_794:
        /*0050*/ 	.byte	0x04, 0x36
        /*0052*/ 	.short	(.L_796 - .L_795)
.L_795:
        /*0054*/ 	.word	0x00000008
.L_796:


//--------------------- .nv.info._ZN7cutlass13device_kernelIN5flash11enable_sm90INS1_16FlashAttnFwdSm90INS1_25CollectiveMainloopFwdSm90ILi2EN4cute5tupleIJNS5_1CILi1EEES8_S8_EEENS6_IJNS7_ILi192EEENS7_ILi128EEENS7_ILi64EEEEEELi64ENS_6half_tEfNS_4arch4Sm90ELb1ELb0ELb1ELb1ELb1ELb0ELb0ELb1ELb1ELb1ELb1ELb0EEENS1_21CollectiveEpilogueFwdINS6_IJSA_SC_SB_EEES9_SE_SG_Li384ELb1ELb1ELb1ELb0EEENS1_36VarlenDynamicPersistentTileSchedulerILi192ELi128ELi384ELi128ELb1ELb1ELb1ELb1ELb1ELb1EEEEEEEEEvNT_6ParamsE --------------------------
	.section	.nv.info._ZN7cutlass13device_kernelIN5flash11enable_sm90INS1_16FlashAttnFwdSm90INS1_25CollectiveMainloopFwdSm90ILi2EN4cute5tupleIJNS5_1CILi1EEES8_S8_EEENS6_IJNS7_ILi192EEENS7_ILi128EEENS7_ILi64EEEEEELi64ENS_6half_tEfNS_4arch4Sm90ELb1ELb0ELb1ELb1ELb1ELb0ELb0ELb1ELb1ELb1ELb1ELb0EEENS1_21CollectiveEpilogueFwdINS6_IJSA_SC_SB_EEES9_SE_SG_Li384ELb1ELb1ELb1ELb0EEENS1_36VarlenDynamicPersistentTileSchedulerILi192ELi128ELi384ELi128ELb1ELb1ELb1ELb1ELb1ELb1EEEEEEEEEvNT_6ParamsE,"",@"SHT_CUDA_INFO"
	.sectionflags	@""
	.align	4


	//----- nvinfo : EIATTR_CUDA_API_VERSION
	.align		4
        /*0000*/ 	.byte	0x04, 0x37
        /*0002*/ 	.short	(.L_798 - .L_797)
.L_797:
        /*0004*/ 	.word	0x00000082


	//----- nvinfo : EIATTR_KPARAM_INFO
	.align		4
.L_798:
        /*0008*/ 	.byte	0x04, 0x17
        /*000a*/ 	.short	(.L_800 - .L_799)
.L_799:
        /*000c*/ 	.word	0x00000000
        /*0010*/ 	.short	0x0000
        /*0012*/ 	.short	0x0000
        /*0014*/ 	.byte	0x00, 0xf0, 0x01, 0x2a


	//----- nvinfo : EIATTR_SPARSE_MMA_MASK
	.align		4
.L_800:
        /*0018*/ 	.byte	0x03, 0x50
        /*001a*/ 	.short	0x0000


	//----- nvinfo : EIATTR_MAXREG_COUNT
	.align		4
        /*001c*/ 	.byte	0x03, 0x1b
        /*001e*/ 	.short	0x0080


	//----- nvinfo : EIATTR_MERCURY_ISA_VERSION
	.align		4
        /*0020*/ 	.byte	0x03, 0x5f
        /*0022*/ 	.short	0x0101


	//----- nvinfo : EIATTR_VRC_CTA_INIT_COUNT
	.align		4
        /*0024*/ 	.byte	0x02, 0x4a
	.zero		1
	.zero		1


	//----- nvinfo : EIATTR_EXIT_INSTR_OFFSETS
	.align		4
        /*0028*/ 	.byte	0x04, 0x1c
        /*002a*/ 	.short	(.L_802 - .L_801)


	//   ....[0]....
.L_801:
        /*002c*/ 	.word	0x00000010


	//----- nvinfo : EIATTR_MAX_THREADS
	.align		4
.L_802:
        /*0030*/ 	.byte	0x04, 0x05
        /*0032*/ 	.short	(.L_804 - .L_803)
.L_803:
        /*0034*/ 	.word	0x00000200
        /*0038*/ 	.word	0x00000001
        /*003c*/ 	.word	0x00000001


	//----- nvinfo : EIATTR_CBANK_PARAM_SIZE
	.align		4
.L_804:
        /*0040*/ 	.byte	0x03, 0x19
        /*0042*/ 	.short	0x0a80


	//----- nvinfo : EIATTR_PARAM_CBANK
	.align		4
        /*0044*/ 	.byte	0x04, 0x0a
        /*0046*/ 	.short	(.L_806 - .L_805)
	.align		4
.L_805:
        /*0048*/ 	.word	index@(.nv.constant0._ZN7cutlass13device_kernelIN5flash11enable_sm90INS1_16FlashAttnFwdSm90INS1_25CollectiveMainloopFwdSm90ILi2EN4cute5tupleIJNS5_1CILi1EEES8_S8_EEENS6_IJNS7_ILi192EEENS7_ILi128EEENS7_ILi64EEEEEELi64ENS_6half_tEfNS_4arch4Sm90ELb1ELb0ELb1ELb1ELb1ELb0ELb0ELb1ELb1ELb1ELb1ELb0EEENS1_21CollectiveEpilogueFwdINS6_IJSA_SC_SB_EEES9_SE_SG_Li384ELb1ELb1ELb1ELb0EEENS1_36VarlenDynamicPersistentTileSchedulerILi192ELi128ELi384ELi128ELb1ELb1ELb1ELb1ELb1ELb1EEEEEEEEEvNT_6ParamsE)
        /*004c*/ 	.short	0x0380
        /*004e*/ 	.short	0x0a80


	//----- nvinfo : EIATTR_SW_WAR
	.align		4
.L_806:
        /*0050*/ 	.byte	0x04, 0x36
        /*0052*/ 	.short	(.L_808 - .L_807)
.L_807:
        /*0054*/ 	.word	0x00000008
.L_808:


//--------------------- .nv.info._ZN7cutlass13device_kernelIN5flash11enable_sm90INS1_16FlashAttnFwdSm90INS1_25CollectiveMainloopFwdSm90ILi2EN4cute5tupleIJNS5_1CILi1EEES8_S8_EEENS6_IJNS7_ILi192EEENS7_ILi128EEENS7_ILi64EEEEEELi64ENS_6half_tEfNS_4arch4Sm90ELb1ELb0ELb1ELb1ELb1ELb1ELb0ELb1ELb1ELb1ELb1ELb0EEENS1_21CollectiveEpilogueFwdINS6_IJSA_SC_SB_EEES9_SE_SG_Li384ELb1ELb1ELb1ELb0EEENS1_36VarlenDynamicPersistentTileSchedulerILi192ELi128ELi384ELi128ELb1ELb1ELb1ELb1ELb1ELb1EEEEEEEEEvNT_6ParamsE --------------------------
	.section	.nv.info._ZN7cutlass13device_kernelIN5flash11enable_sm90INS1_16FlashAttnFwdSm90INS1_25CollectiveMainloopFwdSm90ILi2EN4cute5tupleIJNS5_1CILi1EEES8_S8_EEENS6_IJNS7_ILi192EEENS7_ILi128EEENS7_ILi64EEEEEELi64ENS_6half_tEfNS_4arch4Sm90ELb1ELb0ELb1ELb1ELb1ELb1ELb0ELb1ELb1ELb1ELb1ELb0EEENS1_21CollectiveEpilogueFwdINS6_IJSA_SC_SB_EEES9_SE_SG_Li384ELb1ELb1ELb1ELb0EEENS1_36VarlenDynamicPersistentTileSchedulerILi192ELi128ELi384ELi128ELb1ELb1ELb1ELb1ELb1ELb1EEEEEEEEEvNT_6ParamsE,"",@"SHT_CUDA_INFO"
	.sectionflags	@""
	.align	4


	//----- nvinfo : EIATTR_CUDA_API_VERSION
	.align		4
        /*0000*/ 	.byte	0x04, 0x37
        /*0002*/ 	.short	(.L_810 - .L_809)
.L_809:
        /*0004*/ 	.word	0x00000082


	//----- nvinfo : EIATTR_KPARAM_INFO
	.align		4
.L_810:
        /*0008*/ 	.byte	0x04, 0x17
        /*000a*/ 	.short	(.L_812 - .L_811)
.L_811:
        /*000c*/ 	.word	0x00000000
        /*0010*/ 	.short	0x0000
        /*0012*/ 	.short	0x0000
        /*0014*/ 	.byte	0x00, 0xf0, 0x01, 0x2a


	//----- nvinfo : EIATTR_SPARSE_MMA_MASK
	.align		4
.L_812:
        /*0018*/ 	.byte	0x03, 0x50
        /*001a*/ 	.short	0x0000


	//----- nvinfo : EIATTR_MAXREG_COUNT
	.align		4
        /*001c*/ 	.byte	0x03, 0x1b
        /*001e*/ 	.short	0x0080


	//----- nvinfo : EIATTR_MERCURY_ISA_VERSION
	.align		4
        /*0020*/ 	.byte	0x03, 0x5f
        /*0022*/ 	.short	0x0101


	//----- nvinfo : EIATTR_VRC_CTA_INIT_COUNT
	.align		4
        /*0024*/ 	.byte	0x02, 0x4a
	.zero		1
	.zero		1


	//----- nvinfo : EIATTR_EXIT_INSTR_OFFSETS
	.align		4
        /*0028*/ 	.byte	0x04, 0x1c
        /*002a*/ 	.short	(.L_814 - .L_813)


	//   ....[0]....
.L_813:
        /*002c*/ 	.word	0x00000010


	//----- nvinfo : EIATTR_MAX_THREADS
	.align		4
.L_814:
        /*0030*/ 	.byte	0x04, 0x05
        /*0032*/ 	.short	(.L_816 - .L_815)
.L_815:
        /*0034*/ 	.word	0x00000200
        /*0038*/ 	.word	0x00000001
        /*003c*/ 	.word	0x00000001


	//----- nvinfo : EIATTR_CBANK_PARAM_SIZE
	.align		4
.L_816:
        /*0040*/ 	.byte	0x03, 0x19
        /*0042*/ 	.short	0x0a80


	//----- nvinfo : EIATTR_PARAM_CBANK
	.align		4
        /*0044*/ 	.byte	0x04, 0x0a
        /*0046*/ 	.short	(.L_818 - .L_817)
	.align		4
.L_817:
        /*0048*/ 	.word	index@(.nv.constant0._ZN7cutlass13device_kernelIN5flash11enable_sm90INS1_16FlashAttnFwdSm90INS1_25CollectiveMainloopFwdSm90ILi2EN4cute5tupleIJNS5_1CILi1EEES8_S8_EEENS6_IJNS7_ILi192EEENS7_ILi128EEENS7_ILi64EEEEEELi64ENS_6half_tEfNS_4arch4Sm90ELb1ELb0ELb1ELb1ELb1ELb1ELb0ELb1ELb1ELb1ELb1ELb0EEENS1_21CollectiveEpilogueFwdINS6_IJSA_SC_SB_EEES9_SE_SG_Li384ELb1ELb1ELb1ELb0EEENS1_36VarlenDynamicPersistentTileSchedulerILi192ELi128ELi384ELi128ELb1ELb1ELb1ELb1ELb1ELb1EEEEEEEEEvNT_6ParamsE)
        /*004c*/ 	.short	0x0380
        /*004e*/ 	.short	0x0a80


	//----- nvinfo : EIATTR_SW_WAR
	.align		4
.L_818:
        /*0050*/ 	.byte	0x04, 0x36
        /*0052*/ 	.short	(.L_820 - .L_819)
.L_819:
        /*0054*/ 	.word	0x00000008
.L_820:


//--------------------- .nv.callgraph             --------------------------
	.section	.nv.callgraph,"",@"SHT_CUDA_CALLGRAPH"
	.align	4
	.sectionentsize	8
	.align		4
        /*0000*/ 	.word	0x00000000
	.align		4
        /*0004*/ 	.word	0xffffffff
	.align		4
        /*0008*/ 	.word	0x00000000
	.align		4
        /*000c*/ 	.word	0xfffffffe
	.align		4
        /*0010*/ 	.word	0x00000000
	.align		4
        /*0014*/ 	.word	0xfffffffd
	.align		4
        /*0018*/ 	.word	0x00000000
	.align		4
        /*001c*/ 	.word	0xfffffffc


//--------------------- .nv.constant4             --------------------------
	.section	.nv.constant4,"a",@progbits
	.align	8
	.align		8
.nv.constant4:
        /*0000*/ 	.dword	_ZN86_INTERNAL_b72b0b08_50_flash_fwd_hdimall_fp16_paged_split_softcap_sm90_cu_49158569_37164cuda3std3__45__cpo5beginE
	.align		8
        /*0008*/ 	.dword	_ZN86_INTERNAL_b72b0b08_50_flash_fwd_hdimall_fp16_paged_split_softcap_sm90_cu_49158569_37164cuda3std3__45__cpo3endE
	.align		8
        /*0010*/ 	.dword	_ZN86_INTERNAL_b72b0b08_50_flash_fwd_hdimall_fp16_paged_split_softcap_sm90_cu_49158569_37164cuda3std3__45__cpo6cbeginE
	.align		8
        /*0018*/ 	.dword	_ZN86_INTERNAL_b72b0b08_50_flash_fwd_hdimall_fp16_paged_split_softcap_sm90_cu_49158569_37164cuda3std3__45__cpo4cendE
	.align		8
        /*0020*/ 	.dword	_ZN86_INTERNAL_b72b0b08_50_flash_fwd_hdimall_fp16_paged_split_softcap_sm90_cu_49158569_37164cuda3std3__488_GLOBAL__N__b72b0b08_50_flash_fwd_hdimall_fp16_paged_split_softcap_sm90_cu_49158569_37166ignoreE
	.align		8
        /*0028*/ 	.dword	_ZN86_INTERNAL_b72b0b08_50_flash_fwd_hdimall_fp16_paged_split_softcap_sm90_cu_49158569_37164cuda3std3__419piecewise_constructE
	.align		8
        /*0030*/ 	.dword	_ZN86_INTERNAL_b72b0b08_50_flash_fwd_hdimall_fp16_paged_split_softcap_sm90_cu_49158569_37164cuda3std3__48in_placeE
	.align		8
        /*0038*/ 	.dword	_ZN86_INTERNAL_b72b0b08_50_flash_fwd_hdimall_fp16_paged_split_softcap_sm90_cu_49158569_37164cuda3std6ranges3__45__cpo4swapE
	.align		8
        /*0040*/ 	.dword	_ZN86_INTERNAL_b72b0b08_50_flash_fwd_hdimall_fp16_paged_split_softcap_sm90_cu_49158569_37164cuda3std6ranges3__45__cpo9iter_moveE
	.align		8
        /*0048*/ 	.dword	_ZN86_INTERNAL_b72b0b08_50_flash_fwd_hdimall_fp16_paged_split_softcap_sm90_cu_49158569_37164cute7productE
	.align		8
        /*0050*/ 	.dword	_ZN86_INTERNAL_b72b0b08_50_flash_fwd_hdimall_fp16_paged_split_softcap_sm90_cu_49158569_37164cute1_E


//--------------------- .text._ZN7cutlass13device_kernelIN5flash11enable_sm90INS1_16FlashAttnFwdSm90INS1_25CollectiveMainloopFwdSm90ILi2EN4cute5tupleIJNS5_1CILi1EEES8_S8_EEENS6_IJNS7_ILi128EEENS7_ILi80EEENS7_ILi256EEEEEELi256ENS_6half_tEfNS_4arch4Sm90ELb0ELb0ELb1ELb0ELb1ELb0ELb0ELb1ELb1ELb1ELb1ELb0EEENS1_21CollectiveEpilogueFwdINS6_IJSA_SC_SB_EEES9_SE_SG_Li256ELb0ELb1ELb1ELb0EEENS1_19SingleTileSchedulerILb0ELb1ELb1ELi128EEEEEEEEEvNT_6ParamsE --------------------------
	.section	.text._ZN7cutlass13device_kernelIN5flash11enable_sm90INS1_16FlashAttnFwdSm90INS1_25CollectiveMainloopFwdSm90ILi2EN4cute5tupleIJNS5_1CILi1EEES8_S8_EEENS6_IJNS7_ILi128EEENS7_ILi80EEENS7_ILi256EEEEEELi256ENS_6half_tEfNS_4arch4Sm90ELb0ELb0ELb1ELb0ELb1ELb0ELb0ELb1ELb1ELb1ELb1ELb0EEENS1_21CollectiveEpilogueFwdINS6_IJSA_SC_SB_EEES9_SE_SG_Li256ELb0ELb1ELb1ELb0EEENS1_19SingleTileSchedulerILb0ELb1ELb1ELi128EEEEEEEEEvNT_6ParamsE,"ax",@progbits
	.align	128
.text._ZN7cutlass13device_kernelIN5flash11enable_sm90INS1_16FlashAttnFwdSm90INS1_25CollectiveMainloopFwdSm90ILi2EN4cute5tupleIJNS5_1CILi1EEES8_S8_EEENS6_IJNS7_ILi128EEENS7_ILi80EEENS7_ILi256EEEEEELi256ENS_6half_tEfNS_4arch4Sm90ELb0ELb0ELb1ELb0ELb1ELb0ELb0ELb1ELb1ELb1ELb1ELb0EEENS1_21CollectiveEpilogueFwdINS6_IJSA_SC_SB_EEES9_SE_SG_Li256ELb0ELb1ELb1ELb0EEENS1_19SingleTileSchedulerILb0ELb1ELb1ELi128EEEEEEEEEvNT_6ParamsE:
        .type           _ZN7cutlass13device_kernelIN5flash11enable_sm90INS1_16FlashAttnFwdSm90INS1_25CollectiveMainloopFwdSm90ILi2EN4cute5tupleIJNS5_1CILi1EEES8_S8_EEENS6_IJNS7_ILi128EEENS7_ILi80EEENS7_ILi256EEEEEELi256ENS_6half_tEfNS_4arch4Sm90ELb0ELb0ELb1ELb0ELb1ELb0ELb0ELb1ELb1ELb1ELb1ELb0EEENS1_21CollectiveEpilogueFwdINS6_IJSA_SC_SB_EEES9_SE_SG_Li256ELb0ELb1ELb1ELb0EEENS1_19SingleTileSchedulerILb0ELb1ELb1ELi128EEEEEEEEEvNT_6ParamsE,@function
        .size           _ZN7cutlass13device_kernelIN5flash11enable_sm90INS1_16FlashAttnFwdSm90INS1_25CollectiveMainloopFwdSm90ILi2EN4cute5tupleIJNS5_1CILi1EEES8_S8_EEENS6_IJNS7_ILi128EEENS7_ILi80EEENS7_ILi256EEEEEELi256ENS_6half_tEfNS_4arch4Sm90ELb0ELb0ELb1ELb0ELb1ELb0ELb0ELb1ELb1ELb1ELb1ELb0EEENS1_21CollectiveEpilogueFwdINS6_IJSA_SC_SB_EEES9_SE_SG_Li256ELb0ELb1ELb1ELb0EEENS1_19SingleTileSchedulerILb0ELb1ELb1ELi128EEEEEEEEEvNT_6ParamsE,(.L_x_45 - _ZN7cutlass13device_kernelIN5flash11enable_sm90INS1_16FlashAttnFwdSm90INS1_25CollectiveMainloopFwdSm90ILi2EN4cute5tupleIJNS5_1CILi1EEES8_S8_EEENS6_IJNS7_ILi128EEENS7_ILi80EEENS7_ILi256EEEEEELi256ENS_6half_tEfNS_4arch4Sm90ELb0ELb0ELb1ELb0ELb1ELb0ELb0ELb1ELb1ELb1ELb1ELb0EEENS1_21CollectiveEpilogueFwdINS6_IJSA_SC_SB_EEES9_SE_SG_Li256ELb0ELb1ELb1ELb0EEENS1_19SingleTileSchedulerILb0ELb1ELb1ELi128EEEEEEEEEvNT_6ParamsE)
        .other          _ZN7cutlass13device_kernelIN5flash11enable_sm90INS1_16FlashAttnFwdSm90INS1_25CollectiveMainloopFwdSm90ILi2EN4cute5tupleIJNS5_1CILi1EEES8_S8_EEENS6_IJNS7_ILi128EEENS7_ILi80EEENS7_ILi256EEEEEELi256ENS_6half_tEfNS_4arch4Sm90ELb0ELb0ELb1ELb0ELb1ELb0ELb0ELb1ELb1ELb1ELb1ELb0EEENS1_21CollectiveEpilogueFwdINS6_IJSA_SC_SB_EEES9_SE_SG_Li256ELb0ELb1ELb1ELb0EEENS1_19SingleTileSchedulerILb0ELb1ELb1ELi128EEEEEEEEEvNT_6ParamsE,@"STO_CUDA_ENTRY STV_DEFAULT"
_ZN7cutlass13device_kernelIN5flash11enable_sm90INS1_16FlashAttnFwdSm90INS1_25CollectiveMainloopFwdSm90ILi2EN4cute5tupleIJNS5_1CILi1EEES8_S8_EEENS6_IJNS7_ILi128EEENS7_ILi80EEENS7_ILi256EEEEEELi256ENS_6half_tEfNS_4arch4Sm90ELb0ELb0ELb1ELb0ELb1ELb0ELb0ELb1ELb1ELb1ELb1ELb0EEENS1_21CollectiveEpilogueFwdINS6_IJSA_SC_SB_EEES9_SE_SG_Li256ELb0ELb1ELb1ELb0EEENS1_19SingleTileSchedulerILb0ELb1ELb1ELi128EEEEEEEEEvNT_6ParamsE:
[----:B------:R-:W-:Y:S01]  /*0000*/  LDC R1, c[0x0][0x37c] ;  /* 0x0000df00ff017b82 */ /* 0x000fe20000000800 */
[----:B------:R-:W-:Y:S05]  /*0010*/  EXIT ;  /* 0x000000000000794d */ /* 0x000fea0003800000 */
.L_x_0:
[----:B------:R-:W-:-:S00]  /*0020*/  BRA `(.L_x_0) ;  /* 0xfffffffc00fc7947 */ /* 0x000fc0000383ffff */
[----:B------:R-:W-:-:S00]  /*0030*/  NOP ;  /* 0x0000000000007918 */ /* 0x000fc00000000000 */
        /* <DEDUP_REMOVED lines=12> */
.L_x_45:


//--------------------- .text._ZN7cutlass13device_kernelIN5flash11enable_sm90INS1_16FlashAttnFwdSm90INS1_25CollectiveMainloopFwdSm90ILi2EN4cute5tupleIJNS5_1CILi1EEES8_S8_EEENS6_IJNS7_ILi128EEENS7_ILi80EEENS7_ILi256EEEEEELi256ENS_6half_tEfNS_4arch4Sm90ELb0ELb0ELb1ELb1ELb1ELb0ELb0ELb1ELb1ELb1ELb1ELb0EEENS1_21CollectiveEpilogueFwdINS6_IJSA_SC_SB_EEES9_SE_SG_Li256ELb1ELb1ELb1ELb0EEENS1_36VarlenDynamicPersistentTileSchedulerILi128ELi80ELi256ELi128ELb1ELb1ELb1ELb0ELb1ELb1EEEEEEEEEvNT_6ParamsE --------------------------
	.section	.text._ZN7cutlass13device_kernelIN5flash11enable_sm90INS1_16FlashAttnFwdSm90INS1_25CollectiveMainloopFwdSm90ILi2EN4cute5tupleIJNS5_1CILi1EEES8_S8_EEENS6_IJNS7_ILi128EEENS7_ILi80EEENS7_ILi256EEEEEELi256ENS_6half_tEfNS_4arch4Sm90ELb0ELb0ELb1ELb1ELb1ELb0ELb0ELb1ELb1ELb1ELb1ELb0EEENS1_21CollectiveEpilogueFwdINS6_IJSA_SC_SB_EEES9_SE_SG_Li256ELb1ELb1ELb1ELb0EEENS1_36VarlenDynamicPersistentTileSchedulerILi128ELi80ELi256ELi128ELb1ELb1ELb1ELb0ELb1ELb1EEEEEEEEEvNT_6ParamsE,"ax",@progbits
	.align	128
.text._ZN7cutlass13device_kernelIN5flash11enable_sm90INS1_16FlashAttnFwdSm90INS1_25CollectiveMainloopFwdSm90ILi2EN4cute5tupleIJNS5_1CILi1EEES8_S8_EEENS6_IJNS7_ILi128EEENS7_ILi80EEENS7_ILi256EEEEEELi256ENS_6half_tEfNS_4arch4Sm90ELb0ELb0ELb1ELb1ELb1ELb0ELb0ELb1ELb1ELb1ELb1ELb0EEENS1_21CollectiveEpilogueFwdINS6_IJSA_SC_SB_EEES9_SE_SG_Li256ELb1ELb1ELb1ELb0EEENS1_36VarlenDynamicPersistentTileSchedulerILi128ELi80ELi256ELi128ELb1ELb1ELb1ELb0ELb1ELb1EEEEEEEEEvNT_6ParamsE:
        .type           _ZN7cutlass13device_kernelIN5flash11enable_sm90INS1_16FlashAttnFwdSm90INS1_25CollectiveMainloopFwdSm90ILi2EN4cute5tupleIJNS5_1CILi1EEES8_S8_EEENS6_IJNS7_ILi128EEENS7_ILi80EEENS7_ILi256EEEEEELi256ENS_6half_tEfNS_4arch4Sm90ELb0ELb0ELb1ELb1ELb1ELb0ELb0ELb1ELb1ELb1ELb1ELb0EEENS1_21CollectiveEpilogueFwdINS6_IJSA_SC_SB_EEES9_SE_SG_Li256ELb1ELb1ELb1ELb0EEENS1_36VarlenDynamicPersistentTileSchedulerILi128ELi80ELi256ELi128ELb1ELb1ELb1ELb0ELb1ELb1EEEEEEEEEvNT_6ParamsE,@function
        .size           _ZN7cutlass13device_kernelIN5flash11enable_sm90INS1_16FlashAttnFwdSm90INS1_25CollectiveMainloopFwdSm90ILi2EN4cute5tupleIJNS5_1CILi1EEES8_S8_EEENS6_IJNS7_ILi128EEENS7_ILi80EEENS7_ILi256EEEEEELi256ENS_6half_tEfNS_4arch4Sm90ELb0ELb0ELb1ELb1ELb1ELb0ELb0ELb1ELb1ELb1ELb1ELb0EEENS1_21CollectiveEpilogueFwdINS6_IJSA_SC_SB_EEES9_SE_SG_Li256ELb1ELb1ELb1ELb0EEENS1_36VarlenDynamicPersistentTileSchedulerILi128ELi80ELi256ELi128ELb1ELb1ELb1ELb0ELb1ELb1EEEEEEEEEvNT_6ParamsE,(.L_x_46 - _ZN7cutlass13device_kernelIN5flash11enable_sm90INS1_16FlashAttnFwdSm90INS1_25CollectiveMainloopFwdSm90ILi2EN4cute5tupleIJNS5_1CILi1EEES8_S8_EEENS6_IJNS7_ILi128EEENS7_ILi80EEENS7_ILi256EEEEEELi256ENS_6half_tEfNS_4arch4Sm90ELb0ELb0ELb1ELb1ELb1ELb0ELb0ELb1ELb1ELb1ELb1ELb0EEENS1_21CollectiveEpilogueFwdINS6_IJSA_SC_SB_EEES9_SE_SG_Li256ELb1ELb1ELb1ELb0EEENS1_36VarlenDynamicPersistentTileSchedulerILi128ELi80ELi256ELi128ELb1ELb1ELb1ELb0ELb1ELb1EEEEEEEEEvNT_6ParamsE)
        .other          _ZN7cutlass13device_kernelIN5flash11enable_sm90INS1_16FlashAttnFwdSm90INS1_25CollectiveMainloopFwdSm90ILi2EN4cute5tupleIJNS5_1CILi1EEES8_S8_EEENS6_IJNS7_ILi128EEENS7_ILi80EEENS7_ILi256EEEEEELi256ENS_6half_tEfNS_4arch4Sm90ELb0ELb0ELb1ELb1ELb1ELb0ELb0ELb1ELb1ELb1ELb1ELb0EEENS1_21CollectiveEpilogueFwdINS6_IJSA_SC_SB_EEES9_SE_SG_Li256ELb1ELb1ELb1ELb0EEENS1_36VarlenDynamicPersistentTileSchedulerILi128ELi80ELi256ELi128ELb1ELb1ELb1ELb0ELb1ELb1EEEEEEEEEvNT_6ParamsE,@"STO_CUDA_ENTRY STV_DEFAULT"
_ZN7cutlass13device_kernelIN5flash11enable_sm90INS1_16FlashAttnFwdSm90INS1_25CollectiveMainloopFwdSm90ILi2EN4cute5tupleIJNS5_1CILi1EEES8_S8_EEENS6_IJNS7_ILi128EEENS7_ILi80EEENS7_ILi256EEEEEELi256ENS_6half_tEfNS_4arch4Sm90ELb0ELb0ELb1ELb1ELb1ELb0ELb0ELb1ELb1ELb1ELb1ELb0EEENS1_21CollectiveEpilogueFwdINS6_IJSA_SC_SB_EEES9_SE_SG_Li256ELb1ELb1ELb1ELb0EEENS1_36VarlenDynamicPersistentTileSchedulerILi128ELi80ELi256ELi128ELb1ELb1ELb1ELb0ELb1ELb1EEEEEEEEEvNT_6ParamsE:
[----:B------:R-:W-:Y:S01]  /*0000*/  LDC R1, c[0x0][0x37c] ;  /* 0x0000df00ff017b82 */ /* 0x000fe20000000800 */
[----:B------:R-:W-:Y:S05]  /*0010*/  EXIT ;  /* 0x000000000000794d */ /* 0x000fea0003800000 */
.L_x_1:
        /* <DEDUP_REMOVED lines=14> */
.L_x_46:


//--------------------- .text._ZN7cutlass13device_kernelIN5flash11enable_sm90INS1_16FlashAttnFwdSm90INS1_25CollectiveMainloopFwdSm90ILi2EN4cute5tupleIJNS5_1CILi1EEES8_S8_EEENS6_IJNS7_ILi128EEENS7_ILi80EEENS7_ILi256EEEEEELi256ENS_6half_tEfNS_4arch4Sm90ELb0ELb0ELb1ELb1ELb1ELb1ELb0ELb1ELb1ELb1ELb1ELb0EEENS1_21CollectiveEpilogueFwdINS6_IJSA_SC_SB_EEES9_SE_SG_Li256ELb1ELb1ELb1ELb0EEENS1_36VarlenDynamicPersistentTileSchedulerILi128ELi80ELi256ELi128ELb1ELb1ELb1ELb0ELb1ELb1EEEEEEEEEvNT_6ParamsE --------------------------
	.section	.text._ZN7cutlass13device_kernelIN5flash11enable_sm90INS1_16FlashAttnFwdSm90INS1_25CollectiveMainloopFwdSm90ILi2EN4cute5tupleIJNS5_1CILi1EEES8_S8_EEENS6_IJNS7_ILi128EEENS7_ILi80EEENS7_ILi256EEEEEELi256ENS_6half_tEfNS_4arch4Sm90ELb0ELb0ELb1ELb1ELb1ELb1ELb0ELb1ELb1ELb1ELb1ELb0EEENS1_21CollectiveEpilogueFwdINS6_IJSA_SC_SB_EEES9_SE_SG_Li256ELb1ELb1ELb1ELb0EEENS1_36VarlenDynamicPersistentTileSchedulerILi128ELi80ELi256ELi128ELb1ELb1ELb1ELb0ELb1ELb1EEEEEEEEEvNT_6ParamsE,"ax",@progbits
	.align	128
.text._ZN7cutlass13device_kernelIN5flash11enable_sm90INS1_16FlashAttnFwdSm90INS1_25CollectiveMainloopFwdSm90ILi2EN4cute5tupleIJNS5_1CILi1EEES8_S8_EEENS6_IJNS7_ILi128EEENS7_ILi80EEENS7_ILi256EEEEEELi256ENS_6half_tEfNS_4arch4Sm90ELb0ELb0ELb1ELb1ELb1ELb1ELb0ELb1ELb1ELb1ELb1ELb0EEENS1_21CollectiveEpilogueFwdINS6_IJSA_SC_SB_EEES9_SE_SG_Li256ELb1ELb1ELb1ELb0EEENS1_36VarlenDynamicPersistentTileSchedulerILi128ELi80ELi256ELi128ELb1ELb1ELb1ELb0ELb1ELb1EEEEEEEEEvNT_6ParamsE:
        .type           _ZN7cutlass13device_kernelIN5flash11enable_sm90INS1_16FlashAttnFwdSm90INS1_25CollectiveMainloopFwdSm90ILi2EN4cute5tupleIJNS5_1CILi1EEES8_S8_EEENS6_IJNS7_ILi128EEENS7_ILi80EEENS7_ILi256EEEEEELi256ENS_6half_tEfNS_4arch4Sm90ELb0ELb0ELb1ELb1ELb1ELb1ELb0ELb1ELb1ELb1ELb1ELb0EEENS1_21CollectiveEpilogueFwdINS6_IJSA_SC_SB_EEES9_SE_SG_Li256ELb1ELb1ELb1ELb0EEENS1_36VarlenDynamicPersistentTileSchedulerILi128ELi80ELi256ELi128ELb1ELb1ELb1ELb0ELb1ELb1EEEEEEEEEvNT_6ParamsE,@function
        .size           _ZN7cutlass13device_kernelIN5flash11enable_sm90INS1_16FlashAttnFwdSm90INS1_25CollectiveMainloopFwdSm90ILi2EN4cute5tupleIJNS5_1CILi1EEES8_S8_EEENS6_IJNS7_ILi128EEENS7_ILi80EEENS7_ILi256EEEEEELi256ENS_6half_tEfNS_4arch4Sm90ELb0ELb0ELb1ELb1ELb1ELb1ELb0ELb1ELb1ELb1ELb1ELb0EEENS1_21CollectiveEpilogueFwdINS6_IJSA_SC_SB_EEES9_SE_SG_Li256ELb1ELb1ELb1ELb0EEENS1_36VarlenDynamicPersistentTileSchedulerILi128ELi80ELi256ELi128ELb1ELb1ELb1ELb0ELb1ELb1EEEEEEEEEvNT_6ParamsE,(.L_x_47 - _ZN7cutlass13device_kernelIN5flash11enable_sm90INS1_16FlashAttnFwdSm90INS1_25CollectiveMainloopFwdSm90ILi2EN4cute5tupleIJNS5_1CILi1EEES8_S8_EEENS6_IJNS7_ILi128EEENS7_ILi80EEENS7_ILi256EEEEEELi256ENS_6half_tEfNS_4arch4Sm90ELb0ELb0ELb1ELb1ELb1ELb1ELb0ELb1ELb1ELb1ELb1ELb0EEENS1_21CollectiveEpilogueFwdINS6_IJSA_SC_SB_EEES9_SE_SG_Li256ELb1ELb1ELb1ELb0EEENS1_36VarlenDynamicPersistentTileSchedulerILi128ELi80ELi256ELi128ELb1ELb1ELb1ELb0ELb1ELb1EEEEEEEEEvNT_6ParamsE)
        .other          _ZN7cutlass13device_kernelIN5flash11enable_sm90INS1_16FlashAttnFwdSm90INS1_25CollectiveMainloopFwdSm90ILi2EN4cute5tupleIJNS5_1CILi1EEES8_S8_EEENS6_IJNS7_ILi128EEENS7_ILi80EEENS7_ILi256EEEEEELi256ENS_6half_tEfNS_4arch4Sm90ELb0ELb0ELb1ELb1ELb1ELb1ELb0ELb1ELb1ELb1ELb1ELb0EEENS1_21CollectiveEpilogueFwdINS6_IJSA_SC_SB_EEES9_SE_SG_Li256ELb1ELb1ELb1ELb0EEENS1_36VarlenDynamicPersistentTileSchedulerILi128ELi80ELi256ELi128ELb1ELb1ELb1ELb0ELb1ELb1EEEEEEEEEvNT_6ParamsE,@"STO_CUDA_ENTRY STV_DEFAULT"
_ZN7cutlass13device_kernelIN5flash11enable_sm90INS1_16FlashAttnFwdSm90INS1_25CollectiveMainloopFwdSm90ILi2EN4cute5tupleIJNS5_1CILi1EEES8_S8_EEENS6_IJNS7_ILi128EEENS7_ILi80EEENS7_ILi256EEEEEELi256ENS_6half_tEfNS_4arch4Sm90ELb0ELb0ELb1ELb1ELb1ELb1ELb0ELb1ELb1ELb1ELb1ELb0EEENS1_21CollectiveEpilogueFwdINS6_IJSA_SC_SB_EEES9_SE_SG_Li256ELb1ELb1ELb1ELb0EEENS1_36VarlenDynamicPersistentTileSchedulerILi128ELi80ELi256ELi128ELb1ELb1ELb1ELb0ELb1ELb1EEEEEEEEEvNT_6ParamsE:
[----:B------:R-:W-:Y:S01]  /*0000*/  LDC R1, c[0x0][0x37c] ;  /* 0x0000df00ff017b82 */ /* 0x000fe20000000800 */
[----:B------:R-:W-:Y:S05]  /*0010*/  EXIT ;  /* 0x000000000000794d */ /* 0x000fea0003800000 */
.L_x_2:
        /* <DEDUP_REMOVED lines=14> */
.L_x_47:


//--------------------- .text._ZN7cutlass13device_kernelIN5flash11enable_sm90INS1_16FlashAttnFwdSm90INS1_25CollectiveMainloopFwdSm90ILi2EN4cute5tupleIJNS5_1CILi1EEES8_S8_EEENS6_IJNS7_ILi128EEENS7_ILi64EEENS7_ILi256EEEEEELi256ENS_6half_tEfNS_4arch4Sm90ELb0ELb1ELb1ELb0ELb1ELb0ELb0ELb1ELb1ELb1ELb1ELb0EEENS1_21CollectiveEpilogueFwdINS6_IJSA_SC_SB_EEES9_SE_SG_Li256ELb0ELb1ELb1ELb0EEENS1_19SingleTileSchedulerILb0ELb1ELb1ELi128EEEEEEEEEvNT_6ParamsE --------------------------
	.section	.text._ZN7cutlass13device_kernelIN5flash11enable_sm90INS1_16FlashAttnFwdSm90INS1_25CollectiveMainloopFwdSm90ILi2EN4cute5tupleIJNS5_1CILi1EEES8_S8_EEENS6_IJNS7_ILi128EEENS7_ILi64EEENS7_ILi256EEEEEELi256ENS_6half_tEfNS_4arch4Sm90ELb0ELb1ELb1ELb0ELb1ELb0ELb0ELb1ELb1ELb1ELb1ELb0EEENS1_21CollectiveEpilogueFwdINS6_IJSA_SC_SB_EEES9_SE_SG_Li256ELb0ELb1ELb1ELb0EEENS1_19SingleTileSchedulerILb0ELb1ELb1ELi128EEEEEEEEEvNT_6ParamsE,"ax",@progbits
	.align	128
.text._ZN7cutlass13device_kernelIN5flash11enable_sm90INS1_16FlashAttnFwdSm90INS1_25CollectiveMainloopFwdSm90ILi2EN4cute5tupleIJNS5_1CILi1EEES8_S8_EEENS6_IJNS7_ILi128EEENS7_ILi64EEENS7_ILi256EEEEEELi256ENS_6half_tEfNS_4arch4Sm90ELb0ELb1ELb1ELb0ELb1ELb0ELb0ELb1ELb1ELb1ELb1ELb0EEENS1_21CollectiveEpilogueFwdINS6_IJSA_SC_SB_EEES9_SE_SG_Li256ELb0ELb1ELb1ELb0EEENS1_19SingleTileSchedulerILb0ELb1ELb1ELi128EEEEEEEEEvNT_6ParamsE:
        .type           _ZN7cutlass13device_kernelIN5flash11enable_sm90INS1_16FlashAttnFwdSm90INS1_25CollectiveMainloopFwdSm90ILi2EN4cute5tupleIJNS5_1CILi1EEES8_S8_EEENS6_IJNS7_ILi128EEENS7_ILi64EEENS7_ILi256EEEEEELi256ENS_6half_tEfNS_4arch4Sm90ELb0ELb1ELb1ELb0ELb1ELb0ELb0ELb1ELb1ELb1ELb1ELb0EEENS1_21CollectiveEpilogueFwdINS6_IJSA_SC_SB_EEES9_SE_SG_Li256ELb0ELb1ELb1ELb0EEENS1_19SingleTileSchedulerILb0ELb1ELb1ELi128EEEEEEEEEvNT_6ParamsE,@function
        .size           _ZN7cutlass13device_kernelIN5flash11enable_sm90INS1_16FlashAttnFwdSm90INS1_25CollectiveMainloopFwdSm90ILi2EN4cute5tupleIJNS5_1CILi1EEES8_S8_EEENS6_IJNS7_ILi128EEENS7_ILi64EEENS7_ILi256EEEEEELi256ENS_6half_tEfNS_4arch4Sm90ELb0ELb1ELb1ELb0ELb1ELb0ELb0ELb1ELb1ELb1ELb1ELb0EEENS1_21CollectiveEpilogueFwdINS6_IJSA_SC_SB_EEES9_SE_SG_Li256ELb0ELb1ELb1ELb0EEENS1_19SingleTileSchedulerILb0ELb1ELb1ELi128EEEEEEEEEvNT_6ParamsE,(.L_x_48 - _ZN7cutlass13device_kernelIN5flash11enable_sm90INS1_16FlashAttnFwdSm90INS1_25CollectiveMainloopFwdSm90ILi2EN4cute5tupleIJNS5_1CILi1EEES8_S8_EEENS6_IJNS7_ILi128EEENS7_ILi64EEENS7_ILi256EEEEEELi256ENS_6half_tEfNS_4arch4Sm90ELb0ELb1ELb1ELb0ELb1ELb0ELb0ELb1ELb1ELb1ELb1ELb0EEENS1_21CollectiveEpilogueFwdINS6_IJSA_SC_SB_EEES9_SE_SG_Li256ELb0ELb1ELb1ELb0EEENS1_19SingleTileSchedulerILb0ELb1ELb1ELi128EEEEEEEEEvNT_6ParamsE)
        .other          _ZN7cutlass13device_kernelIN5flash11enable_sm90INS1_16FlashAttnFwdSm90INS1_25CollectiveMainloopFwdSm90ILi2EN4cute5tupleIJNS5_1CILi1EEES8_S8_EEENS6_IJNS7_ILi128EEENS7_ILi64EEENS7_ILi256EEEEEELi256ENS_6half_tEfNS_4arch4Sm90ELb0ELb1ELb1ELb0ELb1ELb0ELb0ELb1ELb1ELb1ELb1ELb0EEENS1_21CollectiveEpilogueFwdINS6_IJSA_SC_SB_EEES9_SE_SG_Li256ELb0ELb1ELb1ELb0EEENS1_19SingleTileSchedulerILb0ELb1ELb1ELi128EEEEEEEEEvNT_6ParamsE,@"STO_CUDA_ENTRY STV_DEFAULT"
_ZN7cutlass13device_kernelIN5flash11enable_sm90INS1_16FlashAttnFwdSm90INS1_25CollectiveMainloopFwdSm90ILi2EN4cute5tupleIJNS5_1CILi1EEES8_S8_EEENS6_IJNS7_ILi128EEENS7_ILi64EEENS7_ILi256EEEEEELi256ENS_6half_tEfNS_4arch4Sm90ELb0ELb1ELb1ELb0ELb1ELb0ELb0ELb1ELb1ELb1ELb1ELb0EEENS1_21CollectiveEpilogueFwdINS6_IJSA_SC_SB_EEES9_SE_SG_Li256ELb0ELb1ELb1ELb0EEENS1_19SingleTileSchedulerILb0ELb1ELb1ELi128EEEEEEEEEvNT_6ParamsE:
[----:B------:R-:W-:Y:S01]  /*0000*/  LDC R1, c[0x0][0x37c] ;  /* 0x0000df00ff017b82 */ /* 0x000fe20000000800 */
[----:B------:R-:W-:Y:S05]  /*0010*/  EXIT ;  /* 0x000000000000794d */ /* 0x000fea0003800000 */
.L_x_3:
        /* <DEDUP_REMOVED lines=14> */
.L_x_48:


//--------------------- .text._ZN7cutlass13device_kernelIN5flash11enable_sm90INS1_16FlashAttnFwdSm90INS1_25CollectiveMainloopFwdSm90ILi2EN4cute5tupleIJNS5_1CILi1EEES8_S8_EEENS6_IJNS7_ILi128EEENS7_ILi64EEENS7_ILi256EEEEEELi256ENS_6half_tEfNS_4arch4Sm90ELb0ELb1ELb1ELb1ELb1ELb0ELb0ELb1ELb1ELb1ELb1ELb0EEENS1_21CollectiveEpilogueFwdINS6_IJSA_SC_SB_EEES9_SE_SG_Li256ELb1ELb1ELb1ELb0EEENS1_36VarlenDynamicPersistentTileSchedulerILi128ELi64ELi256ELi128ELb1ELb1ELb1ELb1ELb0ELb1EEEEEEEEEvNT_6ParamsE --------------------------
	.section	.text._ZN7cutlass13device_kernelIN5flash11enable_sm90INS1_16FlashAttnFwdSm90INS1_25CollectiveMainloopFwdSm90ILi2EN4cute5tupleIJNS5_1CILi1EEES8_S8_EEENS6_IJNS7_ILi128EEENS7_ILi64EEENS7_ILi256EEEEEELi256ENS_6half_tEfNS_4arch4Sm90ELb0ELb1ELb1ELb1ELb1ELb0ELb0ELb1ELb1ELb1ELb1ELb0EEENS1_21CollectiveEpilogueFwdINS6_IJSA_SC_SB_EEES9_SE_SG_Li256ELb1ELb1ELb1ELb0EEENS1_36VarlenDynamicPersistentTileSchedulerILi128ELi64ELi256ELi128ELb1ELb1ELb1ELb1ELb0ELb1EEEEEEEEEvNT_6ParamsE,"ax",@progbits
	.align	128
.text._ZN7cutlass13device_kernelIN5flash11enable_sm90INS1_16FlashAttnFwdSm90INS1_25CollectiveMainloopFwdSm90ILi2EN4cute5tupleIJNS5_1CILi1EEES8_S8_EEENS6_IJNS7_ILi128EEENS7_ILi64EEENS7_ILi256EEEEEELi256ENS_6half_tEfNS_4arch4Sm90ELb0ELb1ELb1ELb1ELb1ELb0ELb0ELb1ELb1ELb1ELb1ELb0EEENS1_21CollectiveEpilogueFwdINS6_IJSA_SC_SB_EEES9_SE_SG_Li256ELb1ELb1ELb1ELb0EEENS1_36VarlenDynamicPersistentTileSchedulerILi128ELi64ELi256ELi128ELb1ELb1ELb1ELb1ELb0ELb1EEEEEEEEEvNT_6ParamsE:
        .type           _ZN7cutlass13device_kernelIN5flash11enable_sm90INS1_16FlashAttnFwdSm90INS1_25CollectiveMainloopFwdSm90ILi2EN4cute5tupleIJNS5_1CILi1EEES8_S8_EEENS6_IJNS7_ILi128EEENS7_ILi64EEENS7_ILi256EEEEEELi256ENS_6half_tEfNS_4arch4Sm90ELb0ELb1ELb1ELb1ELb1ELb0ELb0ELb1ELb1ELb1ELb1ELb0EEENS1_21CollectiveEpilogueFwdINS6_IJSA_SC_SB_EEES9_SE_SG_Li256ELb1ELb1ELb1ELb0EEENS1_36VarlenDynamicPersistentTileSchedulerILi128ELi64ELi256ELi128ELb1ELb1ELb1ELb1ELb0ELb1EEEEEEEEEvNT_6ParamsE,@function
        .size           _ZN7cutlass13device_kernelIN5flash11enable_sm90INS1_16FlashAttnFwdSm90INS1_25CollectiveMainloopFwdSm90ILi2EN4cute5tupleIJNS5_1CILi1EEES8_S8_EEENS6_IJNS7_ILi128EEENS7_ILi64EEENS7_ILi256EEEEEELi256ENS_6half_tEfNS_4arch4Sm90ELb0ELb1ELb1ELb1ELb1ELb0ELb0ELb1ELb1ELb1ELb1ELb0EEENS1_21CollectiveEpilogueFwdINS6_IJSA_SC_SB_EEES9_SE_SG_Li256ELb1ELb1ELb1ELb0EEENS1_36VarlenDynamicPersistentTileSchedulerILi128ELi64ELi256ELi128ELb1ELb1ELb1ELb1ELb0ELb1EEEEEEEEEvNT_6ParamsE,(.L_x_49 - _ZN7cutlass13device_kernelIN5flash11enable_sm90INS1_16FlashAttnFwdSm90INS1_25CollectiveMainloopFwdSm90ILi2EN4cute5tupleIJNS5_1CILi1EEES8_S8_EEENS6_IJNS7_ILi128EEENS7_ILi64EEENS7_ILi256EEEEEELi256ENS_6half_tEfNS_4arch4Sm90ELb0ELb1ELb1ELb1ELb1ELb0ELb0ELb1ELb1ELb1ELb1ELb0EEENS1_21CollectiveEpilogueFwdINS6_IJSA_SC_SB_EEES9_SE_SG_Li256ELb1ELb1ELb1ELb0EEENS1_36VarlenDynamicPersistentTileSchedulerILi128ELi64ELi256ELi128ELb1ELb1ELb1ELb1ELb0ELb1EEEEEEEEEvNT_6ParamsE)
        .other          _ZN7cutlass13device_kernelIN5flash11enable_sm90INS1_16FlashAttnFwdSm90INS1_25CollectiveMainloopFwdSm90ILi2EN4cute5tupleIJNS5_1CILi1EEES8_S8_EEENS6_IJNS7_ILi128EEENS7_ILi64EEENS7_ILi256EEEEEELi256ENS_6half_tEfNS_4arch4Sm90ELb0ELb1ELb1ELb1ELb1ELb0ELb0ELb1ELb1ELb1ELb1ELb0EEENS1_21CollectiveEpilogueFwdINS6_IJSA_SC_SB_EEES9_SE_SG_Li256ELb1ELb1ELb1ELb0EEENS1_36VarlenDynamicPersistentTileSchedulerILi128ELi64ELi256ELi128ELb1ELb1ELb1ELb1ELb0ELb1EEEEEEEEEvNT_6ParamsE,@"STO_CUDA_ENTRY STV_DEFAULT"
_ZN7cutlass13device_kernelIN5flash11enable_sm90INS1_16FlashAttnFwdSm90INS1_25CollectiveMainloopFwdSm90ILi2EN4cute5tupleIJNS5_1CILi1EEES8_S8_EEENS6_IJNS7_ILi128EEENS7_ILi64EEENS7_ILi256EEEEEELi256ENS_6half_tEfNS_4arch4Sm90ELb0ELb1ELb1ELb1ELb1ELb0ELb0ELb1ELb1ELb1ELb1ELb0EEENS1_21CollectiveEpilogueFwdINS6_IJSA_SC_SB_EEES9_SE_SG_Li256ELb1ELb1ELb1ELb0EEENS1_36VarlenDynamicPersistentTileSchedulerILi128ELi64ELi256ELi128ELb1ELb1ELb1ELb1ELb0ELb1EEEEEEEEEvNT_6ParamsE:
[----:B------:R-:W-:Y:S01]  /*0000*/  LDC R1, c[0x0][0x37c] ;  /* 0x0000df00ff017b82 */ /* 0x000fe20000000800 */
[----:B------:R-:W-:Y:S05]  /*0010*/  EXIT ;  /* 0x000000000000794d */ /* 0x000fea0003800000 */
.L_x_4:
        /* <DEDUP_REMOVED lines=14> */
.L_x_49:


//--------------------- .text._ZN7cutlass13device_kernelIN5flash11enable_sm90INS1_16FlashAttnFwdSm90INS1_25CollectiveMainloopFwdSm90ILi2EN4cute5tupleIJNS5_1CILi1EEES8_S8_EEENS6_IJNS7_ILi128EEENS7_ILi64EEENS7_ILi256EEEEEELi256ENS_6half_tEfNS_4arch4Sm90ELb0ELb1ELb1ELb1ELb1ELb1ELb0ELb1ELb1ELb1ELb1ELb0EEENS1_21CollectiveEpilogueFwdINS6_IJSA_SC_SB_EEES9_SE_SG_Li256ELb1ELb1ELb1ELb0EEENS1_36VarlenDynamicPersistentTileSchedulerILi128ELi64ELi256ELi128ELb1ELb1ELb1ELb1ELb0ELb1EEEEEEEEEvNT_6ParamsE --------------------------
	.section	.text._ZN7cutlass13device_kernelIN5flash11enable_sm90INS1_16FlashAttnFwdSm90INS1_25CollectiveMainloopFwdSm90ILi2EN4cute5tupleIJNS5_1CILi1EEES8_S8_EEENS6_IJNS7_ILi128EEENS7_ILi64EEENS7_ILi256EEEEEELi256ENS_6half_tEfNS_4arch4Sm90ELb0ELb1ELb1ELb1ELb1ELb1ELb0ELb1ELb1ELb1ELb1ELb0EEENS1_21CollectiveEpilogueFwdINS6_IJSA_SC_SB_EEES9_SE_SG_Li256ELb1ELb1ELb1ELb0EEENS1_36VarlenDynamicPersistentTileSchedulerILi128ELi64ELi256ELi128ELb1ELb1ELb1ELb1ELb0ELb1EEEEEEEEEvNT_6ParamsE,"ax",@progbits
	.align	128
.text._ZN7cutlass13device_kernelIN5flash11enable_sm90INS1_16FlashAttnFwdSm90INS1_25CollectiveMainloopFwdSm90ILi2EN4cute5tupleIJNS5_1CILi1EEES8_S8_EEENS6_IJNS7_ILi128EEENS7_ILi64EEENS7_ILi256EEEEEELi256ENS_6half_tEfNS_4arch4Sm90ELb0ELb1ELb1ELb1ELb1ELb1ELb0ELb1ELb1ELb1ELb1ELb0EEENS1_21CollectiveEpilogueFwdINS6_IJSA_SC_SB_EEES9_SE_SG_Li256ELb1ELb1ELb1ELb0EEENS1_36VarlenDynamicPersistentTileSchedulerILi128ELi64ELi256ELi128ELb1ELb1ELb1ELb1ELb0ELb1EEEEEEEEEvNT_6ParamsE:
        .type           _ZN7cutlass13device_kernelIN5flash11enable_sm90INS1_16FlashAttnFwdSm90INS1_25CollectiveMainloopFwdSm90ILi2EN4cute5tupleIJNS5_1CILi1EEES8_S8_EEENS6_IJNS7_ILi128EEENS7_ILi64EEENS7_ILi256EEEEEELi256ENS_6half_tEfNS_4arch4Sm90ELb0ELb1ELb1ELb1ELb1ELb1ELb0ELb1ELb1ELb1ELb1ELb0EEENS1_21CollectiveEpilogueFwdINS6_IJSA_SC_SB_EEES9_SE_SG_Li256ELb1ELb1ELb1ELb0EEENS1_36VarlenDynamicPersistentTileSchedulerILi128ELi64ELi256ELi128ELb1ELb1ELb1ELb1ELb0ELb1EEEEEEEEEvNT_6ParamsE,@function
        .size           _ZN7cutlass13device_kernelIN5flash11enable_sm90INS1_16FlashAttnFwdSm90INS1_25CollectiveMainloopFwdSm90ILi2EN4cute5tupleIJNS5_1CILi1EEES8_S8_EEENS6_IJNS7_ILi128EEENS7_ILi64EEENS7_ILi256EEEEEELi256ENS_6half_tEfNS_4arch4Sm90ELb0ELb1ELb1ELb1ELb1ELb1ELb0ELb1ELb1ELb1ELb1ELb0EEENS1_21CollectiveEpilogueFwdINS6_IJSA_SC_SB_EEES9_SE_SG_Li256ELb1ELb1ELb1ELb0EEENS1_36VarlenDynamicPersistentTileSchedulerILi128ELi64ELi256ELi128ELb1ELb1ELb1ELb1ELb0ELb1EEEEEEEEEvNT_6ParamsE,(.L_x_50 - _ZN7cutlass13device_kernelIN5flash11enable_sm90INS1_16FlashAttnFwdSm90INS1_25CollectiveMainloopFwdSm90ILi2EN4cute5tupleIJNS5_1CILi1EEES8_S8_EEENS6_IJNS7_ILi128EEENS7_ILi64EEENS7_ILi256EEEEEELi256ENS_6half_tEfNS_4arch4Sm90ELb0ELb1ELb1ELb1ELb1ELb1ELb0ELb1ELb1ELb1ELb1ELb0EEENS1_21CollectiveEpilogueFwdINS6_IJSA_SC_SB_EEES9_SE_SG_Li256ELb1ELb1ELb1ELb0EEENS1_36VarlenDynamicPersistentTileSchedulerILi128ELi64ELi256ELi128ELb1ELb1ELb1ELb1ELb0ELb1EEEEEEEEEvNT_6ParamsE)
        .other          _ZN7cutlass13device_kernelIN5flash11enable_sm90INS1_16FlashAttnFwdSm90INS1_25CollectiveMainloopFwdSm90ILi2EN4cute5tupleIJNS5_1CILi1EEES8_S8_EEENS6_IJNS7_ILi128EEENS7_ILi64EEENS7_ILi256EEEEEELi256ENS_6half_tEfNS_4arch4Sm90ELb0ELb1ELb1ELb1ELb1ELb1ELb0ELb1ELb1ELb1ELb1ELb0EEENS1_21CollectiveEpilogueFwdINS6_IJSA_SC_SB_EEES9_SE_SG_Li256ELb1ELb1ELb1ELb0EEENS1_36VarlenDynamicPersistentTileSchedulerILi128ELi64ELi256ELi128ELb1ELb1ELb1ELb1ELb0ELb1EEEEEEEEEvNT_6ParamsE,@"STO_CUDA_ENTRY STV_DEFAULT"
_ZN7cutlass13device_kernelIN5flash11enable_sm90INS1_16FlashAttnFwdSm90INS1_25CollectiveMainloopFwdSm90ILi2EN4cute5tupleIJNS5_1CILi1EEES8_S8_EEENS6_IJNS7_ILi128EEENS7_ILi64EEENS7_ILi256EEEEEELi256ENS_6half_tEfNS_4arch4Sm90ELb0ELb1ELb1ELb1ELb1ELb1ELb0ELb1ELb1ELb1ELb1ELb0EEENS1_21CollectiveEpilogueFwdINS6_IJSA_SC_SB_EEES9_SE_SG_Li256ELb1ELb1ELb1ELb0EEENS1_36VarlenDynamicPersistentTileSchedulerILi128ELi64ELi256ELi128ELb1ELb1ELb1ELb1ELb0ELb1EEEEEEEEEvNT_6ParamsE:
[----:B------:R-:W-:Y:S01]  /*0000*/  LDC R1, c[0x0][0x37c] ;  /* 0x0000df00ff017b82 */ /* 0x000fe20000000800 */
[----:B------:R-:W-:Y:S05]  /*0010*/  EXIT ;  /* 0x000000000000794d */ /* 0x000fea0003800000 */
.L_x_5:
        /* <DEDUP_REMOVED lines=14> */
.L_x_50:


//--------------------- .text._ZN7cutlass13device_kernelIN5flash11enable_sm90INS1_16FlashAttnFwdSm90INS1_25CollectiveMainloopFwdSm90ILi2EN4cute5tupleIJNS5_1CILi1EEES8_S8_EEENS6_IJNS7_ILi128EEENS7_ILi80EEENS7_ILi256EEEEEELi256ENS_6half_tEfNS_4arch4Sm90ELb1ELb0ELb1ELb0ELb1ELb0ELb0ELb1ELb1ELb1ELb1ELb0EEENS1_21CollectiveEpilogueFwdINS6_IJSA_SC_SB_EEES9_SE_SG_Li256ELb0ELb1ELb1ELb0EEENS1_19SingleTileSchedulerILb0ELb1ELb1ELi128EEEEEEEEEvNT_6ParamsE --------------------------
	.section	.text._ZN7cutlass13device_kernelIN5flash11enable_sm90INS1_16FlashAttnFwdSm90INS1_25CollectiveMainloopFwdSm90ILi2EN4cute5tupleIJNS5_1CILi1EEES8_S8_EEENS6_IJNS7_ILi128EEENS7_ILi80EEENS7_ILi256EEEEEELi256ENS_6half_tEfNS_4arch4Sm90ELb1ELb0ELb1ELb0ELb1ELb0ELb0ELb1ELb1ELb1ELb1ELb0EEENS1_21CollectiveEpilogueFwdINS6_IJSA_SC_SB_EEES9_SE_SG_Li256ELb0ELb1ELb1ELb0EEENS1_19SingleTileSchedulerILb0ELb1ELb1ELi128EEEEEEEEEvNT_6ParamsE,"ax",@progbits
	.align	128
.text._ZN7cutlass13device_kernelIN5flash11enable_sm90INS1_16FlashAttnFwdSm90INS1_25CollectiveMainloopFwdSm90ILi2EN4cute5tupleIJNS5_1CILi1EEES8_S8_EEENS6_IJNS7_ILi128EEENS7_ILi80EEENS7_ILi256EEEEEELi256ENS_6half_tEfNS_4arch4Sm90ELb1ELb0ELb1ELb0ELb1ELb0ELb0ELb1ELb1ELb1ELb1ELb0EEENS1_21CollectiveEpilogueFwdINS6_IJSA_SC_SB_EEES9_SE_SG_Li256ELb0ELb1ELb1ELb0EEENS1_19SingleTileSchedulerILb0ELb1ELb1ELi128EEEEEEEEEvNT_6ParamsE:
        .type           _ZN7cutlass13device_kernelIN5flash11enable_sm90INS1_16FlashAttnFwdSm90INS1_25CollectiveMainloopFwdSm90ILi2EN4cute5tupleIJNS5_1CILi1EEES8_S8_EEENS6_IJNS7_ILi128EEENS7_ILi80EEENS7_ILi256EEEEEELi256ENS_6half_tEfNS_4arch4Sm90ELb1ELb0ELb1ELb0ELb1ELb0ELb0ELb1ELb1ELb1ELb1ELb0EEENS1_21CollectiveEpilogueFwdINS6_IJSA_SC_SB_EEES9_SE_SG_Li256ELb0ELb1ELb1ELb0EEENS1_19SingleTileSchedulerILb0ELb1ELb1ELi128EEEEEEEEEvNT_6ParamsE,@function
        .size           _ZN7cutlass13device_kernelIN5flash11enable_sm90INS1_16FlashAttnFwdSm90INS1_25CollectiveMainloopFwdSm90ILi2EN4cute5tupleIJNS5_1CILi1EEES8_S8_EEENS6_IJNS7_ILi128EEENS7_ILi80EEENS7_ILi256EEEEEELi256ENS_6half_tEfNS_4arch4Sm90ELb1ELb0ELb1ELb0ELb1ELb0ELb0ELb1ELb1ELb1ELb1ELb0EEENS1_21CollectiveEpilogueFwdINS6_IJSA_SC_SB_EEES9_SE_SG_Li256ELb0ELb1ELb1ELb0EEENS1_19SingleTileSchedulerILb0ELb1ELb1ELi128EEEEEEEEEvNT_6ParamsE,(.L_x_51 - _ZN7cutlass13device_kernelIN5flash11enable_sm90INS1_16FlashAttnFwdSm90INS1_25CollectiveMainloopFwdSm90ILi2EN4cute5tupleIJNS5_1CILi1EEES8_S8_EEENS6_IJNS7_ILi128EEENS7_ILi80EEENS7_ILi256EEEEEELi256ENS_6half_tEfNS_4arch4Sm90ELb1ELb0ELb1ELb0ELb1ELb0ELb0ELb1ELb1ELb1ELb1ELb0EEENS1_21CollectiveEpilogueFwdINS6_IJSA_SC_SB_EEES9_SE_SG_Li256ELb0ELb1ELb1ELb0EEENS1_19SingleTileSchedulerILb0ELb1ELb1ELi128EEEEEEEEEvNT_6ParamsE)
        .other          _ZN7cutlass13device_kernelIN5flash11enable_sm90INS1_16FlashAttnFwdSm90INS1_25CollectiveMainloopFwdSm90ILi2EN4cute5tupleIJNS5_1CILi1EEES8_S8_EEENS6_IJNS7_ILi128EEENS7_ILi80EEENS7_ILi256EEEEEELi256ENS_6half_tEfNS_4arch4Sm90ELb1ELb0ELb1ELb0ELb1ELb0ELb0ELb1ELb1ELb1ELb1ELb0EEENS1_21CollectiveEpilogueFwdINS6_IJSA_SC_SB_EEES9_SE_SG_Li256ELb0ELb1ELb1ELb0EEENS1_19SingleTileSchedulerILb0ELb1ELb1ELi128EEEEEEEEEvNT_6ParamsE,@"STO_CUDA_ENTRY STV_DEFAULT"
_ZN7cutlass13device_kernelIN5flash11enable_sm90INS1_16FlashAttnFwdSm90INS1_25CollectiveMainloopFwdSm90ILi2EN4cute5tupleIJNS5_1CILi1EEES8_S8_EEENS6_IJNS7_ILi128EEENS7_ILi80EEENS7_ILi256EEEEEELi256ENS_6half_tEfNS_4arch4Sm90ELb1ELb0ELb1ELb0ELb1ELb0ELb0ELb1ELb1ELb1ELb1ELb0EEENS1_21CollectiveEpilogueFwdINS6_IJSA_SC_SB_EEES9_SE_SG_Li256ELb0ELb1ELb1ELb0EEENS1_19SingleTileSchedulerILb0ELb1ELb1ELi128EEEEEEEEEvNT_6ParamsE:
[----:B------:R-:W-:Y:S01]  /*0000*/  LDC R1, c[0x0][0x37c] ;  /* 0x0000df00ff017b82 */ /* 0x000fe20000000800 */
[----:B------:R-:W-:Y:S05]  /*0010*/  EXIT ;  /* 0x000000000000794d */ /* 0x000fea0003800000 */
.L_x_6:
        /* <DEDUP_REMOVED lines=14> */
.L_x_51:


//--------------------- .text._ZN7cutlass13device_kernelIN5flash11enable_sm90INS1_16FlashAttnFwdSm90INS1_25CollectiveMainloopFwdSm90ILi2EN4cute5tupleIJNS5_1CILi1EEES8_S8_EEENS6_IJNS7_ILi128EEENS7_ILi80EEENS7_ILi256EEEEEELi256ENS_6half_tEfNS_4arch4Sm90ELb1ELb0ELb1ELb1ELb1ELb0ELb0ELb1ELb1ELb1ELb1ELb0EEENS1_21CollectiveEpilogueFwdINS6_IJSA_SC_SB_EEES9_SE_SG_Li256ELb1ELb1ELb1ELb0EEENS1_36VarlenDynamicPersistentTileSchedulerILi128ELi80ELi256ELi128ELb1ELb1ELb1ELb1ELb1ELb1EEEEEEEEEvNT_6ParamsE --------------------------
	.section	.text._ZN7cutlass13device_kernelIN5flash11enable_sm90INS1_16FlashAttnFwdSm90INS1_25CollectiveMainloopFwdSm90ILi2EN4cute5tupleIJNS5_1CILi1EEES8_S8_EEENS6_IJNS7_ILi128EEENS7_ILi80EEENS7_ILi256EEEEEELi256ENS_6half_tEfNS_4arch4Sm90ELb1ELb0ELb1ELb1ELb1ELb0ELb0ELb1ELb1ELb1ELb1ELb0EEENS1_21CollectiveEpilogueFwdINS6_IJSA_SC_SB_EEES9_SE_SG_Li256ELb1ELb1ELb1ELb0EEENS1_36VarlenDynamicPersistentTileSchedulerILi128ELi80ELi256ELi128ELb1ELb1ELb1ELb1ELb1ELb1EEEEEEEEEvNT_6ParamsE,"ax",@progbits
	.align	128
.text._ZN7cutlass13device_kernelIN5flash11enable_sm90INS1_16FlashAttnFwdSm90INS1_25CollectiveMainloopFwdSm90ILi2EN4cute5tupleIJNS5_1CILi1EEES8_S8_EEENS6_IJNS7_ILi128EEENS7_ILi80EEENS7_ILi256EEEEEELi256ENS_6half_tEfNS_4arch4Sm90ELb1ELb0ELb1ELb1ELb1ELb0ELb0ELb1ELb1ELb1ELb1ELb0EEENS1_21CollectiveEpilogueFwdINS6_IJSA_SC_SB_EEES9_SE_SG_Li256ELb1ELb1ELb1ELb0EEENS1_36VarlenDynamicPersistentTileSchedulerILi128ELi80ELi256ELi128ELb1ELb1ELb1ELb1ELb1ELb1EEEEEEEEEvNT_6ParamsE:
        .type           _ZN7cutlass13device_kernelIN5flash11enable_sm90INS1_16FlashAttnFwdSm90INS1_25CollectiveMainloopFwdSm90ILi2EN4cute5tupleIJNS5_1CILi1EEES8_S8_EEENS6_IJNS7_ILi128EEENS7_ILi80EEENS7_ILi256EEEEEELi256ENS_6half_tEfNS_4arch4Sm90ELb1ELb0ELb1ELb1ELb1ELb0ELb0ELb1ELb1ELb1ELb1ELb0EEENS1_21CollectiveEpilogueFwdINS6_IJSA_SC_SB_EEES9_SE_SG_Li256ELb1ELb1ELb1ELb0EEENS1_36VarlenDynamicPersistentTileSchedulerILi128ELi80ELi256ELi128ELb1ELb1ELb1ELb1ELb1ELb1EEEEEEEEEvNT_6ParamsE,@function
        .size           _ZN7cutlass13device_kernelIN5flash11enable_sm90INS1_16FlashAttnFwdSm90INS1_25CollectiveMainloopFwdSm90ILi2EN4cute5tupleIJNS5_1CILi1EEES8_S8_EEENS6_IJNS7_ILi128EEENS7_ILi80EEENS7_ILi256EEEEEELi256ENS_6half_tEfNS_4arch4Sm90ELb1ELb0ELb1ELb1ELb1ELb0ELb0ELb1ELb1ELb1ELb1ELb0EEENS1_21CollectiveEpilogueFwdINS6_IJSA_SC_SB_EEES9_SE_SG_Li256ELb1ELb1ELb1ELb0EEENS1_36VarlenDynamicPersistentTileSchedulerILi128ELi80ELi256ELi128ELb1ELb1ELb1ELb1ELb1ELb1EEEEEEEEEvNT_6ParamsE,(.L_x_52 - _ZN7cutlass13device_kernelIN5flash11enable_sm90INS1_16FlashAttnFwdSm90INS1_25CollectiveMainloopFwdSm90ILi2EN4cute5tupleIJNS5_1CILi1EEES8_S8_EEENS6_IJNS7_ILi128EEENS7_ILi80EEENS7_ILi256EEEEEELi256ENS_6half_tEfNS_4arch4Sm90ELb1ELb0ELb1ELb1ELb1ELb0ELb0ELb1ELb1ELb1ELb1ELb0EEENS1_21CollectiveEpilogueFwdINS6_IJSA_SC_SB_EEES9_SE_SG_Li256ELb1ELb1ELb1ELb0EEENS1_36VarlenDynamicPersistentTileSchedulerILi128ELi80ELi256ELi128ELb1ELb1ELb1ELb1ELb1ELb1EEEEEEEEEvNT_6ParamsE)
        .other          _ZN7cutlass13device_kernelIN5flash11enable_sm90INS1_16FlashAttnFwdSm90INS1_25CollectiveMainloopFwdSm90ILi2EN4cute5tupleIJNS5_1CILi1EEES8_S8_EEENS6_IJNS7_ILi128EEENS7_ILi80EEENS7_ILi256EEEEEELi256ENS_6half_tEfNS_4arch4Sm90ELb1ELb0ELb1ELb1ELb1ELb0ELb0ELb1ELb1ELb1ELb1ELb0EEENS1_21CollectiveEpilogueFwdINS6_IJSA_SC_SB_EEES9_SE_SG_Li256ELb1ELb1ELb1ELb0EEENS1_36VarlenDynamicPersistentTileSchedulerILi128ELi80ELi256ELi128ELb1ELb1ELb1ELb1ELb1ELb1EEEEEEEEEvNT_6ParamsE,@"STO_CUDA_ENTRY STV_DEFAULT"
_ZN7cutlass13device_kernelIN5flash11enable_sm90INS1_16FlashAttnFwdSm90INS1_25CollectiveMainloopFwdSm90ILi2EN4cute5tupleIJNS5_1CILi1EEES8_S8_EEENS6_IJNS7_ILi128EEENS7_ILi80EEENS7_ILi256EEEEEELi256ENS_6half_tEfNS_4arch4Sm90ELb1ELb0ELb1ELb1ELb1ELb0ELb0ELb1ELb1ELb1ELb1ELb0EEENS1_21CollectiveEpilogueFwdINS6_IJSA_SC_SB_EEES9_SE_SG_Li256ELb1ELb1ELb1ELb0EEENS1_36VarlenDynamicPersistentTileSchedulerILi128ELi80ELi256ELi128ELb1ELb1ELb1ELb1ELb1ELb1EEEEEEEEEvNT_6ParamsE:
[----:B------:R-:W-:Y:S01]  /*0000*/  LDC R1, c[0x0][0x37c] ;  /* 0x0000df00ff017b82 */ /* 0x000fe20000000800 */
[----:B------:R-:W-:Y:S05]  /*0010*/  EXIT ;  /* 0x000000000000794d */ /* 0x000fea0003800000 */
.L_x_7:
        /* <DEDUP_REMOVED lines=14> */
.L_x_52:


//--------------------- .text._ZN7cutlass13device_kernelIN5flash11enable_sm90INS1_16FlashAttnFwdSm90INS1_25CollectiveMainloopFwdSm90ILi2EN4cute5tupleIJNS5_1CILi1EEES8_S8_EEENS6_IJNS7_ILi128EEENS7_ILi80EEENS7_ILi256EEEEEELi256ENS_6half_tEfNS_4arch4Sm90ELb1ELb0ELb1ELb1ELb1ELb1ELb0ELb1ELb1ELb1ELb1ELb0EEENS1_21CollectiveEpilogueFwdINS6_IJSA_SC_SB_EEES9_SE_SG_Li256ELb1ELb1ELb1ELb0EEENS1_36VarlenDynamicPersistentTileSchedulerILi128ELi80ELi256ELi128ELb1ELb1ELb1ELb1ELb1ELb1EEEEEEEEEvNT_6ParamsE --------------------------
	.section	.text._ZN7cutlass13device_kernelIN5flash11enable_sm90INS1_16FlashAttnFwdSm90INS1_25CollectiveMainloopFwdSm90ILi2EN4cute5tupleIJNS5_1CILi1EEES8_S8_EEENS6_IJNS7_ILi128EEENS7_ILi80EEENS7_ILi256EEEEEELi256ENS_6half_tEfNS_4arch4Sm90ELb1ELb0ELb1ELb1ELb1ELb1ELb0ELb1ELb1ELb1ELb1ELb0EEENS1_21CollectiveEpilogueFwdINS6_IJSA_SC_SB_EEES9_SE_SG_Li256ELb1ELb1ELb1ELb0EEENS1_36VarlenDynamicPersistentTileSchedulerILi128ELi80ELi256ELi128ELb1ELb1ELb1ELb1ELb1ELb1EEEEEEEEEvNT_6ParamsE,"ax",@progbits
	.align	128
.text._ZN7cutlass13device_kernelIN5flash11enable_sm90INS1_16FlashAttnFwdSm90INS1_25CollectiveMainloopFwdSm90ILi2EN4cute5tupleIJNS5_1CILi1EEES8_S8_EEENS6_IJNS7_ILi128EEENS7_ILi80EEENS7_ILi256EEEEEELi256ENS_6half_tEfNS_4arch4Sm90ELb1ELb0ELb1ELb1ELb1ELb1ELb0ELb1ELb1ELb1ELb1ELb0EEENS1_21CollectiveEpilogueFwdINS6_IJSA_SC_SB_EEES9_SE_SG_Li256ELb1ELb1ELb1ELb0EEENS1_36VarlenDynamicPersistentTileSchedulerILi128ELi80ELi256ELi128ELb1ELb1ELb1ELb1ELb1ELb1EEEEEEEEEvNT_6ParamsE:
        .type           _ZN7cutlass13device_kernelIN5flash11enable_sm90INS1_16FlashAttnFwdSm90INS1_25CollectiveMainloopFwdSm90ILi2EN4cute5tupleIJNS5_1CILi1EEES8_S8_EEENS6_IJNS7_ILi128EEENS7_ILi80EEENS7_ILi256EEEEEELi256ENS_6half_tEfNS_4arch4Sm90ELb1ELb0ELb1ELb1ELb1ELb1ELb0ELb1ELb1ELb1ELb1ELb0EEENS1_21CollectiveEpilogueFwdINS6_IJSA_SC_SB_EEES9_SE_SG_Li256ELb1ELb1ELb1ELb0EEENS1_36VarlenDynamicPersistentTileSchedulerILi128ELi80ELi256ELi128ELb1ELb1ELb1ELb1ELb1ELb1EEEEEEEEEvNT_6ParamsE,@function
        .size           _ZN7cutlass13device_kernelIN5flash11enable_sm90INS1_16FlashAttnFwdSm90INS1_25CollectiveMainloopFwdSm90ILi2EN4cute5tupleIJNS5_1CILi1EEES8_S8_EEENS6_IJNS7_ILi128EEENS7_ILi80EEENS7_ILi256EEEEEELi256ENS_6half_tEfNS_4arch4Sm90ELb1ELb0ELb1ELb1ELb1ELb1ELb0ELb1ELb1ELb1ELb1ELb0EEENS1_21CollectiveEpilogueFwdINS6_IJSA_SC_SB_EEES9_SE_SG_Li256ELb1ELb1ELb1ELb0EEENS1_36VarlenDynamicPersistentTileSchedulerILi128ELi80ELi256ELi128ELb1ELb1ELb1ELb1ELb1ELb1EEEEEEEEEvNT_6ParamsE,(.L_x_53 - _ZN7cutlass13device_kernelIN5flash11enable_sm90INS1_16FlashAttnFwdSm90INS1_25CollectiveMainloopFwdSm90ILi2EN4cute5tupleIJNS5_1CILi1EEES8_S8_EEENS6_IJNS7_ILi128EEENS7_ILi80EEENS7_ILi256EEEEEELi256ENS_6half_tEfNS_4arch4Sm90ELb1ELb0ELb1ELb1ELb1ELb1ELb0ELb1ELb1ELb1ELb1ELb0EEENS1_21CollectiveEpilogueFwdINS6_IJSA_SC_SB_EEES9_SE_SG_Li256ELb1ELb1ELb1ELb0EEENS1_36VarlenDynamicPersistentTileSchedulerILi128ELi80ELi256ELi128ELb1ELb1ELb1ELb1ELb1ELb1EEEEEEEEEvNT_6ParamsE)
        .other          _ZN7cutlass13device_kernelIN5flash11enable_sm90INS1_16FlashAttnFwdSm90INS1_25CollectiveMainloopFwdSm90ILi2EN4cute5tupleIJNS5_1CILi1EEES8_S8_EEENS6_IJNS7_ILi128EEENS7_ILi80EEENS7_ILi256EEEEEELi256ENS_6half_tEfNS_4arch4Sm90ELb1ELb0ELb1ELb1ELb1ELb1ELb0ELb1ELb1ELb1ELb1ELb0EEENS1_21CollectiveEpilogueFwdINS6_IJSA_SC_SB_EEES9_SE_SG_Li256ELb1ELb1ELb1ELb0EEENS1_36VarlenDynamicPersistentTileSchedulerILi128ELi80ELi256ELi128ELb1ELb1ELb1ELb1ELb1ELb1EEEEEEEEEvNT_6ParamsE,@"STO_CUDA_ENTRY STV_DEFAULT"
_ZN7cutlass13device_kernelIN5flash11enable_sm90INS1_16FlashAttnFwdSm90INS1_25CollectiveMainloopFwdSm90ILi2EN4cute5tupleIJNS5_1CILi1EEES8_S8_EEENS6_IJNS7_ILi128EEENS7_ILi80EEENS7_ILi256EEEEEELi256ENS_6half_tEfNS_4arch4Sm90ELb1ELb0ELb1ELb1ELb1ELb1ELb0ELb1ELb1ELb1ELb1ELb0EEENS1_21CollectiveEpilogueFwdINS6_IJSA_SC_SB_EEES9_SE_SG_Li256ELb1ELb1ELb1ELb0EEENS1_36VarlenDynamicPersistentTileSchedulerILi128ELi80ELi256ELi128ELb1ELb1ELb1ELb1ELb1ELb1EEEEEEEEEvNT_6ParamsE:
[----:B------:R-:W-:Y:S01]  /*0000*/  LDC R1, c[0x0][0x37c] ;  /* 0x0000df00ff017b82 */ /* 0x000fe20000000800 */
[----:B------:R-:W-:Y:S05]  /*0010*/  EXIT ;  /* 0x000000000000794d */ /* 0x000fea0003800000 */
.L_x_8:
        /* <DEDUP_REMOVED lines=14> */
.L_x_53:


//--------------------- .text._ZN7cutlass13device_kernelIN5flash11enable_sm90INS1_16FlashAttnFwdSm90INS1_25CollectiveMainloopFwdSm90ILi2EN4cute5tupleIJNS5_1CILi1EEES8_S8_EEENS6_IJNS7_ILi128EEENS7_ILi96EEENS7_ILi192EEEEEELi192ENS_6half_tEfNS_4arch4Sm90ELb0ELb0ELb1ELb0ELb1ELb0ELb0ELb1ELb1ELb1ELb1ELb0EEENS1_21CollectiveEpilogueFwdINS6_IJSA_SC_SB_EEES9_SE_SG_Li256ELb0ELb1ELb1ELb0EEENS1_19SingleTileSchedulerILb0ELb1ELb1ELi128EEEEEEEEEvNT_6ParamsE --------------------------
	.section	.text._ZN7cutlass13device_kernelIN5flash11enable_sm90INS1_16FlashAttnFwdSm90INS1_25CollectiveMainloopFwdSm90ILi2EN4cute5tupleIJNS5_1CILi1EEES8_S8_EEENS6_IJNS7_ILi128EEENS7_ILi96EEENS7_ILi192EEEEEELi192ENS_6half_tEfNS_4arch4Sm90ELb0ELb0ELb1ELb0ELb1ELb0ELb0ELb1ELb1ELb1ELb1ELb0EEENS1_21CollectiveEpilogueFwdINS6_IJSA_SC_SB_EEES9_SE_SG_Li256ELb0ELb1ELb1ELb0EEENS1_19SingleTileSchedulerILb0ELb1ELb1ELi128EEEEEEEEEvNT_6ParamsE,"ax",@progbits
	.align	128
.text._ZN7cutlass13device_kernelIN5flash11enable_sm90INS1_16FlashAttnFwdSm90INS1_25CollectiveMainloopFwdSm90ILi2EN4cute5tupleIJNS5_1CILi1EEES8_S8_EEENS6_IJNS7_ILi128EEENS7_ILi96EEENS7_ILi192EEEEEELi192ENS_6half_tEfNS_4arch4Sm90ELb0ELb0ELb1ELb0ELb1ELb0ELb0ELb1ELb1ELb1ELb1ELb0EEENS1_21CollectiveEpilogueFwdINS6_IJSA_SC_SB_EEES9_SE_SG_Li256ELb0ELb1ELb1ELb0EEENS1_19SingleTileSchedulerILb0ELb1ELb1ELi128EEEEEEEEEvNT_6ParamsE:
        .type           _ZN7cutlass13device_kernelIN5flash11enable_sm90INS1_16FlashAttnFwdSm90INS1_25CollectiveMainloopFwdSm90ILi2EN4cute5tupleIJNS5_1CILi1EEES8_S8_EEENS6_IJNS7_ILi128EEENS7_ILi96EEENS7_ILi192EEEEEELi192ENS_6half_tEfNS_4arch4Sm90ELb0ELb0ELb1ELb0ELb1ELb0ELb0ELb1ELb1ELb1ELb1ELb0EEENS1_21CollectiveEpilogueFwdINS6_IJSA_SC_SB_EEES9_SE_SG_Li256ELb0ELb1ELb1ELb0EEENS1_19SingleTileSchedulerILb0ELb1ELb1ELi128EEEEEEEEEvNT_6ParamsE,@function
        .size           _ZN7cutlass13device_kernelIN5flash11enable_sm90INS1_16FlashAttnFwdSm90INS1_25CollectiveMainloopFwdSm90ILi2EN4cute5tupleIJNS5_1CILi1EEES8_S8_EEENS6_IJNS7_ILi128EEENS7_ILi96EEENS7_ILi192EEEEEELi192ENS_6half_tEfNS_4arch4Sm90ELb0ELb0ELb1ELb0ELb1ELb0ELb0ELb1ELb1ELb1ELb1ELb0EEENS1_21CollectiveEpilogueFwdINS6_IJSA_SC_SB_EEES9_SE_SG_Li256ELb0ELb1ELb1ELb0EEENS1_19SingleTileSchedulerILb0ELb1ELb1ELi128EEEEEEEEEvNT_6ParamsE,(.L_x_54 - _ZN7cutlass13device_kernelIN5flash11enable_sm90INS1_16FlashAttnFwdSm90INS1_25CollectiveMainloopFwdSm90ILi2EN4cute5tupleIJNS5_1CILi1EEES8_S8_EEENS6_IJNS7_ILi128EEENS7_ILi96EEENS7_ILi192EEEEEELi192ENS_6half_tEfNS_4arch4Sm90ELb0ELb0ELb1ELb0ELb1ELb0ELb0ELb1ELb1ELb1ELb1ELb0EEENS1_21CollectiveEpilogueFwdINS6_IJSA_SC_SB_EEES9_SE_SG_Li256ELb0ELb1ELb1ELb0EEENS1_19SingleTileSchedulerILb0ELb1ELb1ELi128EEEEEEEEEvNT_6ParamsE)
        .other          _ZN7cutlass13device_kernelIN5flash11enable_sm90INS1_16FlashAttnFwdSm90INS1_25CollectiveMainloopFwdSm90ILi2EN4cute5tupleIJNS5_1CILi1EEES8_S8_EEENS6_IJNS7_ILi128EEENS7_ILi96EEENS7_ILi192EEEEEELi192ENS_6half_tEfNS_4arch4Sm90ELb0ELb0ELb1ELb0ELb1ELb0ELb0ELb1ELb1ELb1ELb1ELb0EEENS1_21CollectiveEpilogueFwdINS6_IJSA_SC_SB_EEES9_SE_SG_Li256ELb0ELb1ELb1ELb0EEENS1_19SingleTileSchedulerILb0ELb1ELb1ELi128EEEEEEEEEvNT_6ParamsE,@"STO_CUDA_ENTRY STV_DEFAULT"
_ZN7cutlass13device_kernelIN5flash11enable_sm90INS1_16FlashAttnFwdSm90INS1_25CollectiveMainloopFwdSm90ILi2EN4cute5tupleIJNS5_1CILi1EEES8_S8_EEENS6_IJNS7_ILi128EEENS7_ILi96EEENS7_ILi192EEEEEELi192ENS_6half_tEfNS_4arch4Sm90ELb0ELb0ELb1ELb0ELb1ELb0ELb0ELb1ELb1ELb1ELb1ELb0EEENS1_21CollectiveEpilogueFwdINS6_IJSA_SC_SB_EEES9_SE_SG_Li256ELb0ELb1ELb1ELb0EEENS1_19SingleTileSchedulerILb0ELb1ELb1ELi128EEEEEEEEEvNT_6ParamsE:
[----:B------:R-:W-:Y:S01]  /*0000*/  LDC R1, c[0x0][0x37c] ;  /* 0x0000df00ff017b82 */ /* 0x000fe20000000800 */
[----:B------:R-:W-:Y:S05]  /*0010*/  EXIT ;  /* 0x000000000000794d */ /* 0x000fea0003800000 */
.L_x_9:
        /* <DEDUP_REMOVED lines=14> */
.L_x_54:


//--------------------- .text._ZN7cutlass13device_kernelIN5flash11enable_sm90INS1_16FlashAttnFwdSm90INS1_25CollectiveMainloopFwdSm90ILi2EN4cute5tupleIJNS5_1CILi1EEES8_S8_EEENS6_IJNS7_ILi128EEENS7_ILi96EEENS7_ILi192EEEEEELi192ENS_6half_tEfNS_4arch4Sm90ELb0ELb0ELb1ELb1ELb1ELb0ELb0ELb1ELb1ELb1ELb1ELb0EEENS1_21CollectiveEpilogueFwdINS6_IJSA_SC_SB_EEES9_SE_SG_Li256ELb1ELb1ELb1ELb0EEENS1_36VarlenDynamicPersistentTileSchedulerILi128ELi96ELi256ELi128ELb1ELb1ELb1ELb0ELb1ELb1EEEEEEEEEvNT_6ParamsE --------------------------
	.section	.text._ZN7cutlass13device_kernelIN5flash11enable_sm90INS1_16FlashAttnFwdSm90INS1_25CollectiveMainloopFwdSm90ILi2EN4cute5tupleIJNS5_1CILi1EEES8_S8_EEENS6_IJNS7_ILi128EEENS7_ILi96EEENS7_ILi192EEEEEELi192ENS_6half_tEfNS_4arch4Sm90ELb0ELb0ELb1ELb1ELb1ELb0ELb0ELb1ELb1ELb1ELb1ELb0EEENS1_21CollectiveEpilogueFwdINS6_IJSA_SC_SB_EEES9_SE_SG_Li256ELb1ELb1ELb1ELb0EEENS1_36VarlenDynamicPersistentTileSchedulerILi128ELi96ELi256ELi128ELb1ELb1ELb1ELb0ELb1ELb1EEEEEEEEEvNT_6ParamsE,"ax",@progbits
	.align	128
.text._ZN7cutlass13device_kernelIN5flash11enable_sm90INS1_16FlashAttnFwdSm90INS1_25CollectiveMainloopFwdSm90ILi2EN4cute5tupleIJNS5_1CILi1EEES8_S8_EEENS6_IJNS7_ILi128EEENS7_ILi96EEENS7_ILi192EEEEEELi192ENS_6half_tEfNS_4arch4Sm90ELb0ELb0ELb1ELb1ELb1ELb0ELb0ELb1ELb1ELb1ELb1ELb0EEENS1_21CollectiveEpilogueFwdINS6_IJSA_SC_SB_EEES9_SE_SG_Li256ELb1ELb1ELb1ELb0EEENS1_36VarlenDynamicPersistentTileSchedulerILi128ELi96ELi256ELi128ELb1ELb1ELb1ELb0ELb1ELb1EEEEEEEEEvNT_6ParamsE:
        .type           _ZN7cutlass13device_kernelIN5flash11enable_sm90INS1_16FlashAttnFwdSm90INS1_25CollectiveMainloopFwdSm90ILi2EN4cute5tupleIJNS5_1CILi1EEES8_S8_EEENS6_IJNS7_ILi128EEENS7_ILi96EEENS7_ILi192EEEEEELi192ENS_6half_tEfNS_4arch4Sm90ELb0ELb0ELb1ELb1ELb1ELb0ELb0ELb1ELb1ELb1ELb1ELb0EEENS1_21CollectiveEpilogueFwdINS6_IJSA_SC_SB_EEES9_SE_SG_Li256ELb1ELb1ELb1ELb0EEENS1_36VarlenDynamicPersistentTileSchedulerILi128ELi96ELi256ELi128ELb1ELb1ELb1ELb0ELb1ELb1EEEEEEEEEvNT_6ParamsE,@function
        .size           _ZN7cutlass13device_kernelIN5flash11enable_sm90INS1_16FlashAttnFwdSm90INS1_25CollectiveMainloopFwdSm90ILi2EN4cute5tupleIJNS5_1CILi1EEES8_S8_EEENS6_IJNS7_ILi128EEENS7_ILi96EEENS7_ILi192EEEEEELi192ENS_6half_tEfNS_4arch4Sm90ELb0ELb0ELb1ELb1ELb1ELb0ELb0ELb1ELb1ELb1ELb1ELb0EEENS1_21CollectiveEpilogueFwdINS6_IJSA_SC_SB_EEES9_SE_SG_Li256ELb1ELb1ELb1ELb0EEENS1_36VarlenDynamicPersistentTileSchedulerILi128ELi96ELi256ELi128ELb1ELb1ELb1ELb0ELb1ELb1EEEEEEEEEvNT_6ParamsE,(.L_x_55 - _ZN7cutlass13device_kernelIN5flash11enable_sm90INS1_16FlashAttnFwdSm90INS1_25CollectiveMainloopFwdSm90ILi2EN4cute5tupleIJNS5_1CILi1EEES8_S8_EEENS6_IJNS7_ILi128EEENS7_ILi96EEENS7_ILi192EEEEEELi192ENS_6half_tEfNS_4arch4Sm90ELb0ELb0ELb1ELb1ELb1ELb0ELb0ELb1ELb1ELb1ELb1ELb0EEENS1_21CollectiveEpilogueFwdINS6_IJSA_SC_SB_EEES9_SE_SG_Li256ELb1ELb1ELb1ELb0EEENS1_36VarlenDynamicPersistentTileSchedulerILi128ELi96ELi256ELi128ELb1ELb1ELb1ELb0ELb1ELb1EEEEEEEEEvNT_6ParamsE)
        .other          _ZN7cutlass13device_kernelIN5flash11enable_sm90INS1_16FlashAttnFwdSm90INS1_25CollectiveMainloopFwdSm90ILi2EN4cute5tupleIJNS5_1CILi1EEES8_S8_EEENS6_IJNS7_ILi128EEENS7_ILi96EEENS7_ILi192EEEEEELi192ENS_6half_tEfNS_4arch4Sm90ELb0ELb0ELb1ELb1ELb1ELb0ELb0ELb1ELb1ELb1ELb1ELb0EEENS1_21CollectiveEpilogueFwdINS6_IJSA_SC_SB_EEES9_SE_SG_Li256ELb1ELb1ELb1ELb0EEENS1_36VarlenDynamicPersistentTileSchedulerILi128ELi96ELi256ELi128ELb1ELb1ELb1ELb0ELb1ELb1EEEEEEEEEvNT_6ParamsE,@"STO_CUDA_ENTRY STV_DEFAULT"
_ZN7cutlass13device_kernelIN5flash11enable_sm90INS1_16FlashAttnFwdSm90INS1_25CollectiveMainloopFwdSm90ILi2EN4cute5tupleIJNS5_1CILi1EEES8_S8_EEENS6_IJNS7_ILi128EEENS7_ILi96EEENS7_ILi192EEEEEELi192ENS_6half_tEfNS_4arch4Sm90ELb0ELb0ELb1ELb1ELb1ELb0ELb0ELb1ELb1ELb1ELb1ELb0EEENS1_21CollectiveEpilogueFwdINS6_IJSA_SC_SB_EEES9_SE_SG_Li256ELb1ELb1ELb1ELb0EEENS1_36VarlenDynamicPersistentTileSchedulerILi128ELi96ELi256ELi128ELb1ELb1ELb1ELb0ELb1ELb1EEEEEEEEEvNT_6ParamsE:
[----:B------:R-:W-:Y:S01]  /*0000*/  LDC R1, c[0x0][0x37c] ;  /* 0x0000df00ff017b82 */ /* 0x000fe20000000800 */
[----:B------:R-:W-:Y:S05]  /*0010*/  EXIT ;  /* 0x000000000000794d */ /* 0x000fea0003800000 */
.L_x_10:
        /* <DEDUP_REMOVED lines=14> */
.L_x_55:


//--------------------- .text._ZN7cutlass13device_kernelIN5flash11enable_sm90INS1_16FlashAttnFwdSm90INS1_25CollectiveMainloopFwdSm90ILi2EN4cute5tupleIJNS5_1CILi1EEES8_S8_EEENS6_IJNS7_ILi128EEENS7_ILi96EEENS7_ILi192EEEEEELi192ENS_6half_tEfNS_4arch4Sm90ELb0ELb0ELb1ELb1ELb1ELb1ELb0ELb1ELb1ELb1ELb1ELb0EEENS1_21CollectiveEpilogueFwdINS6_IJSA_SC_SB_EEES9_SE_SG_Li256ELb1ELb1ELb1ELb0EEENS1_36VarlenDynamicPersistentTileSchedulerILi128ELi96ELi256ELi128ELb1ELb1ELb1ELb0ELb1ELb1EEEEEEEEEvNT_6ParamsE --------------------------
	.section	.text._ZN7cutlass13device_kernelIN5flash11enable_sm90INS1_16FlashAttnFwdSm90INS1_25CollectiveMainloopFwdSm90ILi2EN4cute5tupleIJNS5_1CILi1EEES8_S8_EEENS6_IJNS7_ILi128EEENS7_ILi96EEENS7_ILi192EEEEEELi192ENS_6half_tEfNS_4arch4Sm90ELb0ELb0ELb1ELb1ELb1ELb1ELb0ELb1ELb1ELb1ELb1ELb0EEENS1_21CollectiveEpilogueFwdINS6_IJSA_SC_SB_EEES9_SE_SG_Li256ELb1ELb1ELb1ELb0EEENS1_36VarlenDynamicPersistentTileSchedulerILi128ELi96ELi256ELi128ELb1ELb1ELb1ELb0ELb1ELb1EEEEEEEEEvNT_6ParamsE,"ax",@progbits
	.align	128
.text._ZN7cutlass13device_kernelIN5flash11enable_sm90INS1_16FlashAttnFwdSm90INS1_25CollectiveMainloopFwdSm90ILi2EN4cute5tupleIJNS5_1CILi1EEES8_S8_EEENS6_IJNS7_ILi128EEENS7_ILi96EEENS7_ILi192EEEEEELi192ENS_6half_tEfNS_4arch4Sm90ELb0ELb0ELb1ELb1ELb1ELb1ELb0ELb1ELb1ELb1ELb1ELb0EEENS1_21CollectiveEpilogueFwdINS6_IJSA_SC_SB_EEES9_SE_SG_Li256ELb1ELb1ELb1ELb0EEENS1_36VarlenDynamicPersistentTileSchedulerILi128ELi96ELi256ELi128ELb1ELb1ELb1ELb0ELb1ELb1EEEEEEEEEvNT_6ParamsE:
        .type           _ZN7cutlass13device_kernelIN5flash11enable_sm90INS1_16FlashAttnFwdSm90INS1_25CollectiveMainloopFwdSm90ILi2EN4cute5tupleIJNS5_1CILi1EEES8_S8_EEENS6_IJNS7_ILi128EEENS7_ILi96EEENS7_ILi192EEEEEELi192ENS_6half_tEfNS_4arch4Sm90ELb0ELb0ELb1ELb1ELb1ELb1ELb0ELb1ELb1ELb1ELb1ELb0EEENS1_21CollectiveEpilogueFwdINS6_IJSA_SC_SB_EEES9_SE_SG_Li256ELb1ELb1ELb1ELb0EEENS1_36VarlenDynamicPersistentTileSchedulerILi128ELi96ELi256ELi128ELb1ELb1ELb1ELb0ELb1ELb1EEEEEEEEEvNT_6ParamsE,@function
        .size           _ZN7cutlass13device_kernelIN5flash11enable_sm90INS1_16FlashAttnFwdSm90INS1_25CollectiveMainloopFwdSm90ILi2EN4cute5tupleIJNS5_1CILi1EEES8_S8_EEENS6_IJNS7_ILi128EEENS7_ILi96EEENS7_ILi192EEEEEELi192ENS_6half_tEfNS_4arch4Sm90ELb0ELb0ELb1ELb1ELb1ELb1ELb0ELb1ELb1ELb1ELb1ELb0EEENS1_21CollectiveEpilogueFwdINS6_IJSA_SC_SB_EEES9_SE_SG_Li256ELb1ELb1ELb1ELb0EEENS1_36VarlenDynamicPersistentTileSchedulerILi128ELi96ELi256ELi128ELb1ELb1ELb1ELb0ELb1ELb1EEEEEEEEEvNT_6ParamsE,(.L_x_56 - _ZN7cutlass13device_kernelIN5flash11enable_sm90INS1_16FlashAttnFwdSm90INS1_25CollectiveMainloopFwdSm90ILi2EN4cute5tupleIJNS5_1CILi1EEES8_S8_EEENS6_IJNS7_ILi128EEENS7_ILi96EEENS7_ILi192EEEEEELi192ENS_6half_tEfNS_4arch4Sm90ELb0ELb0ELb1ELb1ELb1ELb1ELb0ELb1ELb1ELb1ELb1ELb0EEENS1_21CollectiveEpilogueFwdINS6_IJSA_SC_SB_EEES9_SE_SG_Li256ELb1ELb1ELb1ELb0EEENS1_36VarlenDynamicPersistentTileSchedulerILi128ELi96ELi256ELi128ELb1ELb1ELb1ELb0ELb1ELb1EEEEEEEEEvNT_6ParamsE)
        .other          _ZN7cutlass13device_kernelIN5flash11enable_sm90INS1_16FlashAttnFwdSm90INS1_25CollectiveMainloopFwdSm90ILi2EN4cute5tupleIJNS5_1CILi1EEES8_S8_EEENS6_IJNS7_ILi128EEENS7_ILi96EEENS7_ILi192EEEEEELi192ENS_6half_tEfNS_4arch4Sm90ELb0ELb0ELb1ELb1ELb1ELb1ELb0ELb1ELb1ELb1ELb1ELb0EEENS1_21CollectiveEpilogueFwdINS6_IJSA_SC_SB_EEES9_SE_SG_Li256ELb1ELb1ELb1ELb0EEENS1_36VarlenDynamicPersistentTileSchedulerILi128ELi96ELi256ELi128ELb1ELb1ELb1ELb0ELb1ELb1EEEEEEEEEvNT_6ParamsE,@"STO_CUDA_ENTRY STV_DEFAULT"
_ZN7cutlass13device_kernelIN5flash11enable_sm90INS1_16FlashAttnFwdSm90INS1_25CollectiveMainloopFwdSm90ILi2EN4cute5tupleIJNS5_1CILi1EEES8_S8_EEENS6_IJNS7_ILi128EEENS7_ILi96EEENS7_ILi192EEEEEELi192ENS_6half_tEfNS_4arch4Sm90ELb0ELb0ELb1ELb1ELb1ELb1ELb0ELb1ELb1ELb1ELb1ELb0EEENS1_21CollectiveEpilogueFwdINS6_IJSA_SC_SB_EEES9_SE_SG_Li256ELb1ELb1ELb1ELb0EEENS1_36VarlenDynamicPersistentTileSchedulerILi128ELi96ELi256ELi128ELb1ELb1ELb1ELb0ELb1ELb1EEEEEEEEEvNT_6ParamsE:
[----:B------:R-:W-:Y:S01]  /*0000*/  LDC R1, c[0x0][0x37c] ;  /* 0x0000df00ff017b82 */ /* 0x000fe20000000800 */
[----:B------:R-:W-:Y:S05]  /*0010*/  EXIT ;  /* 0x000000000000794d */ /* 0x000fea0003800000 */
.L_x_11:
        /* <DEDUP_REMOVED lines=14> */
.L_x_56:


//--------------------- .text._ZN7cutlass13device_kernelIN5flash11enable_sm90INS1_16FlashAttnFwdSm90INS1_25CollectiveMainloopFwdSm90ILi2EN4cute5tupleIJNS5_1CILi1EEES8_S8_EEENS6_IJNS7_ILi128EEENS7_ILi96EEENS7_ILi192EEEEEELi192ENS_6half_tEfNS_4arch4Sm90ELb0ELb1ELb1ELb0ELb1ELb0ELb0ELb1ELb1ELb1ELb1ELb0EEENS1_21CollectiveEpilogueFwdINS6_IJSA_SC_SB_EEES9_SE_SG_Li256ELb0ELb1ELb1ELb0EEENS1_19SingleTileSchedulerILb0ELb1ELb1ELi128EEEEEEEEEvNT_6ParamsE --------------------------
	.section	.text._ZN7cutlass13device_kernelIN5flash11enable_sm90INS1_16FlashAttnFwdSm90INS1_25CollectiveMainloopFwdSm90ILi2EN4cute5tupleIJNS5_1CILi1EEES8_S8_EEENS6_IJNS7_ILi128EEENS7_ILi96EEENS7_ILi192EEEEEELi192ENS_6half_tEfNS_4arch4Sm90ELb0ELb1ELb1ELb0ELb1ELb0ELb0ELb1ELb1ELb1ELb1ELb0EEENS1_21CollectiveEpilogueFwdINS6_IJSA_SC_SB_EEES9_SE_SG_Li256ELb0ELb1ELb1ELb0EEENS1_19SingleTileSchedulerILb0ELb1ELb1ELi128EEEEEEEEEvNT_6ParamsE,"ax",@progbits
	.align	128
.text._ZN7cutlass13device_kernelIN5flash11enable_sm90INS1_16FlashAttnFwdSm90INS1_25CollectiveMainloopFwdSm90ILi2EN4cute5tupleIJNS5_1CILi1EEES8_S8_EEENS6_IJNS7_ILi128EEENS7_ILi96EEENS7_ILi192EEEEEELi192ENS_6half_tEfNS_4arch4Sm90ELb0ELb1ELb1ELb0ELb1ELb0ELb0ELb1ELb1ELb1ELb1ELb0EEENS1_21CollectiveEpilogueFwdINS6_IJSA_SC_SB_EEES9_SE_SG_Li256ELb0ELb1ELb1ELb0EEENS1_19SingleTileSchedulerILb0ELb1ELb1ELi128EEEEEEEEEvNT_6ParamsE:
        .type           _ZN7cutlass13device_kernelIN5flash11enable_sm90INS1_16FlashAttnFwdSm90INS1_25CollectiveMainloopFwdSm90ILi2EN4cute5tupleIJNS5_1CILi1EEES8_S8_EEENS6_IJNS7_ILi128EEENS7_ILi96EEENS7_ILi192EEEEEELi192ENS_6half_tEfNS_4arch4Sm90ELb0ELb1ELb1ELb0ELb1ELb0ELb0ELb1ELb1ELb1ELb1ELb0EEENS1_21CollectiveEpilogueFwdINS6_IJSA_SC_SB_EEES9_SE_SG_Li256ELb0ELb1ELb1ELb0EEENS1_19SingleTileSchedulerILb0ELb1ELb1ELi128EEEEEEEEEvNT_6ParamsE,@function
        .size           _ZN7cutlass13device_kernelIN5flash11enable_sm90INS1_16FlashAttnFwdSm90INS1_25CollectiveMainloopFwdSm90ILi2EN4cute5tupleIJNS5_1CILi1EEES8_S8_EEENS6_IJNS7_ILi128EEENS7_ILi96EEENS7_ILi192EEEEEELi192ENS_6half_tEfNS_4arch4Sm90ELb0ELb1ELb1ELb0ELb1ELb0ELb0ELb1ELb1ELb1ELb1ELb0EEENS1_21CollectiveEpilogueFwdINS6_IJSA_SC_SB_EEES9_SE_SG_Li256ELb0ELb1ELb1ELb0EEENS1_19SingleTileSchedulerILb0ELb1ELb1ELi128EEEEEEEEEvNT_6ParamsE,(.L_x_57 - _ZN7cutlass13device_kernelIN5flash11enable_sm90INS1_16FlashAttnFwdSm90INS1_25CollectiveMainloopFwdSm90ILi2EN4cute5tupleIJNS5_1CILi1EEES8_S8_EEENS6_IJNS7_ILi128EEENS7_ILi96EEENS7_ILi192EEEEEELi192ENS_6half_tEfNS_4arch4Sm90ELb0ELb1ELb1ELb0ELb1ELb0ELb0ELb1ELb1ELb1ELb1ELb0EEENS1_21CollectiveEpilogueFwdINS6_IJSA_SC_SB_EEES9_SE_SG_Li256ELb0ELb1ELb1ELb0EEENS1_19SingleTileSchedulerILb0ELb1ELb1ELi128EEEEEEEEEvNT_6ParamsE)
        .other          _ZN7cutlass13device_kernelIN5flash11enable_sm90INS1_16FlashAttnFwdSm90INS1_25CollectiveMainloopFwdSm90ILi2EN4cute5tupleIJNS5_1CILi1EEES8_S8_EEENS6_IJNS7_ILi128EEENS7_ILi96EEENS7_ILi192EEEEEELi192ENS_6half_tEfNS_4arch4Sm90ELb0ELb1ELb1ELb0ELb1ELb0ELb0ELb1ELb1ELb1ELb1ELb0EEENS1_21CollectiveEpilogueFwdINS6_IJSA_SC_SB_EEES9_SE_SG_Li256ELb0ELb1ELb1ELb0EEENS1_19SingleTileSchedulerILb0ELb1ELb1ELi128EEEEEEEEEvNT_6ParamsE,@"STO_CUDA_ENTRY STV_DEFAULT"
_ZN7cutlass13device_kernelIN5flash11enable_sm90INS1_16FlashAttnFwdSm90INS1_25CollectiveMainloopFwdSm90ILi2EN4cute5tupleIJNS5_1CILi1EEES8_S8_EEENS6_IJNS7_ILi128EEENS7_ILi96EEENS7_ILi192EEEEEELi192ENS_6half_tEfNS_4arch4Sm90ELb0ELb1ELb1ELb0ELb1ELb0ELb0ELb1ELb1ELb1ELb1ELb0EEENS1_21CollectiveEpilogueFwdINS6_IJSA_SC_SB_EEES9_SE_SG_Li256ELb0ELb1ELb1ELb0EEENS1_19SingleTileSchedulerILb0ELb1ELb1ELi128EEEEEEEEEvNT_6ParamsE:
[----:B------:R-:W-:Y:S01]  /*0000*/  LDC R1, c[0x0][0x37c] ;  /* 0x0000df00ff017b82 */ /* 0x000fe20000000800 */
[----:B------:R-:W-:Y:S05]  /*0010*/  EXIT ;  /* 0x000000000000794d */ /* 0x000fea0003800000 */
.L_x_12:
        /* <DEDUP_REMOVED lines=14> */
.L_x_57:


//--------------------- .text._ZN7cutlass13device_kernelIN5flash11enable_sm90INS1_16FlashAttnFwdSm90INS1_25CollectiveMainloopFwdSm90ILi2EN4cute5tupleIJNS5_1CILi1EEES8_S8_EEENS6_IJNS7_ILi128EEENS7_ILi96EEENS7_ILi192EEEEEELi192ENS_6half_tEfNS_4arch4Sm90ELb0ELb1ELb1ELb1ELb1ELb0ELb0ELb1ELb1ELb1ELb1ELb0EEENS1_21CollectiveEpilogueFwdINS6_IJSA_SC_SB_EEES9_SE_SG_Li256ELb1ELb1ELb1ELb0EEENS1_36VarlenDynamicPersistentTileSchedulerILi128ELi96ELi256ELi128ELb1ELb1ELb1ELb1ELb0ELb1EEEEEEEEEvNT_6ParamsE --------------------------
	.section	.text._ZN7cutlass13device_kernelIN5flash11enable_sm90INS1_16FlashAttnFwdSm90INS1_25CollectiveMainloopFwdSm90ILi2EN4cute5tupleIJNS5_1CILi1EEES8_S8_EEENS6_IJNS7_ILi128EEENS7_ILi96EEENS7_ILi192EEEEEELi192ENS_6half_tEfNS_4arch4Sm90ELb0ELb1ELb1ELb1ELb1ELb0ELb0ELb1ELb1ELb1ELb1ELb0EEENS1_21CollectiveEpilogueFwdINS6_IJSA_SC_SB_EEES9_SE_SG_Li256ELb1ELb1ELb1ELb0EEENS1_36VarlenDynamicPersistentTileSchedulerILi128ELi96ELi256ELi128ELb1ELb1ELb1ELb1ELb0ELb1EEEEEEEEEvNT_6ParamsE,"ax",@progbits
	.align	128
.text._ZN7cutlass13device_kernelIN5flash11enable_sm90INS1_16FlashAttnFwdSm90INS1_25CollectiveMainloopFwdSm90ILi2EN4cute5tupleIJNS5_1CILi1EEES8_S8_EEENS6_IJNS7_ILi128EEENS7_ILi96EEENS7_ILi192EEEEEELi192ENS_6half_tEfNS_4arch4Sm90ELb0ELb1ELb1ELb1ELb1ELb0ELb0ELb1ELb1ELb1ELb1ELb0EEENS1_21CollectiveEpilogueFwdINS6_IJSA_SC_SB_EEES9_SE_SG_Li256ELb1ELb1ELb1ELb0EEENS1_36VarlenDynamicPersistentTileSchedulerILi128ELi96ELi256ELi128ELb1ELb1ELb1ELb1ELb0ELb1EEEEEEEEEvNT_6ParamsE:
        .type           _ZN7cutlass13device_kernelIN5flash11enable_sm90INS1_16FlashAttnFwdSm90INS1_25CollectiveMainloopFwdSm90ILi2EN4cute5tupleIJNS5_1CILi1EEES8_S8_EEENS6_IJNS7_ILi128EEENS7_ILi96EEENS7_ILi192EEEEEELi192ENS_6half_tEfNS_4arch4Sm90ELb0ELb1ELb1ELb1ELb1ELb0ELb0ELb1ELb1ELb1ELb1ELb0EEENS1_21CollectiveEpilogueFwdINS6_IJSA_SC_SB_EEES9_SE_SG_Li256ELb1ELb1ELb1ELb0EEENS1_36VarlenDynamicPersistentTileSchedulerILi128ELi96ELi256ELi128ELb1ELb1ELb1ELb1ELb0ELb1EEEEEEEEEvNT_6ParamsE,@function
        .size           _ZN7cutlass13device_kernelIN5flash11enable_sm90INS1_16FlashAttnFwdSm90INS1_25CollectiveMainloopFwdSm90ILi2EN4cute5tupleIJNS5_1CILi1EEES8_S8_EEENS6_IJNS7_ILi128EEENS7_ILi96EEENS7_ILi192EEEEEELi192ENS_6half_tEfNS_4arch4Sm90ELb0ELb1ELb1ELb1ELb1ELb0ELb0ELb1ELb1ELb1ELb1ELb0EEENS1_21CollectiveEpilogueFwdINS6_IJSA_SC_SB_EEES9_SE_SG_Li256ELb1ELb1ELb1ELb0EEENS1_36VarlenDynamicPersistentTileSchedulerILi128ELi96ELi256ELi128ELb1ELb1ELb1ELb1ELb0ELb1EEEEEEEEEvNT_6ParamsE,(.L_x_58 - _ZN7cutlass13device_kernelIN5flash11enable_sm90INS1_16FlashAttnFwdSm90INS1_25CollectiveMainloopFwdSm90ILi2EN4cute5tupleIJNS5_1CILi1EEES8_S8_EEENS6_IJNS7_ILi128EEENS7_ILi96EEENS7_ILi192EEEEEELi192ENS_6half_tEfNS_4arch4Sm90ELb0ELb1ELb1ELb1ELb1ELb0ELb0ELb1ELb1ELb1ELb1ELb0EEENS1_21CollectiveEpilogueFwdINS6_IJSA_SC_SB_EEES9_SE_SG_Li256ELb1ELb1ELb1ELb0EEENS1_36VarlenDynamicPersistentTileSchedulerILi128ELi96ELi256ELi128ELb1ELb1ELb1ELb1ELb0ELb1EEEEEEEEEvNT_6ParamsE)
        .other          _ZN7cutlass13device_kernelIN5flash11enable_sm90INS1_16FlashAttnFwdSm90INS1_25CollectiveMainloopFwdSm90ILi2EN4cute5tupleIJNS5_1CILi1EEES8_S8_EEENS6_IJNS7_ILi128EEENS7_ILi96EEENS7_ILi192EEEEEELi192ENS_6half_tEfNS_4arch4Sm90ELb0ELb1ELb1ELb1ELb1ELb0ELb0ELb1ELb1ELb1ELb1ELb0EEENS1_21CollectiveEpilogueFwdINS6_IJSA_SC_SB_EEES9_SE_SG_Li256ELb1ELb1ELb1ELb0EEENS1_36VarlenDynamicPersistentTileSchedulerILi128ELi96ELi256ELi128ELb1ELb1ELb1ELb1ELb0ELb1EEEEEEEEEvNT_6ParamsE,@"STO_CUDA_ENTRY STV_DEFAULT"
_ZN7cutlass13device_kernelIN5flash11enable_sm90INS1_16FlashAttnFwdSm90INS1_25CollectiveMainloopFwdSm90ILi2EN4cute5tupleIJNS5_1CILi1EEES8_S8_EEENS6_IJNS7_ILi128EEENS7_ILi96EEENS7_ILi192EEEEEELi192ENS_6half_tEfNS_4arch4Sm90ELb0ELb1ELb1ELb1ELb1ELb0ELb0ELb1ELb1ELb1ELb1ELb0EEENS1_21CollectiveEpilogueFwdINS6_IJSA_SC_SB_EEES9_SE_SG_Li256ELb1ELb1ELb1ELb0EEENS1_36VarlenDynamicPersistentTileSchedulerILi128ELi96ELi256ELi128ELb1ELb1ELb1ELb1ELb0ELb1EEEEEEEEEvNT_6ParamsE:
[----:B------:R-:W-:Y:S01]  /*0000*/  LDC R1, c[0x0][0x37c] ;  /* 0x0000df00ff017b82 */ /* 0x000fe20000000800 */
[----:B------:R-:W-:Y:S05]  /*0010*/  EXIT ;  /* 0x000000000000794d */ /* 0x000fea0003800000 */
.L_x_13:
        /* <DEDUP_REMOVED lines=14> */
.L_x_58:


//--------------------- .text._ZN7cutlass13device_kernelIN5flash11enable_sm90INS1_16FlashAttnFwdSm90INS1_25CollectiveMainloopFwdSm90ILi2EN4cute5tupleIJNS5_1CILi1EEES8_S8_EEENS6_IJNS7_ILi128EEENS7_ILi96EEENS7_ILi192EEEEEELi192ENS_6half_tEfNS_4arch4Sm90ELb0ELb1ELb1ELb1ELb1ELb1ELb0ELb1ELb1ELb1ELb1ELb0EEENS1_21CollectiveEpilogueFwdINS6_IJSA_SC_SB_EEES9_SE_SG_Li256ELb1ELb1ELb1ELb0EEENS1_36VarlenDynamicPersistentTileSchedulerILi128ELi96ELi256ELi128ELb1ELb1ELb1ELb1ELb0ELb1EEEEEEEEEvNT_6ParamsE --------------------------
	.section	.text._ZN7cutlass13device_kernelIN5flash11enable_sm90INS1_16FlashAttnFwdSm90INS1_25CollectiveMainloopFwdSm90ILi2EN4cute5tupleIJNS5_1CILi1EEES8_S8_EEENS6_IJNS7_ILi128EEENS7_ILi96EEENS7_ILi192EEEEEELi192ENS_6half_tEfNS_4arch4Sm90ELb0ELb1ELb1ELb1ELb1ELb1ELb0ELb1ELb1ELb1ELb1ELb0EEENS1_21CollectiveEpilogueFwdINS6_IJSA_SC_SB_EEES9_SE_SG_Li256ELb1ELb1ELb1ELb0EEENS1_36VarlenDynamicPersistentTileSchedulerILi128ELi96ELi256ELi128ELb1ELb1ELb1ELb1ELb0ELb1EEEEEEEEEvNT_6ParamsE,"ax",@progbits
	.align	128
.text._ZN7cutlass13device_kernelIN5flash11enable_sm90INS1_16FlashAttnFwdSm90INS1_25CollectiveMainloopFwdSm90ILi2EN4cute5tupleIJNS5_1CILi1EEES8_S8_EEENS6_IJNS7_ILi128EEENS7_ILi96EEENS7_ILi192EEEEEELi192ENS_6half_tEfNS_4arch4Sm90ELb0ELb1ELb1ELb1ELb1ELb1ELb0ELb1ELb1ELb1ELb1ELb0EEENS1_21CollectiveEpilogueFwdINS6_IJSA_SC_SB_EEES9_SE_SG_Li256ELb1ELb1ELb1ELb0EEENS1_36VarlenDynamicPersistentTileSchedulerILi128ELi96ELi256ELi128ELb1ELb1ELb1ELb1ELb0ELb1EEEEEEEEEvNT_6ParamsE:
        .type           _ZN7cutlass13device_kernelIN5flash11enable_sm90INS1_16FlashAttnFwdSm90INS1_25CollectiveMainloopFwdSm90ILi2EN4cute5tupleIJNS5_1CILi1EEES8_S8_EEENS6_IJNS7_ILi128EEENS7_ILi96EEENS7_ILi192EEEEEELi192ENS_6half_tEfNS_4arch4Sm90ELb0ELb1ELb1ELb1ELb1ELb1ELb0ELb1ELb1ELb1ELb1ELb0EEENS1_21CollectiveEpilogueFwdINS6_IJSA_SC_SB_EEES9_SE_SG_Li256ELb1ELb1ELb1ELb0EEENS1_36VarlenDynamicPersistentTileSchedulerILi128ELi96ELi256ELi128ELb1ELb1ELb1ELb1ELb0ELb1EEEEEEEEEvNT_6ParamsE,@function
        .size           _ZN7cutlass13device_kernelIN5flash11enable_sm90INS1_16FlashAttnFwdSm90INS1_25CollectiveMainloopFwdSm90ILi2EN4cute5tupleIJNS5_1CILi1EEES8_S8_EEENS6_IJNS7_ILi128EEENS7_ILi96EEENS7_ILi192EEEEEELi192ENS_6half_tEfNS_4arch4Sm90ELb0ELb1ELb1ELb1ELb1ELb1ELb0ELb1ELb1ELb1ELb1ELb0EEENS1_21CollectiveEpilogueFwdINS6_IJSA_SC_SB_EEES9_SE_SG_Li256ELb1ELb1ELb1ELb0EEENS1_36VarlenDynamicPersistentTileSchedulerILi128ELi96ELi256ELi128ELb1ELb1ELb1ELb1ELb0ELb1EEEEEEEEEvNT_6ParamsE,(.L_x_59 - _ZN7cutlass13device_kernelIN5flash11enable_sm90INS1_16FlashAttnFwdSm90INS1_25CollectiveMainloopFwdSm90ILi2EN4cute5tupleIJNS5_1CILi1EEES8_S8_EEENS6_IJNS7_ILi128EEENS7_ILi96EEENS7_ILi192EEEEEELi192ENS_6half_tEfNS_4arch4Sm90ELb0ELb1ELb1ELb1ELb1ELb1ELb0ELb1ELb1ELb1ELb1ELb0EEENS1_21CollectiveEpilogueFwdINS6_IJSA_SC_SB_EEES9_SE_SG_Li256ELb1ELb1ELb1ELb0EEENS1_36VarlenDynamicPersistentTileSchedulerILi128ELi96ELi256ELi128ELb1ELb1ELb1ELb1ELb0ELb1EEEEEEEEEvNT_6ParamsE)
        .other          _ZN7cutlass13device_kernelIN5flash11enable_sm90INS1_16FlashAttnFwdSm90INS1_25CollectiveMainloopFwdSm90ILi2EN4cute5tupleIJNS5_1CILi1EEES8_S8_EEENS6_IJNS7_ILi128EEENS7_ILi96EEENS7_ILi192EEEEEELi192ENS_6half_tEfNS_4arch4Sm90ELb0ELb1ELb1ELb1ELb1ELb1ELb0ELb1ELb1ELb1ELb1ELb0EEENS1_21CollectiveEpilogueFwdINS6_IJSA_SC_SB_EEES9_SE_SG_Li256ELb1ELb1ELb1ELb0EEENS1_36VarlenDynamicPersistentTileSchedulerILi128ELi96ELi256ELi128ELb1ELb1ELb1ELb1ELb0ELb1EEEEEEEEEvNT_6ParamsE,@"STO_CUDA_ENTRY STV_DEFAULT"
_ZN7cutlass13device_kernelIN5flash11enable_sm90INS1_16FlashAttnFwdSm90INS1_25CollectiveMainloopFwdSm90ILi2EN4cute5tupleIJNS5_1CILi1EEES8_S8_EEENS6_IJNS7_ILi128EEENS7_ILi96EEENS7_ILi192EEEEEELi192ENS_6half_tEfNS_4arch4Sm90ELb0ELb1ELb1ELb1ELb1ELb1ELb0ELb1ELb1ELb1ELb1ELb0EEENS1_21CollectiveEpilogueFwdINS6_IJSA_SC_SB_EEES9_SE_SG_Li256ELb1ELb1ELb1ELb0EEENS1_36VarlenDynamicPersistentTileSchedulerILi128ELi96ELi256ELi128ELb1ELb1ELb1ELb1ELb0ELb1EEEEEEEEEvNT_6ParamsE:
[----:B------:R-:W-:Y:S01]  /*0000*/  LDC R1, c[0x0][0x37c] ;  /* 0x0000df00ff017b82 */ /* 0x000fe20000000800 */
[----:B------:R-:W-:Y:S05]  /*0010*/  EXIT ;  /* 0x000000000000794d */ /* 0x000fea0003800000 */
.L_x_14:
        /* <DEDUP_REMOVED lines=14> */
.L_x_59:


//--------------------- .text._ZN7cutlass13device_kernelIN5flash11enable_sm90INS1_16FlashAttnFwdSm90INS1_25CollectiveMainloopFwdSm90ILi2EN4cute5tupleIJNS5_1CILi1EEES8_S8_EEENS6_IJNS7_ILi128EEENS7_ILi96EEENS7_ILi192EEEEEELi192ENS_6half_tEfNS_4arch4Sm90ELb1ELb0ELb1ELb0ELb1ELb0ELb0ELb1ELb1ELb1ELb1ELb0EEENS1_21CollectiveEpilogueFwdINS6_IJSA_SC_SB_EEES9_SE_SG_Li256ELb0ELb1ELb1ELb0EEENS1_19SingleTileSchedulerILb0ELb1ELb1ELi128EEEEEEEEEvNT_6ParamsE --------------------------
	.section	.text._ZN7cutlass13device_kernelIN5flash11enable_sm90INS1_16FlashAttnFwdSm90INS1_25CollectiveMainloopFwdSm90ILi2EN4cute5tupleIJNS5_1CILi1EEES8_S8_EEENS6_IJNS7_ILi128EEENS7_ILi96EEENS7_ILi192EEEEEELi192ENS_6half_tEfNS_4arch4Sm90ELb1ELb0ELb1ELb0ELb1ELb0ELb0ELb1ELb1ELb1ELb1ELb0EEENS1_21CollectiveEpilogueFwdINS6_IJSA_SC_SB_EEES9_SE_SG_Li256ELb0ELb1ELb1ELb0EEENS1_19SingleTileSchedulerILb0ELb1ELb1ELi128EEEEEEEEEvNT_6ParamsE,"ax",@progbits
	.align	128
.text._ZN7cutlass13device_kernelIN5flash11enable_sm90INS1_16FlashAttnFwdSm90INS1_25CollectiveMainloopFwdSm90ILi2EN4cute5tupleIJNS5_1CILi1EEES8_S8_EEENS6_IJNS7_ILi128EEENS7_ILi96EEENS7_ILi192EEEEEELi192ENS_6half_tEfNS_4arch4Sm90ELb1ELb0ELb1ELb0ELb1ELb0ELb0ELb1ELb1ELb1ELb1ELb0EEENS1_21CollectiveEpilogueFwdINS6_IJSA_SC_SB_EEES9_SE_SG_Li256ELb0ELb1ELb1ELb0EEENS1_19SingleTileSchedulerILb0ELb1ELb1ELi128EEEEEEEEEvNT_6ParamsE:
        .type           _ZN7cutlass13device_kernelIN5flash11enable_sm90INS1_16FlashAttnFwdSm90INS1_25CollectiveMainloopFwdSm90ILi2EN4cute5tupleIJNS5_1CILi1EEES8_S8_EEENS6_IJNS7_ILi128EEENS7_ILi96EEENS7_ILi192EEEEEELi192ENS_6half_tEfNS_4arch4Sm90ELb1ELb0ELb1ELb0ELb1ELb0ELb0ELb1ELb1ELb1ELb1ELb0EEENS1_21CollectiveEpilogueFwdINS6_IJSA_SC_SB_EEES9_SE_SG_Li256ELb0ELb1ELb1ELb0EEENS1_19SingleTileSchedulerILb0ELb1ELb1ELi128EEEEEEEEEvNT_6ParamsE,@function
        .size           _ZN7cutlass13device_kernelIN5flash11enable_sm90INS1_16FlashAttnFwdSm90INS1_25CollectiveMainloopFwdSm90ILi2EN4cute5tupleIJNS5_1CILi1EEES8_S8_EEENS6_IJNS7_ILi128EEENS7_ILi96EEENS7_ILi192EEEEEELi192ENS_6half_tEfNS_4arch4Sm90ELb1ELb0ELb1ELb0ELb1ELb0ELb0ELb1ELb1ELb1ELb1ELb0EEENS1_21CollectiveEpilogueFwdINS6_IJSA_SC_SB_EEES9_SE_SG_Li256ELb0ELb1ELb1ELb0EEENS1_19SingleTileSchedulerILb0ELb1ELb1ELi128EEEEEEEEEvNT_6ParamsE,(.L_x_60 - _ZN7cutlass13device_kernelIN5flash11enable_sm90INS1_16FlashAttnFwdSm90INS1_25CollectiveMainloopFwdSm90ILi2EN4cute5tupleIJNS5_1CILi1EEES8_S8_EEENS6_IJNS7_ILi128EEENS7_ILi96EEENS7_ILi192EEEEEELi192ENS_6half_tEfNS_4arch4Sm90ELb1ELb0ELb1ELb0ELb1ELb0ELb0ELb1ELb1ELb1ELb1ELb0EEENS1_21CollectiveEpilogueFwdINS6_IJSA_SC_SB_EEES9_SE_SG_Li256ELb0ELb1ELb1ELb0EEENS1_19SingleTileSchedulerILb0ELb1ELb1ELi128EEEEEEEEEvNT_6ParamsE)
        .other          _ZN7cutlass13device_kernelIN5flash11enable_sm90INS1_16FlashAttnFwdSm90INS1_25CollectiveMainloopFwdSm90ILi2EN4cute5tupleIJNS5_1CILi1EEES8_S8_EEENS6_IJNS7_ILi128EEENS7_ILi96EEENS7_ILi192EEEEEELi192ENS_6half_tEfNS_4arch4Sm90ELb1ELb0ELb1ELb0ELb1ELb0ELb0ELb1ELb1ELb1ELb1ELb0EEENS1_21CollectiveEpilogueFwdINS6_IJSA_SC_SB_EEES9_SE_SG_Li256ELb0ELb1ELb1ELb0EEENS1_19SingleTileSchedulerILb0ELb1ELb1ELi128EEEEEEEEEvNT_6ParamsE,@"STO_CUDA_ENTRY STV_DEFAULT"
_ZN7cutlass13device_kernelIN5flash11enable_sm90INS1_16FlashAttnFwdSm90INS1_25CollectiveMainloopFwdSm90ILi2EN4cute5tupleIJNS5_1CILi1EEES8_S8_EEENS6_IJNS7_ILi128EEENS7_ILi96EEENS7_ILi192EEEEEELi192ENS_6half_tEfNS_4arch4Sm90ELb1ELb0ELb1ELb0ELb1ELb0ELb0ELb1ELb1ELb1ELb1ELb0EEENS1_21CollectiveEpilogueFwdINS6_IJSA_SC_SB_EEES9_SE_SG_Li256ELb0ELb1ELb1ELb0EEENS1_19SingleTileSchedulerILb0ELb1ELb1ELi128EEEEEEEEEvNT_6ParamsE:
[----:B------:R-:W-:Y:S01]  /*0000*/  LDC R1, c[0x0][0x37c] ;  /* 0x0000df00ff017b82 */ /* 0x000fe20000000800 */
[----:B------:R-:W-:Y:S05]  /*0010*/  EXIT ;  /* 0x000000000000794d */ /* 0x000fea0003800000 */
.L_x_15:
        /* <DEDUP_REMOVED lines=14> */
.L_x_60:


//--------------------- .text._ZN7cutlass13device_kernelIN5flash11enable_sm90INS1_16FlashAttnFwdSm90INS1_25CollectiveMainloopFwdSm90ILi2EN4cute5tupleIJNS5_1CILi1EEES8_S8_EEENS6_IJNS7_ILi128EEENS7_ILi96EEENS7_ILi192EEEEEELi192ENS_6half_tEfNS_4arch4Sm90ELb1ELb0ELb1ELb1ELb1ELb0ELb0ELb1ELb1ELb1ELb1ELb0EEENS1_21CollectiveEpilogueFwdINS6_IJSA_SC_SB_EEES9_SE_SG_Li256ELb1ELb1ELb1ELb0EEENS1_36VarlenDynamicPersistentTileSchedulerILi128ELi96ELi256ELi128ELb1ELb1ELb1ELb1ELb1ELb1EEEEEEEEEvNT_6ParamsE --------------------------
	.section	.text._ZN7cutlass13device_kernelIN5flash11enable_sm90INS1_16FlashAttnFwdSm90INS1_25CollectiveMainloopFwdSm90ILi2EN4cute5tupleIJNS5_1CILi1EEES8_S8_EEENS6_IJNS7_ILi128EEENS7_ILi96EEENS7_ILi192EEEEEELi192ENS_6half_tEfNS_4arch4Sm90ELb1ELb0ELb1ELb1ELb1ELb0ELb0ELb1ELb1ELb1ELb1ELb0EEENS1_21CollectiveEpilogueFwdINS6_IJSA_SC_SB_EEES9_SE_SG_Li256ELb1ELb1ELb1ELb0EEENS1_36VarlenDynamicPersistentTileSchedulerILi128ELi96ELi256ELi128ELb1ELb1ELb1ELb1ELb1ELb1EEEEEEEEEvNT_6ParamsE,"ax",@progbits
	.align	128
.text._ZN7cutlass13device_kernelIN5flash11enable_sm90INS1_16FlashAttnFwdSm90INS1_25CollectiveMainloopFwdSm90ILi2EN4cute5tupleIJNS5_1CILi1EEES8_S8_EEENS6_IJNS7_ILi128EEENS7_ILi96EEENS7_ILi192EEEEEELi192ENS_6half_tEfNS_4arch4Sm90ELb1ELb0ELb1ELb1ELb1ELb0ELb0ELb1ELb1ELb1ELb1ELb0EEENS1_21CollectiveEpilogueFwdINS6_IJSA_SC_SB_EEES9_SE_SG_Li256ELb1ELb1ELb1ELb0EEENS1_36VarlenDynamicPersistentTileSchedulerILi128ELi96ELi256ELi128ELb1ELb1ELb1ELb1ELb1ELb1EEEEEEEEEvNT_6ParamsE:
        .type           _ZN7cutlass13device_kernelIN5flash11enable_sm90INS1_16FlashAttnFwdSm90INS1_25CollectiveMainloopFwdSm90ILi2EN4cute5tupleIJNS5_1CILi1EEES8_S8_EEENS6_IJNS7_ILi128EEENS7_ILi96EEENS7_ILi192EEEEEELi192ENS_6half_tEfNS_4arch4Sm90ELb1ELb0ELb1ELb1ELb1ELb0ELb0ELb1ELb1ELb1ELb1ELb0EEENS1_21CollectiveEpilogueFwdINS6_IJSA_SC_SB_EEES9_SE_SG_Li256ELb1ELb1ELb1ELb0EEENS1_36VarlenDynamicPersistentTileSchedulerILi128ELi96ELi256ELi128ELb1ELb1ELb1ELb1ELb1ELb1EEEEEEEEEvNT_6ParamsE,@function
        .size           _ZN7cutlass13device_kernelIN5flash11enable_sm90INS1_16FlashAttnFwdSm90INS1_25CollectiveMainloopFwdSm90ILi2EN4cute5tupleIJNS5_1CILi1EEES8_S8_EEENS6_IJNS7_ILi128EEENS7_ILi96EEENS7_ILi192EEEEEELi192ENS_6half_tEfNS_4arch4Sm90ELb1ELb0ELb1ELb1ELb1ELb0ELb0ELb1ELb1ELb1ELb1ELb0EEENS1_21CollectiveEpilogueFwdINS6_IJSA_SC_SB_EEES9_SE_SG_Li256ELb1ELb1ELb1ELb0EEENS1_36VarlenDynamicPersistentTileSchedulerILi128ELi96ELi256ELi128ELb1ELb1ELb1ELb1ELb1ELb1EEEEEEEEEvNT_6ParamsE,(.L_x_61 - _ZN7cutlass13device_kernelIN5flash11enable_sm90INS1_16FlashAttnFwdSm90INS1_25CollectiveMainloopFwdSm90ILi2EN4cute5tupleIJNS5_1CILi1EEES8_S8_EEENS6_IJNS7_ILi128EEENS7_ILi96EEENS7_ILi192EEEEEELi192ENS_6half_tEfNS_4arch4Sm90ELb1ELb0ELb1ELb1ELb1ELb0ELb0ELb1ELb1ELb1ELb1ELb0EEENS1_21CollectiveEpilogueFwdINS6_IJSA_SC_SB_EEES9_SE_SG_Li256ELb1ELb1ELb1ELb0EEENS1_36VarlenDynamicPersistentTileSchedulerILi128ELi96ELi256ELi128ELb1ELb1ELb1ELb1ELb1ELb1EEEEEEEEEvNT_6ParamsE)
        .other          _ZN7cutlass13device_kernelIN5flash11enable_sm90INS1_16FlashAttnFwdSm90INS1_25CollectiveMainloopFwdSm90ILi2EN4cute5tupleIJNS5_1CILi1EEES8_S8_EEENS6_IJNS7_ILi128EEENS7_ILi96EEENS7_ILi192EEEEEELi192ENS_6half_tEfNS_4arch4Sm90ELb1ELb0ELb1ELb1ELb1ELb0ELb0ELb1ELb1ELb1ELb1ELb0EEENS1_21CollectiveEpilogueFwdINS6_IJSA_SC_SB_EEES9_SE_SG_Li256ELb1ELb1ELb1ELb0EEENS1_36VarlenDynamicPersistentTileSchedulerILi128ELi96ELi256ELi128ELb1ELb1ELb1ELb1ELb1ELb1EEEEEEEEEvNT_6ParamsE,@"STO_CUDA_ENTRY STV_DEFAULT"
_ZN7cutlass13device_kernelIN5flash11enable_sm90INS1_16FlashAttnFwdSm90INS1_25CollectiveMainloopFwdSm90ILi2EN4cute5tupleIJNS5_1CILi1EEES8_S8_EEENS6_IJNS7_ILi128EEENS7_ILi96EEENS7_ILi192EEEEEELi192ENS_6half_tEfNS_4arch4Sm90ELb1ELb0ELb1ELb1ELb1ELb0ELb0ELb1ELb1ELb1ELb1ELb0EEENS1_21CollectiveEpilogueFwdINS6_IJSA_SC_SB_EEES9_SE_SG_Li256ELb1ELb1ELb1ELb0EEENS1_36VarlenDynamicPersistentTileSchedulerILi128ELi96ELi256ELi128ELb1ELb1ELb1ELb1ELb1ELb1EEEEEEEEEvNT_6ParamsE:
[----:B------:R-:W-:Y:S01]  /*0000*/  LDC R1, c[0x0][0x37c] ;  /* 0x0000df00ff017b82 */ /* 0x000fe20000000800 */
[----:B------:R-:W-:Y:S05]  /*0010*/  EXIT ;  /* 0x000000000000794d */ /* 0x000fea0003800000 */
.L_x_16:
        /* <DEDUP_REMOVED lines=14> */
.L_x_61:


//--------------------- .text._ZN7cutlass13device_kernelIN5flash11enable_sm90INS1_16FlashAttnFwdSm90INS1_25CollectiveMainloopFwdSm90ILi2EN4cute5tupleIJNS5_1CILi1EEES8_S8_EEENS6_IJNS7_ILi128EEENS7_ILi96EEENS7_ILi192EEEEEELi192ENS_6half_tEfNS_4arch4Sm90ELb1ELb0ELb1ELb1ELb1ELb1ELb0ELb1ELb1ELb1ELb1ELb0EEENS1_21CollectiveEpilogueFwdINS6_IJSA_SC_SB_EEES9_SE_SG_Li256ELb1ELb1ELb1ELb0EEENS1_36VarlenDynamicPersistentTileSchedulerILi128ELi96ELi256ELi128ELb1ELb1ELb1ELb1ELb1ELb1EEEEEEEEEvNT_6ParamsE --------------------------
	.section	.text._ZN7cutlass13device_kernelIN5flash11enable_sm90INS1_16FlashAttnFwdSm90INS1_25CollectiveMainloopFwdSm90ILi2EN4cute5tupleIJNS5_1CILi1EEES8_S8_EEENS6_IJNS7_ILi128EEENS7_ILi96EEENS7_ILi192EEEEEELi192ENS_6half_tEfNS_4arch4Sm90ELb1ELb0ELb1ELb1ELb1ELb1ELb0ELb1ELb1ELb1ELb1ELb0EEENS1_21CollectiveEpilogueFwdINS6_IJSA_SC_SB_EEES9_SE_SG_Li256ELb1ELb1ELb1ELb0EEENS1_36VarlenDynamicPersistentTileSchedulerILi128ELi96ELi256ELi128ELb1ELb1ELb1ELb1ELb1ELb1EEEEEEEEEvNT_6ParamsE,"ax",@progbits
	.align	128
.text._ZN7cutlass13device_kernelIN5flash11enable_sm90INS1_16FlashAttnFwdSm90INS1_25CollectiveMainloopFwdSm90ILi2EN4cute5tupleIJNS5_1CILi1EEES8_S8_EEENS6_IJNS7_ILi128EEENS7_ILi96EEENS7_ILi192EEEEEELi192ENS_6half_tEfNS_4arch4Sm90ELb1ELb0ELb1ELb1ELb1ELb1ELb0ELb1ELb1ELb1ELb1ELb0EEENS1_21CollectiveEpilogueFwdINS6_IJSA_SC_SB_EEES9_SE_SG_Li256ELb1ELb1ELb1ELb0EEENS1_36VarlenDynamicPersistentTileSchedulerILi128ELi96ELi256ELi128ELb1ELb1ELb1ELb1ELb1ELb1EEEEEEEEEvNT_6ParamsE:
        .type           _ZN7cutlass13device_kernelIN5flash11enable_sm90INS1_16FlashAttnFwdSm90INS1_25CollectiveMainloopFwdSm90ILi2EN4cute5tupleIJNS5_1CILi1EEES8_S8_EEENS6_IJNS7_ILi128EEENS7_ILi96EEENS7_ILi192EEEEEELi192ENS_6half_tEfNS_4arch4Sm90ELb1ELb0ELb1ELb1ELb1ELb1ELb0ELb1ELb1ELb1ELb1ELb0EEENS1_21CollectiveEpilogueFwdINS6_IJSA_SC_SB_EEES9_SE_SG_Li256ELb1ELb1ELb1ELb0EEENS1_36VarlenDynamicPersistentTileSchedulerILi128ELi96ELi256ELi128ELb1ELb1ELb1ELb1ELb1ELb1EEEEEEEEEvNT_6ParamsE,@function
        .size           _ZN7cutlass13device_kernelIN5flash11enable_sm90INS1_16FlashAttnFwdSm90INS1_25CollectiveMainloopFwdSm90ILi2EN4cute5tupleIJNS5_1CILi1EEES8_S8_EEENS6_IJNS7_ILi128EEENS7_ILi96EEENS7_ILi192EEEEEELi192ENS_6half_tEfNS_4arch4Sm90ELb1ELb0ELb1ELb1ELb1ELb1ELb0ELb1ELb1ELb1ELb1ELb0EEENS1_21CollectiveEpilogueFwdINS6_IJSA_SC_SB_EEES9_SE_SG_Li256ELb1ELb1ELb1ELb0EEENS1_36VarlenDynamicPersistentTileSchedulerILi128ELi96ELi256ELi128ELb1ELb1ELb1ELb1ELb1ELb1EEEEEEEEEvNT_6ParamsE,(.L_x_62 - _ZN7cutlass13device_kernelIN5flash11enable_sm90INS1_16FlashAttnFwdSm90INS1_25CollectiveMainloopFwdSm90ILi2EN4cute5tupleIJNS5_1CILi1EEES8_S8_EEENS6_IJNS7_ILi128EEENS7_ILi96EEENS7_ILi192EEEEEELi192ENS_6half_tEfNS_4arch4Sm90ELb1ELb0ELb1ELb1ELb1ELb1ELb0ELb1ELb1ELb1ELb1ELb0EEENS1_21CollectiveEpilogueFwdINS6_IJSA_SC_SB_EEES9_SE_SG_Li256ELb1ELb1ELb1ELb0EEENS1_36VarlenDynamicPersistentTileSchedulerILi128ELi96ELi256ELi128ELb1ELb1ELb1ELb1ELb1ELb1EEEEEEEEEvNT_6ParamsE)
        .other          _ZN7cutlass13device_kernelIN5flash11enable_sm90INS1_16FlashAttnFwdSm90INS1_25CollectiveMainloopFwdSm90ILi2EN4cute5tupleIJNS5_1CILi1EEES8_S8_EEENS6_IJNS7_ILi128EEENS7_ILi96EEENS7_ILi192EEEEEELi192ENS_6half_tEfNS_4arch4Sm90ELb1ELb0ELb1ELb1ELb1ELb1ELb0ELb1ELb1ELb1ELb1ELb0EEENS1_21CollectiveEpilogueFwdINS6_IJSA_SC_SB_EEES9_SE_SG_Li256ELb1ELb1ELb1ELb0EEENS1_36VarlenDynamicPersistentTileSchedulerILi128ELi96ELi256ELi128ELb1ELb1ELb1ELb1ELb1ELb1EEEEEEEEEvNT_6ParamsE,@"STO_CUDA_ENTRY STV_DEFAULT"
_ZN7cutlass13device_kernelIN5flash11enable_sm90INS1_16FlashAttnFwdSm90INS1_25CollectiveMainloopFwdSm90ILi2EN4cute5tupleIJNS5_1CILi1EEES8_S8_EEENS6_IJNS7_ILi128EEENS7_ILi96EEENS7_ILi192EEEEEELi192ENS_6half_tEfNS_4arch4Sm90ELb1ELb0ELb1ELb1ELb1ELb1ELb0ELb1ELb1ELb1ELb1ELb0EEENS1_21CollectiveEpilogueFwdINS6_IJSA_SC_SB_EEES9_SE_SG_Li256ELb1ELb1ELb1ELb0EEENS1_36VarlenDynamicPersistentTileSchedulerILi128ELi96ELi256ELi128ELb1ELb1ELb1ELb1ELb1ELb1EEEEEEEEEvNT_6ParamsE:
[----:B------:R-:W-:Y:S01]  /*0000*/  LDC R1, c[0x0][0x37c] ;  /* 0x0000df00ff017b82 */ /* 0x000fe20000000800 */
[----:B------:R-:W-:Y:S05]  /*0010*/  EXIT ;  /* 0x000000000000794d */ /* 0x000fea0003800000 */
.L_x_17:
        /* <DEDUP_REMOVED lines=14> */
.L_x_62:


//--------------------- .text._ZN7cutlass13device_kernelIN5flash11enable_sm90INS1_16FlashAttnFwdSm90INS1_25CollectiveMainloopFwdSm90ILi2EN4cute5tupleIJNS5_1CILi1EEES8_S8_EEENS6_IJNS7_ILi128EEESA_SA_EEELi128ENS_6half_tEfNS_4arch4Sm90ELb0ELb0ELb1ELb0ELb1ELb0ELb0ELb1ELb1ELb1ELb1ELb0EEENS1_21CollectiveEpilogueFwdISB_S9_SC_SE_Li256ELb0ELb1ELb1ELb0EEENS1_19SingleTileSchedulerILb0ELb1ELb1ELi128EEEEEEEEEvNT_6ParamsE --------------------------
	.section	.text._ZN7cutlass13device_kernelIN5flash11enable_sm90INS1_16FlashAttnFwdSm90INS1_25CollectiveMainloopFwdSm90ILi2EN4cute5tupleIJNS5_1CILi1EEES8_S8_EEENS6_IJNS7_ILi128EEESA_SA_EEELi128ENS_6half_tEfNS_4arch4Sm90ELb0ELb0ELb1ELb0ELb1ELb0ELb0ELb1ELb1ELb1ELb1ELb0EEENS1_21CollectiveEpilogueFwdISB_S9_SC_SE_Li256ELb0ELb1ELb1ELb0EEENS1_19SingleTileSchedulerILb0ELb1ELb1ELi128EEEEEEEEEvNT_6ParamsE,"ax",@progbits
	.align	128
.text._ZN7cutlass13device_kernelIN5flash11enable_sm90INS1_16FlashAttnFwdSm90INS1_25CollectiveMainloopFwdSm90ILi2EN4cute5tupleIJNS5_1CILi1EEES8_S8_EEENS6_IJNS7_ILi128EEESA_SA_EEELi128ENS_6half_tEfNS_4arch4Sm90ELb0ELb0ELb1ELb0ELb1ELb0ELb0ELb1ELb1ELb1ELb1ELb0EEENS1_21CollectiveEpilogueFwdISB_S9_SC_SE_Li256ELb0ELb1ELb1ELb0EEENS1_19SingleTileSchedulerILb0ELb1ELb1ELi128EEEEEEEEEvNT_6ParamsE:
        .type           _ZN7cutlass13device_kernelIN5flash11enable_sm90INS1_16FlashAttnFwdSm90INS1_25CollectiveMainloopFwdSm90ILi2EN4cute5tupleIJNS5_1CILi1EEES8_S8_EEENS6_IJNS7_ILi128EEESA_SA_EEELi128ENS_6half_tEfNS_4arch4Sm90ELb0ELb0ELb1ELb0ELb1ELb0ELb0ELb1ELb1ELb1ELb1ELb0EEENS1_21CollectiveEpilogueFwdISB_S9_SC_SE_Li256ELb0ELb1ELb1ELb0EEENS1_19SingleTileSchedulerILb0ELb1ELb1ELi128EEEEEEEEEvNT_6ParamsE,@function
        .size           _ZN7cutlass13device_kernelIN5flash11enable_sm90INS1_16FlashAttnFwdSm90INS1_25CollectiveMainloopFwdSm90ILi2EN4cute5tupleIJNS5_1CILi1EEES8_S8_EEENS6_IJNS7_ILi128EEESA_SA_EEELi128ENS_6half_tEfNS_4arch4Sm90ELb0ELb0ELb1ELb0ELb1ELb0ELb0ELb1ELb1ELb1ELb1ELb0EEENS1_21CollectiveEpilogueFwdISB_S9_SC_SE_Li256ELb0ELb1ELb1ELb0EEENS1_19SingleTileSchedulerILb0ELb1ELb1ELi128EEEEEEEEEvNT_6ParamsE,(.L_x_63 - _ZN7cutlass13device_kernelIN5flash11enable_sm90INS1_16FlashAttnFwdSm90INS1_25CollectiveMainloopFwdSm90ILi2EN4cute5tupleIJNS5_1CILi1EEES8_S8_EEENS6_IJNS7_ILi128EEESA_SA_EEELi128ENS_6half_tEfNS_4arch4Sm90ELb0ELb0ELb1ELb0ELb1ELb0ELb0ELb1ELb1ELb1ELb1ELb0EEENS1_21CollectiveEpilogueFwdISB_S9_SC_SE_Li256ELb0ELb1ELb1ELb0EEENS1_19SingleTileSchedulerILb0ELb1ELb1ELi128EEEEEEEEEvNT_6ParamsE)
        .other          _ZN7cutlass13device_kernelIN5flash11enable_sm90INS1_16FlashAttnFwdSm90INS1_25CollectiveMainloopFwdSm90ILi2EN4cute5tupleIJNS5_1CILi1EEES8_S8_EEENS6_IJNS7_ILi128EEESA_SA_EEELi128ENS_6half_tEfNS_4arch4Sm90ELb0ELb0ELb1ELb0ELb1ELb0ELb0ELb1ELb1ELb1ELb1ELb0EEENS1_21CollectiveEpilogueFwdISB_S9_SC_SE_Li256ELb0ELb1ELb1ELb0EEENS1_19SingleTileSchedulerILb0ELb1ELb1ELi128EEEEEEEEEvNT_6ParamsE,@"STO_CUDA_ENTRY STV_DEFAULT"
_ZN7cutlass13device_kernelIN5flash11enable_sm90INS1_16FlashAttnFwdSm90INS1_25CollectiveMainloopFwdSm90ILi2EN4cute5tupleIJNS5_1CILi1EEES8_S8_EEENS6_IJNS7_ILi128EEESA_SA_EEELi128ENS_6half_tEfNS_4arch4Sm90ELb0ELb0ELb1ELb0ELb1ELb0ELb0ELb1ELb1ELb1ELb1ELb0EEENS1_21CollectiveEpilogueFwdISB_S9_SC_SE_Li256ELb0ELb1ELb1ELb0EEENS1_19SingleTileSchedulerILb0ELb1ELb1ELi128EEEEEEEEEvNT_6ParamsE:
[----:B------:R-:W-:Y:S01]  /*0000*/  LDC R1, c[0x0][0x37c] ;  /* 0x0000df00ff017b82 */ /* 0x000fe20000000800 */
[----:B------:R-:W-:Y:S05]  /*0010*/  EXIT ;  /* 0x000000000000794d */ /* 0x000fea0003800000 */
.L_x_18:
        /* <DEDUP_REMOVED lines=14> */
.L_x_63:


//--------------------- .text._ZN7cutlass13device_kernelIN5flash11enable_sm90INS1_16FlashAttnFwdSm90INS1_25CollectiveMainloopFwdSm90ILi2EN4cute5tupleIJNS5_1CILi1EEES8_S8_EEENS6_IJNS7_ILi128EEESA_SA_EEELi128ENS_6half_tEfNS_4arch4Sm90ELb0ELb0ELb1ELb1ELb1ELb0ELb0ELb1ELb1ELb1ELb1ELb0EEENS1_21CollectiveEpilogueFwdISB_S9_SC_SE_Li256ELb1ELb1ELb1ELb0EEENS1_36VarlenDynamicPersistentTileSchedulerILi128ELi128ELi256ELi128ELb1ELb1ELb1ELb0ELb1ELb1EEEEEEEEEvNT_6ParamsE --------------------------
	.section	.text._ZN7cutlass13device_kernelIN5flash11enable_sm90INS1_16FlashAttnFwdSm90INS1_25CollectiveMainloopFwdSm90ILi2EN4cute5tupleIJNS5_1CILi1EEES8_S8_EEENS6_IJNS7_ILi128EEESA_SA_EEELi128ENS_6half_tEfNS_4arch4Sm90ELb0ELb0ELb1ELb1ELb1ELb0ELb0ELb1ELb1ELb1ELb1ELb0EEENS1_21CollectiveEpilogueFwdISB_S9_SC_SE_Li256ELb1ELb1ELb1ELb0EEENS1_36VarlenDynamicPersistentTileSchedulerILi128ELi128ELi256ELi128ELb1ELb1ELb1ELb0ELb1ELb1EEEEEEEEEvNT_6ParamsE,"ax",@progbits
	.align	128
.text._ZN7cutlass13device_kernelIN5flash11enable_sm90INS1_16FlashAttnFwdSm90INS1_25CollectiveMainloopFwdSm90ILi2EN4cute5tupleIJNS5_1CILi1EEES8_S8_EEENS6_IJNS7_ILi128EEESA_SA_EEELi128ENS_6half_tEfNS_4arch4Sm90ELb0ELb0ELb1ELb1ELb1ELb0ELb0ELb1ELb1ELb1ELb1ELb0EEENS1_21CollectiveEpilogueFwdISB_S9_SC_SE_Li256ELb1ELb1ELb1ELb0EEENS1_36VarlenDynamicPersistentTileSchedulerILi128ELi128ELi256ELi128ELb1ELb1ELb1ELb0ELb1ELb1EEEEEEEEEvNT_6ParamsE:
        .type           _ZN7cutlass13device_kernelIN5flash11enable_sm90INS1_16FlashAttnFwdSm90INS1_25CollectiveMainloopFwdSm90ILi2EN4cute5tupleIJNS5_1CILi1EEES8_S8_EEENS6_IJNS7_ILi128EEESA_SA_EEELi128ENS_6half_tEfNS_4arch4Sm90ELb0ELb0ELb1ELb1ELb1ELb0ELb0ELb1ELb1ELb1ELb1ELb0EEENS1_21CollectiveEpilogueFwdISB_S9_SC_SE_Li256ELb1ELb1ELb1ELb0EEENS1_36VarlenDynamicPersistentTileSchedulerILi128ELi128ELi256ELi128ELb1ELb1ELb1ELb0ELb1ELb1EEEEEEEEEvNT_6ParamsE,@function
        .size           _ZN7cutlass13device_kernelIN5flash11enable_sm90INS1_16FlashAttnFwdSm90INS1_25CollectiveMainloopFwdSm90ILi2EN4cute5tupleIJNS5_1CILi1EEES8_S8_EEENS6_IJNS7_ILi128EEESA_SA_EEELi128ENS_6half_tEfNS_4arch4Sm90ELb0ELb0ELb1ELb1ELb1ELb0ELb0ELb1ELb1ELb1ELb1ELb0EEENS1_21CollectiveEpilogueFwdISB_S9_SC_SE_Li256ELb1ELb1ELb1ELb0EEENS1_36VarlenDynamicPersistentTileSchedulerILi128ELi128ELi256ELi128ELb1ELb1ELb1ELb0ELb1ELb1EEEEEEEEEvNT_6ParamsE,(.L_x_64 - _ZN7cutlass13device_kernelIN5flash11enable_sm90INS1_16FlashAttnFwdSm90INS1_25CollectiveMainloopFwdSm90ILi2EN4cute5tupleIJNS5_1CILi1EEES8_S8_EEENS6_IJNS7_ILi128EEESA_SA_EEELi128ENS_6half_tEfNS_4arch4Sm90ELb0ELb0ELb1ELb1ELb1ELb0ELb0ELb1ELb1ELb1ELb1ELb0EEENS1_21CollectiveEpilogueFwdISB_S9_SC_SE_Li256ELb1ELb1ELb1ELb0EEENS1_36VarlenDynamicPersistentTileSchedulerILi128ELi128ELi256ELi128ELb1ELb1ELb1ELb0ELb1ELb1EEEEEEEEEvNT_6ParamsE)
        .other          _ZN7cutlass13device_kernelIN5flash11enable_sm90INS1_16FlashAttnFwdSm90INS1_25CollectiveMainloopFwdSm90ILi2EN4cute5tupleIJNS5_1CILi1EEES8_S8_EEENS6_IJNS7_ILi128EEESA_SA_EEELi128ENS_6half_tEfNS_4arch4Sm90ELb0ELb0ELb1ELb1ELb1ELb0ELb0ELb1ELb1ELb1ELb1ELb0EEENS1_21CollectiveEpilogueFwdISB_S9_SC_SE_Li256ELb1ELb1ELb1ELb0EEENS1_36VarlenDynamicPersistentTileSchedulerILi128ELi128ELi256ELi128ELb1ELb1ELb1ELb0ELb1ELb1EEEEEEEEEvNT_6ParamsE,@"STO_CUDA_ENTRY STV_DEFAULT"
_ZN7cutlass13device_kernelIN5flash11enable_sm90INS1_16FlashAttnFwdSm90INS1_25CollectiveMainloopFwdSm90ILi2EN4cute5tupleIJNS5_1CILi1EEES8_S8_EEENS6_IJNS7_ILi128EEESA_SA_EEELi128ENS_6half_tEfNS_4arch4Sm90ELb0ELb0ELb1ELb1ELb1ELb0ELb0ELb1ELb1ELb1ELb1ELb0EEENS1_21CollectiveEpilogueFwdISB_S9_SC_SE_Li256ELb1ELb1ELb1ELb0EEENS1_36VarlenDynamicPersistentTileSchedulerILi128ELi128ELi256ELi128ELb1ELb1ELb1ELb0ELb1ELb1EEEEEEEEEvNT_6ParamsE:
[----:B------:R-:W-:Y:S01]  /*0000*/  LDC R1, c[0x0][0x37c] ;  /* 0x0000df00ff017b82 */ /* 0x000fe20000000800 */
[----:B------:R-:W-:Y:S05]  /*0010*/  EXIT ;  /* 0x000000000000794d */ /* 0x000fea0003800000 */
.L_x_19:
        /* <DEDUP_REMOVED lines=14> */
.L_x_64:


//--------------------- .text._ZN7cutlass13device_kernelIN5flash11enable_sm90INS1_16FlashAttnFwdSm90INS1_25CollectiveMainloopFwdSm90ILi2EN4cute5tupleIJNS5_1CILi1EEES8_S8_EEENS6_IJNS7_ILi128EEESA_SA_EEELi128ENS_6half_tEfNS_4arch4Sm90ELb0ELb0ELb1ELb1ELb1ELb1ELb0ELb1ELb1ELb1ELb1ELb0EEENS1_21CollectiveEpilogueFwdISB_S9_SC_SE_Li256ELb1ELb1ELb1ELb0EEENS1_36VarlenDynamicPersistentTileSchedulerILi128ELi128ELi256ELi128ELb1ELb1ELb1ELb0ELb1ELb1EEEEEEEEEvNT_6ParamsE --------------------------
	.section	.text._ZN7cutlass13device_kernelIN5flash11enable_sm90INS1_16FlashAttnFwdSm90INS1_25CollectiveMainloopFwdSm90ILi2EN4cute5tupleIJNS5_1CILi1EEES8_S8_EEENS6_IJNS7_ILi128EEESA_SA_EEELi128ENS_6half_tEfNS_4arch4Sm90ELb0ELb0ELb1ELb1ELb1ELb1ELb0ELb1ELb1ELb1ELb1ELb0EEENS1_21CollectiveEpilogueFwdISB_S9_SC_SE_Li256ELb1ELb1ELb1ELb0EEENS1_36VarlenDynamicPersistentTileSchedulerILi128ELi128ELi256ELi128ELb1ELb1ELb1ELb0ELb1ELb1EEEEEEEEEvNT_6ParamsE,"ax",@progbits
	.align	128
.text._ZN7cutlass13device_kernelIN5flash11enable_sm90INS1_16FlashAttnFwdSm90INS1_25CollectiveMainloopFwdSm90ILi2EN4cute5tupleIJNS5_1CILi1EEES8_S8_EEENS6_IJNS7_ILi128EEESA_SA_EEELi128ENS_6half_tEfNS_4arch4Sm90ELb0ELb0ELb1ELb1ELb1ELb1ELb0ELb1ELb1ELb1ELb1ELb0EEENS1_21CollectiveEpilogueFwdISB_S9_SC_SE_Li256ELb1ELb1ELb1ELb0EEENS1_36VarlenDynamicPersistentTileSchedulerILi128ELi128ELi256ELi128ELb1ELb1ELb1ELb0ELb1ELb1EEEEEEEEEvNT_6ParamsE:
        .type           _ZN7cutlass13device_kernelIN5flash11enable_sm90INS1_16FlashAttnFwdSm90INS1_25CollectiveMainloopFwdSm90ILi2EN4cute5tupleIJNS5_1CILi1EEES8_S8_EEENS6_IJNS7_ILi128EEESA_SA_EEELi128ENS_6half_tEfNS_4arch4Sm90ELb0ELb0ELb1ELb1ELb1ELb1ELb0ELb1ELb1ELb1ELb1ELb0EEENS1_21CollectiveEpilogueFwdISB_S9_SC_SE_Li256ELb1ELb1ELb1ELb0EEENS1_36VarlenDynamicPersistentTileSchedulerILi128ELi128ELi256ELi128ELb1ELb1ELb1ELb0ELb1ELb1EEEEEEEEEvNT_6ParamsE,@function
        .size           _ZN7cutlass13device_kernelIN5flash11enable_sm90INS1_16FlashAttnFwdSm90INS1_25CollectiveMainloopFwdSm90ILi2EN4cute5tupleIJNS5_1CILi1EEES8_S8_EEENS6_IJNS7_ILi128EEESA_SA_EEELi128ENS_6half_tEfNS_4arch4Sm90ELb0ELb0ELb1ELb1ELb1ELb1ELb0ELb1ELb1ELb1ELb1ELb0EEENS1_21CollectiveEpilogueFwdISB_S9_SC_SE_Li256ELb1ELb1ELb1ELb0EEENS1_36VarlenDynamicPersistentTileSchedulerILi128ELi128ELi256ELi128ELb1ELb1ELb1ELb0ELb1ELb1EEEEEEEEEvNT_6ParamsE,(.L_x_65 - _ZN7cutlass13device_kernelIN5flash11enable_sm90INS1_16FlashAttnFwdSm90INS1_25CollectiveMainloopFwdSm90ILi2EN4cute5tupleIJNS5_1CILi1EEES8_S8_EEENS6_IJNS7_ILi128EEESA_SA_EEELi128ENS_6half_tEfNS_4arch4Sm90ELb0ELb0ELb1ELb1ELb1ELb1ELb0ELb1ELb1ELb1ELb1ELb0EEENS1_21CollectiveEpilogueFwdISB_S9_SC_SE_Li256ELb1ELb1ELb1ELb0EEENS1_36VarlenDynamicPersistentTileSchedulerILi128ELi128ELi256ELi128ELb1ELb1ELb1ELb0ELb1ELb1EEEEEEEEEvNT_6ParamsE)
        .other          _ZN7cutlass13device_kernelIN5flash11enable_sm90INS1_16FlashAttnFwdSm90INS1_25CollectiveMainloopFwdSm90ILi2EN4cute5tupleIJNS5_1CILi1EEES8_S8_EEENS6_IJNS7_ILi128EEESA_SA_EEELi128ENS_6half_tEfNS_4arch4Sm90ELb0ELb0ELb1ELb1ELb1ELb1ELb0ELb1ELb1ELb1ELb1ELb0EEENS1_21CollectiveEpilogueFwdISB_S9_SC_SE_Li256ELb1ELb1ELb1ELb0EEENS1_36VarlenDynamicPersistentTileSchedulerILi128ELi128ELi256ELi128ELb1ELb1ELb1ELb0ELb1ELb1EEEEEEEEEvNT_6ParamsE,@"STO_CUDA_ENTRY STV_DEFAULT"
_ZN7cutlass13device_kernelIN5flash11enable_sm90INS1_16FlashAttnFwdSm90INS1_25CollectiveMainloopFwdSm90ILi2EN4cute5tupleIJNS5_1CILi1EEES8_S8_EEENS6_IJNS7_ILi128EEESA_SA_EEELi128ENS_6half_tEfNS_4arch4Sm90ELb0ELb0ELb1ELb1ELb1ELb1ELb0ELb1ELb1ELb1ELb1ELb0EEENS1_21CollectiveEpilogueFwdISB_S9_SC_SE_Li256ELb1ELb1ELb1ELb0EEENS1_36VarlenDynamicPersistentTileSchedulerILi128ELi128ELi256ELi128ELb1ELb1ELb1ELb0ELb1ELb1EEEEEEEEEvNT_6ParamsE:
[----:B------:R-:W-:Y:S01]  /*0000*/  LDC R1, c[0x0][0x37c] ;  /* 0x0000df00ff017b82 */ /* 0x000fe20000000800 */
[----:B------:R-:W-:Y:S05]  /*0010*/  EXIT ;  /* 0x000000000000794d */ /* 0x000fea0003800000 */
.L_x_20:
        /* <DEDUP_REMOVED lines=14> */
.L_x_65:


//--------------------- .text._ZN7cutlass13device_kernelIN5flash11enable_sm90INS1_16FlashAttnFwdSm90INS1_25CollectiveMainloopFwdSm90ILi2EN4cute5tupleIJNS5_1CILi1EEES8_S8_EEENS6_IJNS7_ILi128EEESA_SA_EEELi128ENS_6half_tEfNS_4arch4Sm90ELb0ELb1ELb1ELb0ELb1ELb0ELb0ELb1ELb1ELb1ELb1ELb0EEENS1_21CollectiveEpilogueFwdISB_S9_SC_SE_Li256ELb0ELb1ELb1ELb0EEENS1_19SingleTileSchedulerILb0ELb1ELb1ELi128EEEEEEEEEvNT_6ParamsE --------------------------
	.section	.text._ZN7cutlass13device_kernelIN5flash11enable_sm90INS1_16FlashAttnFwdSm90INS1_25CollectiveMainloopFwdSm90ILi2EN4cute5tupleIJNS5_1CILi1EEES8_S8_EEENS6_IJNS7_ILi128EEESA_SA_EEELi128ENS_6half_tEfNS_4arch4Sm90ELb0ELb1ELb1ELb0ELb1ELb0ELb0ELb1ELb1ELb1ELb1ELb0EEENS1_21CollectiveEpilogueFwdISB_S9_SC_SE_Li256ELb0ELb1ELb1ELb0EEENS1_19SingleTileSchedulerILb0ELb1ELb1ELi128EEEEEEEEEvNT_6ParamsE,"ax",@progbits
	.align	128
.text._ZN7cutlass13device_kernelIN5flash11enable_sm90INS1_16FlashAttnFwdSm90INS1_25CollectiveMainloopFwdSm90ILi2EN4cute5tupleIJNS5_1CILi1EEES8_S8_EEENS6_IJNS7_ILi128EEESA_SA_EEELi128ENS_6half_tEfNS_4arch4Sm90ELb0ELb1ELb1ELb0ELb1ELb0ELb0ELb1ELb1ELb1ELb1ELb0EEENS1_21CollectiveEpilogueFwdISB_S9_SC_SE_Li256ELb0ELb1ELb1ELb0EEENS1_19SingleTileSchedulerILb0ELb1ELb1ELi128EEEEEEEEEvNT_6ParamsE:
        .type           _ZN7cutlass13device_kernelIN5flash11enable_sm90INS1_16FlashAttnFwdSm90INS1_25CollectiveMainloopFwdSm90ILi2EN4cute5tupleIJNS5_1CILi1EEES8_S8_EEENS6_IJNS7_ILi128EEESA_SA_EEELi128ENS_6half_tEfNS_4arch4Sm90ELb0ELb1ELb1ELb0ELb1ELb0ELb0ELb1ELb1ELb1ELb1ELb0EEENS1_21CollectiveEpilogueFwdISB_S9_SC_SE_Li256ELb0ELb1ELb1ELb0EEENS1_19SingleTileSchedulerILb0ELb1ELb1ELi128EEEEEEEEEvNT_6ParamsE,@function
        .size           _ZN7cutlass13device_kernelIN5flash11enable_sm90INS1_16FlashAttnFwdSm90INS1_25CollectiveMainloopFwdSm90ILi2EN4cute5tupleIJNS5_1CILi1EEES8_S8_EEENS6_IJNS7_ILi128EEESA_SA_EEELi128ENS_6half_tEfNS_4arch4Sm90ELb0ELb1ELb1ELb0ELb1ELb0ELb0ELb1ELb1ELb1ELb1ELb0EEENS1_21CollectiveEpilogueFwdISB_S9_SC_SE_Li256ELb0ELb1ELb1ELb0EEENS1_19SingleTileSchedulerILb0ELb1ELb1ELi128EEEEEEEEEvNT_6ParamsE,(.L_x_66 - _ZN7cutlass13device_kernelIN5flash11enable_sm90INS1_16FlashAttnFwdSm90INS1_25CollectiveMainloopFwdSm90ILi2EN4cute5tupleIJNS5_1CILi1EEES8_S8_EEENS6_IJNS7_ILi128EEESA_SA_EEELi128ENS_6half_tEfNS_4arch4Sm90ELb0ELb1ELb1ELb0ELb1ELb0ELb0ELb1ELb1ELb1ELb1ELb0EEENS1_21CollectiveEpilogueFwdISB_S9_SC_SE_Li256ELb0ELb1ELb1ELb0EEENS1_19SingleTileSchedulerILb0ELb1ELb1ELi128EEEEEEEEEvNT_6ParamsE)
        .other          _ZN7cutlass13device_kernelIN5flash11enable_sm90INS1_16FlashAttnFwdSm90INS1_25CollectiveMainloopFwdSm90ILi2EN4cute5tupleIJNS5_1CILi1EEES8_S8_EEENS6_IJNS7_ILi128EEESA_SA_EEELi128ENS_6half_tEfNS_4arch4Sm90ELb0ELb1ELb1ELb0ELb1ELb0ELb0ELb1ELb1ELb1ELb1ELb0EEENS1_21CollectiveEpilogueFwdISB_S9_SC_SE_Li256ELb0ELb1ELb1ELb0EEENS1_19SingleTileSchedulerILb0ELb1ELb1ELi128EEEEEEEEEvNT_6ParamsE,@"STO_CUDA_ENTRY STV_DEFAULT"
_ZN7cutlass13device_kernelIN5flash11enable_sm90INS1_16FlashAttnFwdSm90INS1_25CollectiveMainloopFwdSm90ILi2EN4cute5tupleIJNS5_1CILi1EEES8_S8_EEENS6_IJNS7_ILi128EEESA_SA_EEELi128ENS_6half_tEfNS_4arch4Sm90ELb0ELb1ELb1ELb0ELb1ELb0ELb0ELb1ELb1ELb1ELb1ELb0EEENS1_21CollectiveEpilogueFwdISB_S9_SC_SE_Li256ELb0ELb1ELb1ELb0EEENS1_19SingleTileSchedulerILb0ELb1ELb1ELi128EEEEEEEEEvNT_6ParamsE:
[----:B------:R-:W-:Y:S01]  /*0000*/  LDC R1, c[0x0][0x37c] ;  /* 0x0000df00ff017b82 */ /* 0x000fe20000000800 */
[----:B------:R-:W-:Y:S05]  /*0010*/  EXIT ;  /* 0x000000000000794d */ /* 0x000fea0003800000 */
.L_x_21:
        /* <DEDUP_REMOVED lines=14> */
.L_x_66:


//--------------------- .text._ZN7cutlass13device_kernelIN5flash11enable_sm90INS1_16FlashAttnFwdSm90INS1_25CollectiveMainloopFwdSm90ILi2EN4cute5tupleIJNS5_1CILi1EEES8_S8_EEENS6_IJNS7_ILi128EEESA_SA_EEELi128ENS_6half_tEfNS_4arch4Sm90ELb0ELb1ELb1ELb1ELb1ELb0ELb0ELb1ELb1ELb1ELb1ELb0EEENS1_21CollectiveEpilogueFwdISB_S9_SC_SE_Li256ELb1ELb1ELb1ELb0EEENS1_36VarlenDynamicPersistentTileSchedulerILi128ELi128ELi256ELi128ELb1ELb1ELb1ELb1ELb0ELb1EEEEEEEEEvNT_6ParamsE --------------------------
	.section	.text._ZN7cutlass13device_kernelIN5flash11enable_sm90INS1_16FlashAttnFwdSm90INS1_25CollectiveMainloopFwdSm90ILi2EN4cute5tupleIJNS5_1CILi1EEES8_S8_EEENS6_IJNS7_ILi128EEESA_SA_EEELi128ENS_6half_tEfNS_4arch4Sm90ELb0ELb1ELb1ELb1ELb1ELb0ELb0ELb1ELb1ELb1ELb1ELb0EEENS1_21CollectiveEpilogueFwdISB_S9_SC_SE_Li256ELb1ELb1ELb1ELb0EEENS1_36VarlenDynamicPersistentTileSchedulerILi128ELi128ELi256ELi128ELb1ELb1ELb1ELb1ELb0ELb1EEEEEEEEEvNT_6ParamsE,"ax",@progbits
	.align	128
.text._ZN7cutlass13device_kernelIN5flash11enable_sm90INS1_16FlashAttnFwdSm90INS1_25CollectiveMainloopFwdSm90ILi2EN4cute5tupleIJNS5_1CILi1EEES8_S8_EEENS6_IJNS7_ILi128EEESA_SA_EEELi128ENS_6half_tEfNS_4arch4Sm90ELb0ELb1ELb1ELb1ELb1ELb0ELb0ELb1ELb1ELb1ELb1ELb0EEENS1_21CollectiveEpilogueFwdISB_S9_SC_SE_Li256ELb1ELb1ELb1ELb0EEENS1_36VarlenDynamicPersistentTileSchedulerILi128ELi128ELi256ELi128ELb1ELb1ELb1ELb1ELb0ELb1EEEEEEEEEvNT_6ParamsE:
        .type           _ZN7cutlass13device_kernelIN5flash11enable_sm90INS1_16FlashAttnFwdSm90INS1_25CollectiveMainloopFwdSm90ILi2EN4cute5tupleIJNS5_1CILi1EEES8_S8_EEENS6_IJNS7_ILi128EEESA_SA_EEELi128ENS_6half_tEfNS_4arch4Sm90ELb0ELb1ELb1ELb1ELb1ELb0ELb0ELb1ELb1ELb1ELb1ELb0EEENS1_21CollectiveEpilogueFwdISB_S9_SC_SE_Li256ELb1ELb1ELb1ELb0EEENS1_36VarlenDynamicPersistentTileSchedulerILi128ELi128ELi256ELi128ELb1ELb1ELb1ELb1ELb0ELb1EEEEEEEEEvNT_6ParamsE,@function
        .size           _ZN7cutlass13device_kernelIN5flash11enable_sm90INS1_16FlashAttnFwdSm90INS1_25CollectiveMainloopFwdSm90ILi2EN4cute5tupleIJNS5_1CILi1EEES8_S8_EEENS6_IJNS7_ILi128EEESA_SA_EEELi128ENS_6half_tEfNS_4arch4Sm90ELb0ELb1ELb1ELb1ELb1ELb0ELb0ELb1ELb1ELb1ELb1ELb0EEENS1_21CollectiveEpilogueFwdISB_S9_SC_SE_Li256ELb1ELb1ELb1ELb0EEENS1_36VarlenDynamicPersistentTileSchedulerILi128ELi128ELi256ELi128ELb1ELb1ELb1ELb1ELb0ELb1EEEEEEEEEvNT_6ParamsE,(.L_x_67 - _ZN7cutlass13device_kernelIN5flash11enable_sm90INS1_16FlashAttnFwdSm90INS1_25CollectiveMainloopFwdSm90ILi2EN4cute5tupleIJNS5_1CILi1EEES8_S8_EEENS6_IJNS7_ILi128EEESA_SA_EEELi128ENS_6half_tEfNS_4arch4Sm90ELb0ELb1ELb1ELb1ELb1ELb0ELb0ELb1ELb1ELb1ELb1ELb0EEENS1_21CollectiveEpilogueFwdISB_S9_SC_SE_Li256ELb1ELb1ELb1ELb0EEENS1_36VarlenDynamicPersistentTileSchedulerILi128ELi128ELi256ELi128ELb1ELb1ELb1ELb1ELb0ELb1EEEEEEEEEvNT_6ParamsE)
        .other          _ZN7cutlass13device_kernelIN5flash11enable_sm90INS1_16FlashAttnFwdSm90INS1_25CollectiveMainloopFwdSm90ILi2EN4cute5tupleIJNS5_1CILi1EEES8_S8_EEENS6_IJNS7_ILi128EEESA_SA_EEELi128ENS_6half_tEfNS_4arch4Sm90ELb0ELb1ELb1ELb1ELb1ELb0ELb0ELb1ELb1ELb1ELb1ELb0EEENS1_21CollectiveEpilogueFwdISB_S9_SC_SE_Li256ELb1ELb1ELb1ELb0EEENS1_36VarlenDynamicPersistentTileSchedulerILi128ELi128ELi256ELi128ELb1ELb1ELb1ELb1ELb0ELb1EEEEEEEEEvNT_6ParamsE,@"STO_CUDA_ENTRY STV_DEFAULT"
_ZN7cutlass13device_kernelIN5flash11enable_sm90INS1_16FlashAttnFwdSm90INS1_25CollectiveMainloopFwdSm90ILi2EN4cute5tupleIJNS5_1CILi1EEES8_S8_EEENS6_IJNS7_ILi128EEESA_SA_EEELi128ENS_6half_tEfNS_4arch4Sm90ELb0ELb1ELb1ELb1ELb1ELb0ELb0ELb1ELb1ELb1ELb1ELb0EEENS1_21CollectiveEpilogueFwdISB_S9_SC_SE_Li256ELb1ELb1ELb1ELb0EEENS1_36VarlenDynamicPersistentTileSchedulerILi128ELi128ELi256ELi128ELb1ELb1ELb1ELb1ELb0ELb1EEEEEEEEEvNT_6ParamsE:
[----:B------:R-:W-:Y:S01]  /*0000*/  LDC R1, c[0x0][0x37c] ;  /* 0x0000df00ff017b82 */ /* 0x000fe20000000800 */
[----:B------:R-:W-:Y:S05]  /*0010*/  EXIT ;  /* 0x000000000000794d */ /* 0x000fea0003800000 */
.L_x_22:
        /* <DEDUP_REMOVED lines=14> */
.L_x_67:


//--------------------- .text._ZN7cutlass13device_kernelIN5flash11enable_sm90INS1_16FlashAttnFwdSm90INS1_25CollectiveMainloopFwdSm90ILi2EN4cute5tupleIJNS5_1CILi1EEES8_S8_EEENS6_IJNS7_ILi128EEESA_SA_EEELi128ENS_6half_tEfNS_4arch4Sm90ELb0ELb1ELb1ELb1ELb1ELb1ELb0ELb1ELb1ELb1ELb1ELb0EEENS1_21CollectiveEpilogueFwdISB_S9_SC_SE_Li256ELb1ELb1ELb1ELb0EEENS1_36VarlenDynamicPersistentTileSchedulerILi128ELi128ELi256ELi128ELb1ELb1ELb1ELb1ELb0ELb1EEEEEEEEEvNT_6ParamsE --------------------------
	.section	.text._ZN7cutlass13device_kernelIN5flash11enable_sm90INS1_16FlashAttnFwdSm90INS1_25CollectiveMainloopFwdSm90ILi2EN4cute5tupleIJNS5_1CILi1EEES8_S8_EEENS6_IJNS7_ILi128EEESA_SA_EEELi128ENS_6half_tEfNS_4arch4Sm90ELb0ELb1ELb1ELb1ELb1ELb1ELb0ELb1ELb1ELb1ELb1ELb0EEENS1_21CollectiveEpilogueFwdISB_S9_SC_SE_Li256ELb1ELb1ELb1ELb0EEENS1_36VarlenDynamicPersistentTileSchedulerILi128ELi128ELi256ELi128ELb1ELb1ELb1ELb1ELb0ELb1EEEEEEEEEvNT_6ParamsE,"ax",@progbits
	.align	128
.text._ZN7cutlass13device_kernelIN5flash11enable_sm90INS1_16FlashAttnFwdSm90INS1_25CollectiveMainloopFwdSm90ILi2EN4cute5tupleIJNS5_1CILi1EEES8_S8_EEENS6_IJNS7_ILi128EEESA_SA_EEELi128ENS_6half_tEfNS_4arch4Sm90ELb0ELb1ELb1ELb1ELb1ELb1ELb0ELb1ELb1ELb1ELb1ELb0EEENS1_21CollectiveEpilogueFwdISB_S9_SC_SE_Li256ELb1ELb1ELb1ELb0EEENS1_36VarlenDynamicPersistentTileSchedulerILi128ELi128ELi256ELi128ELb1ELb1ELb1ELb1ELb0ELb1EEEEEEEEEvNT_6ParamsE:
        .type           _ZN7cutlass13device_kernelIN5flash11enable_sm90INS1_16FlashAttnFwdSm90INS1_25CollectiveMainloopFwdSm90ILi2EN4cute5tupleIJNS5_1CILi1EEES8_S8_EEENS6_IJNS7_ILi128EEESA_SA_EEELi128ENS_6half_tEfNS_4arch4Sm90ELb0ELb1ELb1ELb1ELb1ELb1ELb0ELb1ELb1ELb1ELb1ELb0EEENS1_21CollectiveEpilogueFwdISB_S9_SC_SE_Li256ELb1ELb1ELb1ELb0EEENS1_36VarlenDynamicPersistentTileSchedulerILi128ELi128ELi256ELi128ELb1ELb1ELb1ELb1ELb0ELb1EEEEEEEEEvNT_6ParamsE,@function
        .size           _ZN7cutlass13device_kernelIN5flash11enable_sm90INS1_16FlashAttnFwdSm90INS1_25CollectiveMainloopFwdSm90ILi2EN4cute5tupleIJNS5_1CILi1EEES8_S8_EEENS6_IJNS7_ILi128EEESA_SA_EEELi128ENS_6half_tEfNS_4arch4Sm90ELb0ELb1ELb1ELb1ELb1ELb1ELb0ELb1ELb1ELb1ELb1ELb0EEENS1_21CollectiveEpilogueFwdISB_S9_SC_SE_Li256ELb1ELb1ELb1ELb0EEENS1_36VarlenDynamicPersistentTileSchedulerILi128ELi128ELi256ELi128ELb1ELb1ELb1ELb1ELb0ELb1EEEEEEEEEvNT_6ParamsE,(.L_x_68 - _ZN7cutlass13device_kernelIN5flash11enable_sm90INS1_16FlashAttnFwdSm90INS1_25CollectiveMainloopFwdSm90ILi2EN4cute5tupleIJNS5_1CILi1EEES8_S8_EEENS6_IJNS7_ILi128EEESA_SA_EEELi128ENS_6half_tEfNS_4arch4Sm90ELb0ELb1ELb1ELb1ELb1ELb1ELb0ELb1ELb1ELb1ELb1ELb0EEENS1_21CollectiveEpilogueFwdISB_S9_SC_SE_Li256ELb1ELb1ELb1ELb0EEENS1_36VarlenDynamicPersistentTileSchedulerILi128ELi128ELi256ELi128ELb1ELb1ELb1ELb1ELb0ELb1EEEEEEEEEvNT_6ParamsE)
        .other          _ZN7cutlass13device_kernelIN5flash11enable_sm90INS1_16FlashAttnFwdSm90INS1_25CollectiveMainloopFwdSm90ILi2EN4cute5tupleIJNS5_1CILi1EEES8_S8_EEENS6_IJNS7_ILi128EEESA_SA_EEELi128ENS_6half_tEfNS_4arch4Sm90ELb0ELb1ELb1ELb1ELb1ELb1ELb0ELb1ELb1ELb1ELb1ELb0EEENS1_21CollectiveEpilogueFwdISB_S9_SC_SE_Li256ELb1ELb1ELb1ELb0EEENS1_36VarlenDynamicPersistentTileSchedulerILi128ELi128ELi256ELi128ELb1ELb1ELb1ELb1ELb0ELb1EEEEEEEEEvNT_6ParamsE,@"STO_CUDA_ENTRY STV_DEFAULT"
_ZN7cutlass13device_kernelIN5flash11enable_sm90INS1_16FlashAttnFwdSm90INS1_25CollectiveMainloopFwdSm90ILi2EN4cute5tupleIJNS5_1CILi1EEES8_S8_EEENS6_IJNS7_ILi128EEESA_SA_EEELi128ENS_6half_tEfNS_4arch4Sm90ELb0ELb1ELb1ELb1ELb1ELb1ELb0ELb1ELb1ELb1ELb1ELb0EEENS1_21CollectiveEpilogueFwdISB_S9_SC_SE_Li256ELb1ELb1ELb1ELb0EEENS1_36VarlenDynamicPersistentTileSchedulerILi128ELi128ELi256ELi128ELb1ELb1ELb1ELb1ELb0ELb1EEEEEEEEEvNT_6ParamsE:
[----:B------:R-:W-:Y:S01]  /*0000*/  LDC R1, c[0x0][0x37c] ;  /* 0x0000df00ff017b82 */ /* 0x000fe20000000800 */
[----:B------:R-:W-:Y:S05]  /*0010*/  EXIT ;  /* 0x000000000000794d */ /* 0x000fea0003800000 */
.L_x_23:
        /* <DEDUP_REMOVED lines=14> */
.L_x_68:


//--------------------- .text._ZN7cutlass13device_kernelIN5flash11enable_sm90INS1_16FlashAttnFwdSm90INS1_25CollectiveMainloopFwdSm90ILi2EN4cute5tupleIJNS5_1CILi1EEES8_S8_EEENS6_IJNS7_ILi128EEESA_SA_EEELi128ENS_6half_tEfNS_4arch4Sm90ELb1ELb0ELb1ELb0ELb1ELb0ELb0ELb1ELb1ELb1ELb1ELb0EEENS1_21CollectiveEpilogueFwdISB_S9_SC_SE_Li256ELb0ELb1ELb1ELb0EEENS1_19SingleTileSchedulerILb0ELb1ELb1ELi128EEEEEEEEEvNT_6ParamsE --------------------------
	.section	.text._ZN7cutlass13device_kernelIN5flash11enable_sm90INS1_16FlashAttnFwdSm90INS1_25CollectiveMainloopFwdSm90ILi2EN4cute5tupleIJNS5_1CILi1EEES8_S8_EEENS6_IJNS7_ILi128EEESA_SA_EEELi128ENS_6half_tEfNS_4arch4Sm90ELb1ELb0ELb1ELb0ELb1ELb0ELb0ELb1ELb1ELb1ELb1ELb0EEENS1_21CollectiveEpilogueFwdISB_S9_SC_SE_Li256ELb0ELb1ELb1ELb0EEENS1_19SingleTileSchedulerILb0ELb1ELb1ELi128EEEEEEEEEvNT_6ParamsE,"ax",@progbits
	.align	128
.text._ZN7cutlass13device_kernelIN5flash11enable_sm90INS1_16FlashAttnFwdSm90INS1_25CollectiveMainloopFwdSm90ILi2EN4cute5tupleIJNS5_1CILi1EEES8_S8_EEENS6_IJNS7_ILi128EEESA_SA_EEELi128ENS_6half_tEfNS_4arch4Sm90ELb1ELb0ELb1ELb0ELb1ELb0ELb0ELb1ELb1ELb1ELb1ELb0EEENS1_21CollectiveEpilogueFwdISB_S9_SC_SE_Li256ELb0ELb1ELb1ELb0EEENS1_19SingleTileSchedulerILb0ELb1ELb1ELi128EEEEEEEEEvNT_6ParamsE:
        .type           _ZN7cutlass13device_kernelIN5flash11enable_sm90INS1_16FlashAttnFwdSm90INS1_25CollectiveMainloopFwdSm90ILi2EN4cute5tupleIJNS5_1CILi1EEES8_S8_EEENS6_IJNS7_ILi128EEESA_SA_EEELi128ENS_6half_tEfNS_4arch4Sm90ELb1ELb0ELb1ELb0ELb1ELb0ELb0ELb1ELb1ELb1ELb1ELb0EEENS1_21CollectiveEpilogueFwdISB_S9_SC_SE_Li256ELb0ELb1ELb1ELb0EEENS1_19SingleTileSchedulerILb0ELb1ELb1ELi128EEEEEEEEEvNT_6ParamsE,@function
        .size           _ZN7cutlass13device_kernelIN5flash11enable_sm90INS1_16FlashAttnFwdSm90INS1_25CollectiveMainloopFwdSm90ILi2EN4cute5tupleIJNS5_1CILi1EEES8_S8_EEENS6_IJNS7_ILi128EEESA_SA_EEELi128ENS_6half_tEfNS_4arch4Sm90ELb1ELb0ELb1ELb0ELb1ELb0ELb0ELb1ELb1ELb1ELb1ELb0EEENS1_21CollectiveEpilogueFwdISB_S9_SC_SE_Li256ELb0ELb1ELb1ELb0EEENS1_19SingleTileSchedulerILb0ELb1ELb1ELi128EEEEEEEEEvNT_6ParamsE,(.L_x_69 - _ZN7cutlass13device_kernelIN5flash11enable_sm90INS1_16FlashAttnFwdSm90INS1_25CollectiveMainloopFwdSm90ILi2EN4cute5tupleIJNS5_1CILi1EEES8_S8_EEENS6_IJNS7_ILi128EEESA_SA_EEELi128ENS_6half_tEfNS_4arch4Sm90ELb1ELb0ELb1ELb0ELb1ELb0ELb0ELb1ELb1ELb1ELb1ELb0EEENS1_21CollectiveEpilogueFwdISB_S9_SC_SE_Li256ELb0ELb1ELb1ELb0EEENS1_19SingleTileSchedulerILb0ELb1ELb1ELi128EEEEEEEEEvNT_6ParamsE)
        .other          _ZN7cutlass13device_kernelIN5flash11enable_sm90INS1_16FlashAttnFwdSm90INS1_25CollectiveMainloopFwdSm90ILi2EN4cute5tupleIJNS5_1CILi1EEES8_S8_EEENS6_IJNS7_ILi128EEESA_SA_EEELi128ENS_6half_tEfNS_4arch4Sm90ELb1ELb0ELb1ELb0ELb1ELb0ELb0ELb1ELb1ELb1ELb1ELb0EEENS1_21CollectiveEpilogueFwdISB_S9_SC_SE_Li256ELb0ELb1ELb1ELb0EEENS1_19SingleTileSchedulerILb0ELb1ELb1ELi128EEEEEEEEEvNT_6ParamsE,@"STO_CUDA_ENTRY STV_DEFAULT"
_ZN7cutlass13device_kernelIN5flash11enable_sm90INS1_16FlashAttnFwdSm90INS1_25CollectiveMainloopFwdSm90ILi2EN4cute5tupleIJNS5_1CILi1EEES8_S8_EEENS6_IJNS7_ILi128EEESA_SA_EEELi128ENS_6half_tEfNS_4arch4Sm90ELb1ELb0ELb1ELb0ELb1ELb0ELb0ELb1ELb1ELb1ELb1ELb0EEENS1_21CollectiveEpilogueFwdISB_S9_SC_SE_Li256ELb0ELb1ELb1ELb0EEENS1_19SingleTileSchedulerILb0ELb1ELb1ELi128EEEEEEEEEvNT_6ParamsE:
[----:B------:R-:W-:Y:S01]  /*0000*/  LDC R1, c[0x0][0x37c] ;  /* 0x0000df00ff017b82 */ /* 0x000fe20000000800 */
[----:B------:R-:W-:Y:S05]  /*0010*/  EXIT ;  /* 0x000000000000794d */ /* 0x000fea0003800000 */
.L_x_24:
        /* <DEDUP_REMOVED lines=14> */
.L_x_69:


//--------------------- .text._ZN7cutlass13device_kernelIN5flash11enable_sm90INS1_16FlashAttnFwdSm90INS1_25CollectiveMainloopFwdSm90ILi2EN4cute5tupleIJNS5_1CILi1EEES8_S8_EEENS6_IJNS7_ILi128EEESA_SA_EEELi128ENS_6half_tEfNS_4arch4Sm90ELb1ELb0ELb1ELb1ELb1ELb0ELb0ELb1ELb1ELb1ELb1ELb0EEENS1_21CollectiveEpilogueFwdISB_S9_SC_SE_Li256ELb1ELb1ELb1ELb0EEENS1_36VarlenDynamicPersistentTileSchedulerILi128ELi128ELi256ELi128ELb1ELb1ELb1ELb1ELb1ELb1EEEEEEEEEvNT_6ParamsE --------------------------
	.section	.text._ZN7cutlass13device_kernelIN5flash11enable_sm90INS1_16FlashAttnFwdSm90INS1_25CollectiveMainloopFwdSm90ILi2EN4cute5tupleIJNS5_1CILi1EEES8_S8_EEENS6_IJNS7_ILi128EEESA_SA_EEELi128ENS_6half_tEfNS_4arch4Sm90ELb1ELb0ELb1ELb1ELb1ELb0ELb0ELb1ELb1ELb1ELb1ELb0EEENS1_21CollectiveEpilogueFwdISB_S9_SC_SE_Li256ELb1ELb1ELb1ELb0EEENS1_36VarlenDynamicPersistentTileSchedulerILi128ELi128ELi256ELi128ELb1ELb1ELb1ELb1ELb1ELb1EEEEEEEEEvNT_6ParamsE,"ax",@progbits
	.align	128
.text._ZN7cutlass13device_kernelIN5flash11enable_sm90INS1_16FlashAttnFwdSm90INS1_25CollectiveMainloopFwdSm90ILi2EN4cute5tupleIJNS5_1CILi1EEES8_S8_EEENS6_IJNS7_ILi128EEESA_SA_EEELi128ENS_6half_tEfNS_4arch4Sm90ELb1ELb0ELb1ELb1ELb1ELb0ELb0ELb1ELb1ELb1ELb1ELb0EEENS1_21CollectiveEpilogueFwdISB_S9_SC_SE_Li256ELb1ELb1ELb1ELb0EEENS1_36VarlenDynamicPersistentTileSchedulerILi128ELi128ELi256ELi128ELb1ELb1ELb1ELb1ELb1ELb1EEEEEEEEEvNT_6ParamsE:
        .type           _ZN7cutlass13device_kernelIN5flash11enable_sm90INS1_16FlashAttnFwdSm90INS1_25CollectiveMainloopFwdSm90ILi2EN4cute5tupleIJNS5_1CILi1EEES8_S8_EEENS6_IJNS7_ILi128EEESA_SA_EEELi128ENS_6half_tEfNS_4arch4Sm90ELb1ELb0ELb1ELb1ELb1ELb0ELb0ELb1ELb1ELb1ELb1ELb0EEENS1_21CollectiveEpilogueFwdISB_S9_SC_SE_Li256ELb1ELb1ELb1ELb0EEENS1_36VarlenDynamicPersistentTileSchedulerILi128ELi128ELi256ELi128ELb1ELb1ELb1ELb1ELb1ELb1EEEEEEEEEvNT_6ParamsE,@function
        .size           _ZN7cutlass13device_kernelIN5flash11enable_sm90INS1_16FlashAttnFwdSm90INS1_25CollectiveMainloopFwdSm90ILi2EN4cute5tupleIJNS5_1CILi1EEES8_S8_EEENS6_IJNS7_ILi128EEESA_SA_EEELi128ENS_6half_tEfNS_4arch4Sm90ELb1ELb0ELb1ELb1ELb1ELb0ELb0ELb1ELb1ELb1ELb1ELb0EEENS1_21CollectiveEpilogueFwdISB_S9_SC_SE_Li256ELb1ELb1ELb1ELb0EEENS1_36VarlenDynamicPersistentTileSchedulerILi128ELi128ELi256ELi128ELb1ELb1ELb1ELb1ELb1ELb1EEEEEEEEEvNT_6ParamsE,(.L_x_70 - _ZN7cutlass13device_kernelIN5flash11enable_sm90INS1_16FlashAttnFwdSm90INS1_25CollectiveMainloopFwdSm90ILi2EN4cute5tupleIJNS5_1CILi1EEES8_S8_EEENS6_IJNS7_ILi128EEESA_SA_EEELi128ENS_6half_tEfNS_4arch4Sm90ELb1ELb0ELb1ELb1ELb1ELb0ELb0ELb1ELb1ELb1ELb1ELb0EEENS1_21CollectiveEpilogueFwdISB_S9_SC_SE_Li256ELb1ELb1ELb1ELb0EEENS1_36VarlenDynamicPersistentTileSchedulerILi128ELi128ELi256ELi128ELb1ELb1ELb1ELb1ELb1ELb1EEEEEEEEEvNT_6ParamsE)
        .other          _ZN7cutlass13device_kernelIN5flash11enable_sm90INS1_16FlashAttnFwdSm90INS1_25CollectiveMainloopFwdSm90ILi2EN4cute5tupleIJNS5_1CILi1EEES8_S8_EEENS6_IJNS7_ILi128EEESA_SA_EEELi128ENS_6half_tEfNS_4arch4Sm90ELb1ELb0ELb1ELb1ELb1ELb0ELb0ELb1ELb1ELb1ELb1ELb0EEENS1_21CollectiveEpilogueFwdISB_S9_SC_SE_Li256ELb1ELb1ELb1ELb0EEENS1_36VarlenDynamicPersistentTileSchedulerILi128ELi128ELi256ELi128ELb1ELb1ELb1ELb1ELb1ELb1EEEEEEEEEvNT_6ParamsE,@"STO_CUDA_ENTRY STV_DEFAULT"
_ZN7cutlass13device_kernelIN5flash11enable_sm90INS1_16FlashAttnFwdSm90INS1_25CollectiveMainloopFwdSm90ILi2EN4cute5tupleIJNS5_1CILi1EEES8_S8_EEENS6_IJNS7_ILi128EEESA_SA_EEELi128ENS_6half_tEfNS_4arch4Sm90ELb1ELb0ELb1ELb1ELb1ELb0ELb0ELb1ELb1ELb1ELb1ELb0EEENS1_21CollectiveEpilogueFwdISB_S9_SC_SE_Li256ELb1ELb1ELb1ELb0EEENS1_36VarlenDynamicPersistentTileSchedulerILi128ELi128ELi256ELi128ELb1ELb1ELb1ELb1ELb1ELb1EEEEEEEEEvNT_6ParamsE:
[----:B------:R-:W-:Y:S01]  /*0000*/  LDC R1, c[0x0][0x37c] ;  /* 0x0000df00ff017b82 */ /* 0x000fe20000000800 */
[----:B------:R-:W-:Y:S05]  /*0010*/  EXIT ;  /* 0x000000000000794d */ /* 0x000fea0003800000 */
.L_x_25:
        /* <DEDUP_REMOVED lines=14> */
.L_x_70:


//--------------------- .text._ZN7cutlass13device_kernelIN5flash11enable_sm90INS1_16FlashAttnFwdSm90INS1_25CollectiveMainloopFwdSm90ILi2EN4cute5tupleIJNS5_1CILi1EEES8_S8_EEENS6_IJNS7_ILi128EEESA_SA_EEELi128ENS_6half_tEfNS_4arch4Sm90ELb1ELb0ELb1ELb1ELb1ELb1ELb0ELb1ELb1ELb1ELb1ELb0EEENS1_21CollectiveEpilogueFwdISB_S9_SC_SE_Li256ELb1ELb1ELb1ELb0EEENS1_36VarlenDynamicPersistentTileSchedulerILi128ELi128ELi256ELi128ELb1ELb1ELb1ELb1ELb1ELb1EEEEEEEEEvNT_6ParamsE --------------------------
	.section	.text._ZN7cutlass13device_kernelIN5flash11enable_sm90INS1_16FlashAttnFwdSm90INS1_25CollectiveMainloopFwdSm90ILi2EN4cute5tupleIJNS5_1CILi1EEES8_S8_EEENS6_IJNS7_ILi128EEESA_SA_EEELi128ENS_6half_tEfNS_4arch4Sm90ELb1ELb0ELb1ELb1ELb1ELb1ELb0ELb1ELb1ELb1ELb1ELb0EEENS1_21CollectiveEpilogueFwdISB_S9_SC_SE_Li256ELb1ELb1ELb1ELb0EEENS1_36VarlenDynamicPersistentTileSchedulerILi128ELi128ELi256ELi128ELb1ELb1ELb1ELb1ELb1ELb1EEEEEEEEEvNT_6ParamsE,"ax",@progbits
	.align	128
.text._ZN7cutlass13device_kernelIN5flash11enable_sm90INS1_16FlashAttnFwdSm90INS1_25CollectiveMainloopFwdSm90ILi2EN4cute5tupleIJNS5_1CILi1EEES8_S8_EEENS6_IJNS7_ILi128EEESA_SA_EEELi128ENS_6half_tEfNS_4arch4Sm90ELb1ELb0ELb1ELb1ELb1ELb1ELb0ELb1ELb1ELb1ELb1ELb0EEENS1_21CollectiveEpilogueFwdISB_S9_SC_SE_Li256ELb1ELb1ELb1ELb0EEENS1_36VarlenDynamicPersistentTileSchedulerILi128ELi128ELi256ELi128ELb1ELb1ELb1ELb1ELb1ELb1EEEEEEEEEvNT_6ParamsE:
        .type           _ZN7cutlass13device_kernelIN5flash11enable_sm90INS1_16FlashAttnFwdSm90INS1_25CollectiveMainloopFwdSm90ILi2EN4cute5tupleIJNS5_1CILi1EEES8_S8_EEENS6_IJNS7_ILi128EEESA_SA_EEELi128ENS_6half_tEfNS_4arch4Sm90ELb1ELb0ELb1ELb1ELb1ELb1ELb0ELb1ELb1ELb1ELb1ELb0EEENS1_21CollectiveEpilogueFwdISB_S9_SC_SE_Li256ELb1ELb1ELb1ELb0EEENS1_36VarlenDynamicPersistentTileSchedulerILi128ELi128ELi256ELi128ELb1ELb1ELb1ELb1ELb1ELb1EEEEEEEEEvNT_6ParamsE,@function
        .size           _ZN7cutlass13device_kernelIN5flash11enable_sm90INS1_16FlashAttnFwdSm90INS1_25CollectiveMainloopFwdSm90ILi2EN4cute5tupleIJNS5_1CILi1EEES8_S8_EEENS6_IJNS7_ILi128EEESA_SA_EEELi128ENS_6half_tEfNS_4arch4Sm90ELb1ELb0ELb1ELb1ELb1ELb1ELb0ELb1ELb1ELb1ELb1ELb0EEENS1_21CollectiveEpilogueFwdISB_S9_SC_SE_Li256ELb1ELb1ELb1ELb0EEENS1_36VarlenDynamicPersistentTileSchedulerILi128ELi128ELi256ELi128ELb1ELb1ELb1ELb1ELb1ELb1EEEEEEEEEvNT_6ParamsE,(.L_x_71 - _ZN7cutlass13device_kernelIN5flash11enable_sm90INS1_16FlashAttnFwdSm90INS1_25CollectiveMainloopFwdSm90ILi2EN4cute5tupleIJNS5_1CILi1EEES8_S8_EEENS6_IJNS7_ILi128EEESA_SA_EEELi128ENS_6half_tEfNS_4arch4Sm90ELb1ELb0ELb1ELb1ELb1ELb1ELb0ELb1ELb1ELb1ELb1ELb0EEENS1_21CollectiveEpilogueFwdISB_S9_SC_SE_Li256ELb1ELb1ELb1ELb0EEENS1_36VarlenDynamicPersistentTileSchedulerILi128ELi128ELi256ELi128ELb1ELb1ELb1ELb1ELb1ELb1EEEEEEEEEvNT_6ParamsE)
        .other          _ZN7cutlass13device_kernelIN5flash11enable_sm90INS1_16FlashAttnFwdSm90INS1_25CollectiveMainloopFwdSm90ILi2EN4cute5tupleIJNS5_1CILi1EEES8_S8_EEENS6_IJNS7_ILi128EEESA_SA_EEELi128ENS_6half_tEfNS_4arch4Sm90ELb1ELb0ELb1ELb1ELb1ELb1ELb0ELb1ELb1ELb1ELb1ELb0EEENS1_21CollectiveEpilogueFwdISB_S9_SC_SE_Li256ELb1ELb1ELb1ELb0EEENS1_36VarlenDynamicPersistentTileSchedulerILi128ELi128ELi256ELi128ELb1ELb1ELb1ELb1ELb1ELb1EEEEEEEEEvNT_6ParamsE,@"STO_CUDA_ENTRY STV_DEFAULT"
_ZN7cutlass13device_kernelIN5flash11enable_sm90INS1_16FlashAttnFwdSm90INS1_25CollectiveMainloopFwdSm90ILi2EN4cute5tupleIJNS5_1CILi1EEES8_S8_EEENS6_IJNS7_ILi128EEESA_SA_EEELi128ENS_6half_tEfNS_4arch4Sm90ELb1ELb0ELb1ELb1ELb1ELb1ELb0ELb1ELb1ELb1ELb1ELb0EEENS1_21CollectiveEpilogueFwdISB_S9_SC_SE_Li256ELb1ELb1ELb1ELb0EEENS1_36VarlenDynamicPersistentTileSchedulerILi128ELi128ELi256ELi128ELb1ELb1ELb1ELb1ELb1ELb1EEEEEEEEEvNT_6ParamsE:
[----:B------:R-:W-:Y:S01]  /*0000*/  LDC R1, c[0x0][0x37c] ;  /* 0x0000df00ff017b82 */ /* 0x000fe20000000800 */
[----:B------:R-:W-:Y:S05]  /*0010*/  EXIT ;  /* 0x000000000000794d */ /* 0x000fea0003800000 */
.L_x_26:
        /* <DEDUP_REMOVED lines=14> */
.L_x_71:


//--------------------- .text._ZN7cutlass13device_kernelIN5flash11enable_sm90INS1_16FlashAttnFwdSm90INS1_25CollectiveMainloopFwdSm90ILi2EN4cute5tupleIJNS5_1CILi1EEES8_S8_EEENS6_IJNS7_ILi192EEENS7_ILi128EEENS7_ILi96EEEEEELi96ENS_6half_tEfNS_4arch4Sm90ELb0ELb0ELb1ELb0ELb1ELb0ELb0ELb0ELb1ELb1ELb1ELb0EEENS1_21CollectiveEpilogueFwdINS6_IJSA_SC_SB_EEES9_SE_SG_Li384ELb0ELb1ELb1ELb0EEENS1_19SingleTileSchedulerILb0ELb1ELb1ELi192EEEEEEEEEvNT_6ParamsE --------------------------
	.section	.text._ZN7cutlass13device_kernelIN5flash11enable_sm90INS1_16FlashAttnFwdSm90INS1_25CollectiveMainloopFwdSm90ILi2EN4cute5tupleIJNS5_1CILi1EEES8_S8_EEENS6_IJNS7_ILi192EEENS7_ILi128EEENS7_ILi96EEEEEELi96ENS_6half_tEfNS_4arch4Sm90ELb0ELb0ELb1ELb0ELb1ELb0ELb0ELb0ELb1ELb1ELb1ELb0EEENS1_21CollectiveEpilogueFwdINS6_IJSA_SC_SB_EEES9_SE_SG_Li384ELb0ELb1ELb1ELb0EEENS1_19SingleTileSchedulerILb0ELb1ELb1ELi192EEEEEEEEEvNT_6ParamsE,"ax",@progbits
	.align	128
.text._ZN7cutlass13device_kernelIN5flash11enable_sm90INS1_16FlashAttnFwdSm90INS1_25CollectiveMainloopFwdSm90ILi2EN4cute5tupleIJNS5_1CILi1EEES8_S8_EEENS6_IJNS7_ILi192EEENS7_ILi128EEENS7_ILi96EEEEEELi96ENS_6half_tEfNS_4arch4Sm90ELb0ELb0ELb1ELb0ELb1ELb0ELb0ELb0ELb1ELb1ELb1ELb0EEENS1_21CollectiveEpilogueFwdINS6_IJSA_SC_SB_EEES9_SE_SG_Li384ELb0ELb1ELb1ELb0EEENS1_19SingleTileSchedulerILb0ELb1ELb1ELi192EEEEEEEEEvNT_6ParamsE:
        .type           _ZN7cutlass13device_kernelIN5flash11enable_sm90INS1_16FlashAttnFwdSm90INS1_25CollectiveMainloopFwdSm90ILi2EN4cute5tupleIJNS5_1CILi1EEES8_S8_EEENS6_IJNS7_ILi192EEENS7_ILi128EEENS7_ILi96EEEEEELi96ENS_6half_tEfNS_4arch4Sm90ELb0ELb0ELb1ELb0ELb1ELb0ELb0ELb0ELb1ELb1ELb1ELb0EEENS1_21CollectiveEpilogueFwdINS6_IJSA_SC_SB_EEES9_SE_SG_Li384ELb0ELb1ELb1ELb0EEENS1_19SingleTileSchedulerILb0ELb1ELb1ELi192EEEEEEEEEvNT_6ParamsE,@function
        .size           _ZN7cutlass13device_kernelIN5flash11enable_sm90INS1_16FlashAttnFwdSm90INS1_25CollectiveMainloopFwdSm90ILi2EN4cute5tupleIJNS5_1CILi1EEES8_S8_EEENS6_IJNS7_ILi192EEENS7_ILi128EEENS7_ILi96EEEEEELi96ENS_6half_tEfNS_4arch4Sm90ELb0ELb0ELb1ELb0ELb1ELb0ELb0ELb0ELb1ELb1ELb1ELb0EEENS1_21CollectiveEpilogueFwdINS6_IJSA_SC_SB_EEES9_SE_SG_Li384ELb0ELb1ELb1ELb0EEENS1_19SingleTileSchedulerILb0ELb1ELb1ELi192EEEEEEEEEvNT_6ParamsE,(.L_x_72 - _ZN7cutlass13device_kernelIN5flash11enable_sm90INS1_16FlashAttnFwdSm90INS1_25CollectiveMainloopFwdSm90ILi2EN4cute5tupleIJNS5_1CILi1EEES8_S8_EEENS6_IJNS7_ILi192EEENS7_ILi128EEENS7_ILi96EEEEEELi96ENS_6half_tEfNS_4arch4Sm90ELb0ELb0ELb1ELb0ELb1ELb0ELb0ELb0ELb1ELb1ELb1ELb0EEENS1_21CollectiveEpilogueFwdINS6_IJSA_SC_SB_EEES9_SE_SG_Li384ELb0ELb1ELb1ELb0EEENS1_19SingleTileSchedulerILb0ELb1ELb1ELi192EEEEEEEEEvNT_6ParamsE)
        .other          _ZN7cutlass13device_kernelIN5flash11enable_sm90INS1_16FlashAttnFwdSm90INS1_25CollectiveMainloopFwdSm90ILi2EN4cute5tupleIJNS5_1CILi1EEES8_S8_EEENS6_IJNS7_ILi192EEENS7_ILi128EEENS7_ILi96EEEEEELi96ENS_6half_tEfNS_4arch4Sm90ELb0ELb0ELb1ELb0ELb1ELb0ELb0ELb0ELb1ELb1ELb1ELb0EEENS1_21CollectiveEpilogueFwdINS6_IJSA_SC_SB_EEES9_SE_SG_Li384ELb0ELb1ELb1ELb0EEENS1_19SingleTileSchedulerILb0ELb1ELb1ELi192EEEEEEEEEvNT_6ParamsE,@"STO_CUDA_ENTRY STV_DEFAULT"
_ZN7cutlass13device_kernelIN5flash11enable_sm90INS1_16FlashAttnFwdSm90INS1_25CollectiveMainloopFwdSm90ILi2EN4cute5tupleIJNS5_1CILi1EEES8_S8_EEENS6_IJNS7_ILi192EEENS7_ILi128EEENS7_ILi96EEEEEELi96ENS_6half_tEfNS_4arch4Sm90ELb0ELb0ELb1ELb0ELb1ELb0ELb0ELb0ELb1ELb1ELb1ELb0EEENS1_21CollectiveEpilogueFwdINS6_IJSA_SC_SB_EEES9_SE_SG_Li384ELb0ELb1ELb1ELb0EEENS1_19SingleTileSchedulerILb0ELb1ELb1ELi192EEEEEEEEEvNT_6ParamsE:
[----:B------:R-:W-:Y:S01]  /*0000*/  LDC R1, c[0x0][0x37c] ;  /* 0x0000df00ff017b82 */ /* 0x000fe20000000800 */
[----:B------:R-:W-:Y:S05]  /*0010*/  EXIT ;  /* 0x000000000000794d */ /* 0x000fea0003800000 */
.L_x_27:
        /* <DEDUP_REMOVED lines=14> */
.L_x_72:


//--------------------- .text._ZN7cutlass13device_kernelIN5flash11enable_sm90INS1_16FlashAttnFwdSm90INS1_25CollectiveMainloopFwdSm90ILi2EN4cute5tupleIJNS5_1CILi1EEES8_S8_EEENS6_IJNS7_ILi192EEENS7_ILi128EEENS7_ILi96EEEEEELi96ENS_6half_tEfNS_4arch4Sm90ELb0ELb0ELb1ELb1ELb1ELb0ELb0ELb0ELb1ELb1ELb1ELb0EEENS1_21CollectiveEpilogueFwdINS6_IJSA_SC_SB_EEES9_SE_SG_Li384ELb1ELb1ELb1ELb0EEENS1_36VarlenDynamicPersistentTileSchedulerILi192ELi128ELi384ELi128ELb1ELb1ELb1ELb0ELb1ELb1EEEEEEEEEvNT_6ParamsE --------------------------
	.section	.text._ZN7cutlass13device_kernelIN5flash11enable_sm90INS1_16FlashAttnFwdSm90INS1_25CollectiveMainloopFwdSm90ILi2EN4cute5tupleIJNS5_1CILi1EEES8_S8_EEENS6_IJNS7_ILi192EEENS7_ILi128EEENS7_ILi96EEEEEELi96ENS_6half_tEfNS_4arch4Sm90ELb0ELb0ELb1ELb1ELb1ELb0ELb0ELb0ELb1ELb1ELb1ELb0EEENS1_21CollectiveEpilogueFwdINS6_IJSA_SC_SB_EEES9_SE_SG_Li384ELb1ELb1ELb1ELb0EEENS1_36VarlenDynamicPersistentTileSchedulerILi192ELi128ELi384ELi128ELb1ELb1ELb1ELb0ELb1ELb1EEEEEEEEEvNT_6ParamsE,"ax",@progbits
	.align	128
.text._ZN7cutlass13device_kernelIN5flash11enable_sm90INS1_16FlashAttnFwdSm90INS1_25CollectiveMainloopFwdSm90ILi2EN4cute5tupleIJNS5_1CILi1EEES8_S8_EEENS6_IJNS7_ILi192EEENS7_ILi128EEENS7_ILi96EEEEEELi96ENS_6half_tEfNS_4arch4Sm90ELb0ELb0ELb1ELb1ELb1ELb0ELb0ELb0ELb1ELb1ELb1ELb0EEENS1_21CollectiveEpilogueFwdINS6_IJSA_SC_SB_EEES9_SE_SG_Li384ELb1ELb1ELb1ELb0EEENS1_36VarlenDynamicPersistentTileSchedulerILi192ELi128ELi384ELi128ELb1ELb1ELb1ELb0ELb1ELb1EEEEEEEEEvNT_6ParamsE:
        .type           _ZN7cutlass13device_kernelIN5flash11enable_sm90INS1_16FlashAttnFwdSm90INS1_25CollectiveMainloopFwdSm90ILi2EN4cute5tupleIJNS5_1CILi1EEES8_S8_EEENS6_IJNS7_ILi192EEENS7_ILi128EEENS7_ILi96EEEEEELi96ENS_6half_tEfNS_4arch4Sm90ELb0ELb0ELb1ELb1ELb1ELb0ELb0ELb0ELb1ELb1ELb1ELb0EEENS1_21CollectiveEpilogueFwdINS6_IJSA_SC_SB_EEES9_SE_SG_Li384ELb1ELb1ELb1ELb0EEENS1_36VarlenDynamicPersistentTileSchedulerILi192ELi128ELi384ELi128ELb1ELb1ELb1ELb0ELb1ELb1EEEEEEEEEvNT_6ParamsE,@function
        .size           _ZN7cutlass13device_kernelIN5flash11enable_sm90INS1_16FlashAttnFwdSm90INS1_25CollectiveMainloopFwdSm90ILi2EN4cute5tupleIJNS5_1CILi1EEES8_S8_EEENS6_IJNS7_ILi192EEENS7_ILi128EEENS7_ILi96EEEEEELi96ENS_6half_tEfNS_4arch4Sm90ELb0ELb0ELb1ELb1ELb1ELb0ELb0ELb0ELb1ELb1ELb1ELb0EEENS1_21CollectiveEpilogueFwdINS6_IJSA_SC_SB_EEES9_SE_SG_Li384ELb1ELb1ELb1ELb0EEENS1_36VarlenDynamicPersistentTileSchedulerILi192ELi128ELi384ELi128ELb1ELb1ELb1ELb0ELb1ELb1EEEEEEEEEvNT_6ParamsE,(.L_x_73 - _ZN7cutlass13device_kernelIN5flash11enable_sm90INS1_16FlashAttnFwdSm90INS1_25CollectiveMainloopFwdSm90ILi2EN4cute5tupleIJNS5_1CILi1EEES8_S8_EEENS6_IJNS7_ILi192EEENS7_ILi128EEENS7_ILi96EEEEEELi96ENS_6half_tEfNS_4arch4Sm90ELb0ELb0ELb1ELb1ELb1ELb0ELb0ELb0ELb1ELb1ELb1ELb0EEENS1_21CollectiveEpilogueFwdINS6_IJSA_SC_SB_EEES9_SE_SG_Li384ELb1ELb1ELb1ELb0EEENS1_36VarlenDynamicPersistentTileSchedulerILi192ELi128ELi384ELi128ELb1ELb1ELb1ELb0ELb1ELb1EEEEEEEEEvNT_6ParamsE)
        .other          _ZN7cutlass13device_kernelIN5flash11enable_sm90INS1_16FlashAttnFwdSm90INS1_25CollectiveMainloopFwdSm90ILi2EN4cute5tupleIJNS5_1CILi1EEES8_S8_EEENS6_IJNS7_ILi192EEENS7_ILi128EEENS7_ILi96EEEEEELi96ENS_6half_tEfNS_4arch4Sm90ELb0ELb0ELb1ELb1ELb1ELb0ELb0ELb0ELb1ELb1ELb1ELb0EEENS1_21CollectiveEpilogueFwdINS6_IJSA_SC_SB_EEES9_SE_SG_Li384ELb1ELb1ELb1ELb0EEENS1_36VarlenDynamicPersistentTileSchedulerILi192ELi128ELi384ELi128ELb1ELb1ELb1ELb0ELb1ELb1EEEEEEEEEvNT_6ParamsE,@"STO_CUDA_ENTRY STV_DEFAULT"
_ZN7cutlass13device_kernelIN5flash11enable_sm90INS1_16FlashAttnFwdSm90INS1_25CollectiveMainloopFwdSm90ILi2EN4cute5tupleIJNS5_1CILi1EEES8_S8_EEENS6_IJNS7_ILi192EEENS7_ILi128EEENS7_ILi96EEEEEELi96ENS_6half_tEfNS_4arch4Sm90ELb0ELb0ELb1ELb1ELb1ELb0ELb0ELb0ELb1ELb1ELb1ELb0EEENS1_21CollectiveEpilogueFwdINS6_IJSA_SC_SB_EEES9_SE_SG_Li384ELb1ELb1ELb1ELb0EEENS1_36VarlenDynamicPersistentTileSchedulerILi192ELi128ELi384ELi128ELb1ELb1ELb1ELb0ELb1ELb1EEEEEEEEEvNT_6ParamsE:
[----:B------:R-:W-:Y:S01]  /*0000*/  LDC R1, c[0x0][0x37c] ;  /* 0x0000df00ff017b82 */ /* 0x000fe20000000800 */
[----:B------:R-:W-:Y:S05]  /*0010*/  EXIT ;  /* 0x000000000000794d */ /* 0x000fea0003800000 */
.L_x_28:
        /* <DEDUP_REMOVED lines=14> */
.L_x_73:


//--------------------- .text._ZN7cutlass13device_kernelIN5flash11enable_sm90INS1_16FlashAttnFwdSm90INS1_25CollectiveMainloopFwdSm90ILi2EN4cute5tupleIJNS5_1CILi1EEES8_S8_EEENS6_IJNS7_ILi192EEENS7_ILi128EEENS7_ILi96EEEEEELi96ENS_6half_tEfNS_4arch4Sm90ELb0ELb0ELb1ELb1ELb1ELb1ELb0ELb0ELb1ELb1ELb1ELb0EEENS1_21CollectiveEpilogueFwdINS6_IJSA_SC_SB_EEES9_SE_SG_Li384ELb1ELb1ELb1ELb0EEENS1_36VarlenDynamicPersistentTileSchedulerILi192ELi128ELi384ELi128ELb1ELb1ELb1ELb0ELb1ELb1EEEEEEEEEvNT_6ParamsE --------------------------
	.section	.text._ZN7cutlass13device_kernelIN5flash11enable_sm90INS1_16FlashAttnFwdSm90INS1_25CollectiveMainloopFwdSm90ILi2EN4cute5tupleIJNS5_1CILi1EEES8_S8_EEENS6_IJNS7_ILi192EEENS7_ILi128EEENS7_ILi96EEEEEELi96ENS_6half_tEfNS_4arch4Sm90ELb0ELb0ELb1ELb1ELb1ELb1ELb0ELb0ELb1ELb1ELb1ELb0EEENS1_21CollectiveEpilogueFwdINS6_IJSA_SC_SB_EEES9_SE_SG_Li384ELb1ELb1ELb1ELb0EEENS1_36VarlenDynamicPersistentTileSchedulerILi192ELi128ELi384ELi128ELb1ELb1ELb1ELb0ELb1ELb1EEEEEEEEEvNT_6ParamsE,"ax",@progbits
	.align	128
.text._ZN7cutlass13device_kernelIN5flash11enable_sm90INS1_16FlashAttnFwdSm90INS1_25CollectiveMainloopFwdSm90ILi2EN4cute5tupleIJNS5_1CILi1EEES8_S8_EEENS6_IJNS7_ILi192EEENS7_ILi128EEENS7_ILi96EEEEEELi96ENS_6half_tEfNS_4arch4Sm90ELb0ELb0ELb1ELb1ELb1ELb1ELb0ELb0ELb1ELb1ELb1ELb0EEENS1_21CollectiveEpilogueFwdINS6_IJSA_SC_SB_EEES9_SE_SG_Li384ELb1ELb1ELb1ELb0EEENS1_36VarlenDynamicPersistentTileSchedulerILi192ELi128ELi384ELi128ELb1ELb1ELb1ELb0ELb1ELb1EEEEEEEEEvNT_6ParamsE:
        .type           _ZN7cutlass13device_kernelIN5flash11enable_sm90INS1_16FlashAttnFwdSm90INS1_25CollectiveMainloopFwdSm90ILi2EN4cute5tupleIJNS5_1CILi1EEES8_S8_EEENS6_IJNS7_ILi192EEENS7_ILi128EEENS7_ILi96EEEEEELi96ENS_6half_tEfNS_4arch4Sm90ELb0ELb0ELb1ELb1ELb1ELb1ELb0ELb0ELb1ELb1ELb1ELb0EEENS1_21CollectiveEpilogueFwdINS6_IJSA_SC_SB_EEES9_SE_SG_Li384ELb1ELb1ELb1ELb0EEENS1_36VarlenDynamicPersistentTileSchedulerILi192ELi128ELi384ELi128ELb1ELb1ELb1ELb0ELb1ELb1EEEEEEEEEvNT_6ParamsE,@function
        .size           _ZN7cutlass13device_kernelIN5flash11enable_sm90INS1_16FlashAttnFwdSm90INS1_25CollectiveMainloopFwdSm90ILi2EN4cute5tupleIJNS5_1CILi1EEES8_S8_EEENS6_IJNS7_ILi192EEENS7_ILi128EEENS7_ILi96EEEEEELi96ENS_6half_tEfNS_4arch4Sm90ELb0ELb0ELb1ELb1ELb1ELb1ELb0ELb0ELb1ELb1ELb1ELb0EEENS1_21CollectiveEpilogueFwdINS6_IJSA_SC_SB_EEES9_SE_SG_Li384ELb1ELb1ELb1ELb0EEENS1_36VarlenDynamicPersistentTileSchedulerILi192ELi128ELi384ELi128ELb1ELb1ELb1ELb0ELb1ELb1EEEEEEEEEvNT_6ParamsE,(.L_x_74 - _ZN7cutlass13device_kernelIN5flash11enable_sm90INS1_16FlashAttnFwdSm90INS1_25CollectiveMainloopFwdSm90ILi2EN4cute5tupleIJNS5_1CILi1EEES8_S8_EEENS6_IJNS7_ILi192EEENS7_ILi128EEENS7_ILi96EEEEEELi96ENS_6half_tEfNS_4arch4Sm90ELb0ELb0ELb1ELb1ELb1ELb1ELb0ELb0ELb1ELb1ELb1ELb0EEENS1_21CollectiveEpilogueFwdINS6_IJSA_SC_SB_EEES9_SE_SG_Li384ELb1ELb1ELb1ELb0EEENS1_36VarlenDynamicPersistentTileSchedulerILi192ELi128ELi384ELi128ELb1ELb1ELb1ELb0ELb1ELb1EEEEEEEEEvNT_6ParamsE)
        .other          _ZN7cutlass13device_kernelIN5flash11enable_sm90INS1_16FlashAttnFwdSm90INS1_25CollectiveMainloopFwdSm90ILi2EN4cute5tupleIJNS5_1CILi1EEES8_S8_EEENS6_IJNS7_ILi192EEENS7_ILi128EEENS7_ILi96EEEEEELi96ENS_6half_tEfNS_4arch4Sm90ELb0ELb0ELb1ELb1ELb1ELb1ELb0ELb0ELb1ELb1ELb1ELb0EEENS1_21CollectiveEpilogueFwdINS6_IJSA_SC_SB_EEES9_SE_SG_Li384ELb1ELb1ELb1ELb0EEENS1_36VarlenDynamicPersistentTileSchedulerILi192ELi128ELi384ELi128ELb1ELb1ELb1ELb0ELb1ELb1EEEEEEEEEvNT_6ParamsE,@"STO_CUDA_ENTRY STV_DEFAULT"
_ZN7cutlass13device_kernelIN5flash11enable_sm90INS1_16FlashAttnFwdSm90INS1_25CollectiveMainloopFwdSm90ILi2EN4cute5tupleIJNS5_1CILi1EEES8_S8_EEENS6_IJNS7_ILi192EEENS7_ILi128EEENS7_ILi96EEEEEELi96ENS_6half_tEfNS_4arch4Sm90ELb0ELb0ELb1ELb1ELb1ELb1ELb0ELb0ELb1ELb1ELb1ELb0EEENS1_21CollectiveEpilogueFwdINS6_IJSA_SC_SB_EEES9_SE_SG_Li384ELb1ELb1ELb1ELb0EEENS1_36VarlenDynamicPersistentTileSchedulerILi192ELi128ELi384ELi128ELb1ELb1ELb1ELb0ELb1ELb1EEEEEEEEEvNT_6ParamsE:
[----:B------:R-:W-:Y:S01]  /*0000*/  LDC R1, c[0x0][0x37c] ;  /* 0x0000df00ff017b82 */ /* 0x000fe20000000800 */
[----:B------:R-:W-:Y:S05]  /*0010*/  EXIT ;  /* 0x000000000000794d */ /* 0x000fea0003800000 */
.L_x_29:
        /* <DEDUP_REMOVED lines=14> */
.L_x_74:


//--------------------- .text._ZN7cutlass13device_kernelIN5flash11enable_sm90INS1_16FlashAttnFwdSm90INS1_25CollectiveMainloopFwdSm90ILi2EN4cute5tupleIJNS5_1CILi1EEES8_S8_EEENS6_IJNS7_ILi192EEENS7_ILi128EEENS7_ILi96EEEEEELi96ENS_6half_tEfNS_4arch4Sm90ELb0ELb1ELb1ELb0ELb1ELb0ELb0ELb0ELb1ELb1ELb1ELb0EEENS1_21CollectiveEpilogueFwdINS6_IJSA_SC_SB_EEES9_SE_SG_Li384ELb0ELb1ELb1ELb0EEENS1_19SingleTileSchedulerILb0ELb1ELb1ELi192EEEEEEEEEvNT_6ParamsE --------------------------
	.section	.text._ZN7cutlass13device_kernelIN5flash11enable_sm90INS1_16FlashAttnFwdSm90INS1_25CollectiveMainloopFwdSm90ILi2EN4cute5tupleIJNS5_1CILi1EEES8_S8_EEENS6_IJNS7_ILi192EEENS7_ILi128EEENS7_ILi96EEEEEELi96ENS_6half_tEfNS_4arch4Sm90ELb0ELb1ELb1ELb0ELb1ELb0ELb0ELb0ELb1ELb1ELb1ELb0EEENS1_21CollectiveEpilogueFwdINS6_IJSA_SC_SB_EEES9_SE_SG_Li384ELb0ELb1ELb1ELb0EEENS1_19SingleTileSchedulerILb0ELb1ELb1ELi192EEEEEEEEEvNT_6ParamsE,"ax",@progbits
	.align	128
.text._ZN7cutlass13device_kernelIN5flash11enable_sm90INS1_16FlashAttnFwdSm90INS1_25CollectiveMainloopFwdSm90ILi2EN4cute5tupleIJNS5_1CILi1EEES8_S8_EEENS6_IJNS7_ILi192EEENS7_ILi128EEENS7_ILi96EEEEEELi96ENS_6half_tEfNS_4arch4Sm90ELb0ELb1ELb1ELb0ELb1ELb0ELb0ELb0ELb1ELb1ELb1ELb0EEENS1_21CollectiveEpilogueFwdINS6_IJSA_SC_SB_EEES9_SE_SG_Li384ELb0ELb1ELb1ELb0EEENS1_19SingleTileSchedulerILb0ELb1ELb1ELi192EEEEEEEEEvNT_6ParamsE:
        .type           _ZN7cutlass13device_kernelIN5flash11enable_sm90INS1_16FlashAttnFwdSm90INS1_25CollectiveMainloopFwdSm90ILi2EN4cute5tupleIJNS5_1CILi1EEES8_S8_EEENS6_IJNS7_ILi192EEENS7_ILi128EEENS7_ILi96EEEEEELi96ENS_6half_tEfNS_4arch4Sm90ELb0ELb1ELb1ELb0ELb1ELb0ELb0ELb0ELb1ELb1ELb1ELb0EEENS1_21CollectiveEpilogueFwdINS6_IJSA_SC_SB_EEES9_SE_SG_Li384ELb0ELb1ELb1ELb0EEENS1_19SingleTileSchedulerILb0ELb1ELb1ELi192EEEEEEEEEvNT_6ParamsE,@function
        .size           _ZN7cutlass13device_kernelIN5flash11enable_sm90INS1_16FlashAttnFwdSm90INS1_25CollectiveMainloopFwdSm90ILi2EN4cute5tupleIJNS5_1CILi1EEES8_S8_EEENS6_IJNS7_ILi192EEENS7_ILi128EEENS7_ILi96EEEEEELi96ENS_6half_tEfNS_4arch4Sm90ELb0ELb1ELb1ELb0ELb1ELb0ELb0ELb0ELb1ELb1ELb1ELb0EEENS1_21CollectiveEpilogueFwdINS6_IJSA_SC_SB_EEES9_SE_SG_Li384ELb0ELb1ELb1ELb0EEENS1_19SingleTileSchedulerILb0ELb1ELb1ELi192EEEEEEEEEvNT_6ParamsE,(.L_x_75 - _ZN7cutlass13device_kernelIN5flash11enable_sm90INS1_16FlashAttnFwdSm90INS1_25CollectiveMainloopFwdSm90ILi2EN4cute5tupleIJNS5_1CILi1EEES8_S8_EEENS6_IJNS7_ILi192EEENS7_ILi128EEENS7_ILi96EEEEEELi96ENS_6half_tEfNS_4arch4Sm90ELb0ELb1ELb1ELb0ELb1ELb0ELb0ELb0ELb1ELb1ELb1ELb0EEENS1_21CollectiveEpilogueFwdINS6_IJSA_SC_SB_EEES9_SE_SG_Li384ELb0ELb1ELb1ELb0EEENS1_19SingleTileSchedulerILb0ELb1ELb1ELi192EEEEEEEEEvNT_6ParamsE)
        .other          _ZN7cutlass13device_kernelIN5flash11enable_sm90INS1_16FlashAttnFwdSm90INS1_25CollectiveMainloopFwdSm90ILi2EN4cute5tupleIJNS5_1CILi1EEES8_S8_EEENS6_IJNS7_ILi192EEENS7_ILi128EEENS7_ILi96EEEEEELi96ENS_6half_tEfNS_4arch4Sm90ELb0ELb1ELb1ELb0ELb1ELb0ELb0ELb0ELb1ELb1ELb1ELb0EEENS1_21CollectiveEpilogueFwdINS6_IJSA_SC_SB_EEES9_SE_SG_Li384ELb0ELb1ELb1ELb0EEENS1_19SingleTileSchedulerILb0ELb1ELb1ELi192EEEEEEEEEvNT_6ParamsE,@"STO_CUDA_ENTRY STV_DEFAULT"
_ZN7cutlass13device_kernelIN5flash11enable_sm90INS1_16FlashAttnFwdSm90INS1_25CollectiveMainloopFwdSm90ILi2EN4cute5tupleIJNS5_1CILi1EEES8_S8_EEENS6_IJNS7_ILi192EEENS7_ILi128EEENS7_ILi96EEEEEELi96ENS_6half_tEfNS_4arch4Sm90ELb0ELb1ELb1ELb0ELb1ELb0ELb0ELb0ELb1ELb1ELb1ELb0EEENS1_21CollectiveEpilogueFwdINS6_IJSA_SC_SB_EEES9_SE_SG_Li384ELb0ELb1ELb1ELb0EEENS1_19SingleTileSchedulerILb0ELb1ELb1ELi192EEEEEEEEEvNT_6ParamsE:
[----:B------:R-:W-:Y:S01]  /*0000*/  LDC R1, c[0x0][0x37c] ;  /* 0x0000df00ff017b82 */ /* 0x000fe20000000800 */
[----:B------:R-:W-:Y:S05]  /*0010*/  EXIT ;  /* 0x000000000000794d */ /* 0x000fea0003800000 */
.L_x_30:
        /* <DEDUP_REMOVED lines=14> */
.L_x_75:


//--------------------- .text._ZN7cutlass13device_kernelIN5flash11enable_sm90INS1_16FlashAttnFwdSm90INS1_25CollectiveMainloopFwdSm90ILi2EN4cute5tupleIJNS5_1CILi1EEES8_S8_EEENS6_IJNS7_ILi192EEENS7_ILi128EEENS7_ILi96EEEEEELi96ENS_6half_tEfNS_4arch4Sm90ELb0ELb1ELb1ELb1ELb1ELb0ELb0ELb0ELb1ELb1ELb1ELb0EEENS1_21CollectiveEpilogueFwdINS6_IJSA_SC_SB_EEES9_SE_SG_Li384ELb1ELb1ELb1ELb0EEENS1_36VarlenDynamicPersistentTileSchedulerILi192ELi128ELi384ELi128ELb1ELb1ELb1ELb1ELb0ELb1EEEEEEEEEvNT_6ParamsE --------------------------
	.section	.text._ZN7cutlass13device_kernelIN5flash11enable_sm90INS1_16FlashAttnFwdSm90INS1_25CollectiveMainloopFwdSm90ILi2EN4cute5tupleIJNS5_1CILi1EEES8_S8_EEENS6_IJNS7_ILi192EEENS7_ILi128EEENS7_ILi96EEEEEELi96ENS_6half_tEfNS_4arch4Sm90ELb0ELb1ELb1ELb1ELb1ELb0ELb0ELb0ELb1ELb1ELb1ELb0EEENS1_21CollectiveEpilogueFwdINS6_IJSA_SC_SB_EEES9_SE_SG_Li384ELb1ELb1ELb1ELb0EEENS1_36VarlenDynamicPersistentTileSchedulerILi192ELi128ELi384ELi128ELb1ELb1ELb1ELb1ELb0ELb1EEEEEEEEEvNT_6ParamsE,"ax",@progbits
	.align	128
.text._ZN7cutlass13device_kernelIN5flash11enable_sm90INS1_16FlashAttnFwdSm90INS1_25CollectiveMainloopFwdSm90ILi2EN4cute5tupleIJNS5_1CILi1EEES8_S8_EEENS6_IJNS7_ILi192EEENS7_ILi128EEENS7_ILi96EEEEEELi96ENS_6half_tEfNS_4arch4Sm90ELb0ELb1ELb1ELb1ELb1ELb0ELb0ELb0ELb1ELb1ELb1ELb0EEENS1_21CollectiveEpilogueFwdINS6_IJSA_SC_SB_EEES9_SE_SG_Li384ELb1ELb1ELb1ELb0EEENS1_36VarlenDynamicPersistentTileSchedulerILi192ELi128ELi384ELi128ELb1ELb1ELb1ELb1ELb0ELb1EEEEEEEEEvNT_6ParamsE:
        .type           _ZN7cutlass13device_kernelIN5flash11enable_sm90INS1_16FlashAttnFwdSm90INS1_25CollectiveMainloopFwdSm90ILi2EN4cute5tupleIJNS5_1CILi1EEES8_S8_EEENS6_IJNS7_ILi192EEENS7_ILi128EEENS7_ILi96EEEEEELi96ENS_6half_tEfNS_4arch4Sm90ELb0ELb1ELb1ELb1ELb1ELb0ELb0ELb0ELb1ELb1ELb1ELb0EEENS1_21CollectiveEpilogueFwdINS6_IJSA_SC_SB_EEES9_SE_SG_Li384ELb1ELb1ELb1ELb0EEENS1_36VarlenDynamicPersistentTileSchedulerILi192ELi128ELi384ELi128ELb1ELb1ELb1ELb1ELb0ELb1EEEEEEEEEvNT_6ParamsE,@function
        .size           _ZN7cutlass13device_kernelIN5flash11enable_sm90INS1_16FlashAttnFwdSm90INS1_25CollectiveMainloopFwdSm90ILi2EN4cute5tupleIJNS5_1CILi1EEES8_S8_EEENS6_IJNS7_ILi192EEENS7_ILi128EEENS7_ILi96EEEEEELi96ENS_6half_tEfNS_4arch4Sm90ELb0ELb1ELb1ELb1ELb1ELb0ELb0ELb0ELb1ELb1ELb1ELb0EEENS1_21CollectiveEpilogueFwdINS6_IJSA_SC_SB_EEES9_SE_SG_Li384ELb1ELb1ELb1ELb0EEENS1_36VarlenDynamicPersistentTileSchedulerILi192ELi128ELi384ELi128ELb1ELb1ELb1ELb1ELb0ELb1EEEEEEEEEvNT_6ParamsE,(.L_x_76 - _ZN7cutlass13device_kernelIN5flash11enable_sm90INS1_16FlashAttnFwdSm90INS1_25CollectiveMainloopFwdSm90ILi2EN4cute5tupleIJNS5_1CILi1EEES8_S8_EEENS6_IJNS7_ILi192EEENS7_ILi128EEENS7_ILi96EEEEEELi96ENS_6half_tEfNS_4arch4Sm90ELb0ELb1ELb1ELb1ELb1ELb0ELb0ELb0ELb1ELb1ELb1ELb0EEENS1_21CollectiveEpilogueFwdINS6_IJSA_SC_SB_EEES9_SE_SG_Li384ELb1ELb1ELb1ELb0EEENS1_36VarlenDynamicPersistentTileSchedulerILi192ELi128ELi384ELi128ELb1ELb1ELb1ELb1ELb0ELb1EEEEEEEEEvNT_6ParamsE)
        .other          _ZN7cutlass13device_kernelIN5flash11enable_sm90INS1_16FlashAttnFwdSm90INS1_25CollectiveMainloopFwdSm90ILi2EN4cute5tupleIJNS5_1CILi1EEES8_S8_EEENS6_IJNS7_ILi192EEENS7_ILi128EEENS7_ILi96EEEEEELi96ENS_6half_tEfNS_4arch4Sm90ELb0ELb1ELb1ELb1ELb1ELb0ELb0ELb0ELb1ELb1ELb1ELb0EEENS1_21CollectiveEpilogueFwdINS6_IJSA_SC_SB_EEES9_SE_SG_Li384ELb1ELb1ELb1ELb0EEENS1_36VarlenDynamicPersistentTileSchedulerILi192ELi128ELi384ELi128ELb1ELb1ELb1ELb1ELb0ELb1EEEEEEEEEvNT_6ParamsE,@"STO_CUDA_ENTRY STV_DEFAULT"
_ZN7cutlass13device_kernelIN5flash11enable_sm90INS1_16FlashAttnFwdSm90INS1_25CollectiveMainloopFwdSm90ILi2EN4cute5tupleIJNS5_1CILi1EEES8_S8_EEENS6_IJNS7_ILi192EEENS7_ILi128EEENS7_ILi96EEEEEELi96ENS_6half_tEfNS_4arch4Sm90ELb0ELb1ELb1ELb1ELb1ELb0ELb0ELb0ELb1ELb1ELb1ELb0EEENS1_21CollectiveEpilogueFwdINS6_IJSA_SC_SB_EEES9_SE_SG_Li384ELb1ELb1ELb1ELb0EEENS1_36VarlenDynamicPersistentTileSchedulerILi192ELi128ELi384ELi128ELb1ELb1ELb1ELb1ELb0ELb1EEEEEEEEEvNT_6ParamsE:
[----:B------:R-:W-:Y:S01]  /*0000*/  LDC R1, c[0x0][0x37c] ;  /* 0x0000df00ff017b82 */ /* 0x000fe20000000800 */
[----:B------:R-:W-:Y:S05]  /*0010*/  EXIT ;  /* 0x000000000000794d */ /* 0x000fea0003800000 */
.L_x_31:
        /* <DEDUP_REMOVED lines=14> */
.L_x_76:


//--------------------- .text._ZN7cutlass13device_kernelIN5flash11enable_sm90INS1_16FlashAttnFwdSm90INS1_25CollectiveMainloopFwdSm90ILi2EN4cute5tupleIJNS5_1CILi1EEES8_S8_EEENS6_IJNS7_ILi192EEENS7_ILi128EEENS7_ILi96EEEEEELi96ENS_6half_tEfNS_4arch4Sm90ELb0ELb1ELb1ELb1ELb1ELb1ELb0ELb0ELb1ELb1ELb1ELb0EEENS1_21CollectiveEpilogueFwdINS6_IJSA_SC_SB_EEES9_SE_SG_Li384ELb1ELb1ELb1ELb0EEENS1_36VarlenDynamicPersistentTileSchedulerILi192ELi128ELi384ELi128ELb1ELb1ELb1ELb1ELb0ELb1EEEEEEEEEvNT_6ParamsE --------------------------
	.section	.text._ZN7cutlass13device_kernelIN5flash11enable_sm90INS1_16FlashAttnFwdSm90INS1_25CollectiveMainloopFwdSm90ILi2EN4cute5tupleIJNS5_1CILi1EEES8_S8_EEENS6_IJNS7_ILi192EEENS7_ILi128EEENS7_ILi96EEEEEELi96ENS_6half_tEfNS_4arch4Sm90ELb0ELb1ELb1ELb1ELb1ELb1ELb0ELb0ELb1ELb1ELb1ELb0EEENS1_21CollectiveEpilogueFwdINS6_IJSA_SC_SB_EEES9_SE_SG_Li384ELb1ELb1ELb1ELb0EEENS1_36VarlenDynamicPersistentTileSchedulerILi192ELi128ELi384ELi128ELb1ELb1ELb1ELb1ELb0ELb1EEEEEEEEEvNT_6ParamsE,"ax",@progbits
	.align	128
.text._ZN7cutlass13device_kernelIN5flash11enable_sm90INS1_16FlashAttnFwdSm90INS1_25CollectiveMainloopFwdSm90ILi2EN4cute5tupleIJNS5_1CILi1EEES8_S8_EEENS6_IJNS7_ILi192EEENS7_ILi128EEENS7_ILi96EEEEEELi96ENS_6half_tEfNS_4arch4Sm90ELb0ELb1ELb1ELb1ELb1ELb1ELb0ELb0ELb1ELb1ELb1ELb0EEENS1_21CollectiveEpilogueFwdINS6_IJSA_SC_SB_EEES9_SE_SG_Li384ELb1ELb1ELb1ELb0EEENS1_36VarlenDynamicPersistentTileSchedulerILi192ELi128ELi384ELi128ELb1ELb1ELb1ELb1ELb0ELb1EEEEEEEEEvNT_6ParamsE:
        .type           _ZN7cutlass13device_kernelIN5flash11enable_sm90INS1_16FlashAttnFwdSm90INS1_25CollectiveMainloopFwdSm90ILi2EN4cute5tupleIJNS5_1CILi1EEES8_S8_EEENS6_IJNS7_ILi192EEENS7_ILi128EEENS7_ILi96EEEEEELi96ENS_6half_tEfNS_4arch4Sm90ELb0ELb1ELb1ELb1ELb1ELb1ELb0ELb0ELb1ELb1ELb1ELb0EEENS1_21CollectiveEpilogueFwdINS6_IJSA_SC_SB_EEES9_SE_SG_Li384ELb1ELb1ELb1ELb0EEENS1_36VarlenDynamicPersistentTileSchedulerILi192ELi128ELi384ELi128ELb1ELb1ELb1ELb1ELb0ELb1EEEEEEEEEvNT_6ParamsE,@function
        .size           _ZN7cutlass13device_kernelIN5flash11enable_sm90INS1_16FlashAttnFwdSm90INS1_25CollectiveMainloopFwdSm90ILi2EN4cute5tupleIJNS5_1CILi1EEES8_S8_EEENS6_IJNS7_ILi192EEENS7_ILi128EEENS7_ILi96EEEEEELi96ENS_6half_tEfNS_4arch4Sm90ELb0ELb1ELb1ELb1ELb1ELb1ELb0ELb0ELb1ELb1ELb1ELb0EEENS1_21CollectiveEpilogueFwdINS6_IJSA_SC_SB_EEES9_SE_SG_Li384ELb1ELb1ELb1ELb0EEENS1_36VarlenDynamicPersistentTileSchedulerILi192ELi128ELi384ELi128ELb1ELb1ELb1ELb1ELb0ELb1EEEEEEEEEvNT_6ParamsE,(.L_x_77 - _ZN7cutlass13device_kernelIN5flash11enable_sm90INS1_16FlashAttnFwdSm90INS1_25CollectiveMainloopFwdSm90ILi2EN4cute5tupleIJNS5_1CILi1EEES8_S8_EEENS6_IJNS7_ILi192EEENS7_ILi128EEENS7_ILi96EEEEEELi96ENS_6half_tEfNS_4arch4Sm90ELb0ELb1ELb1ELb1ELb1ELb1ELb0ELb0ELb1ELb1ELb1ELb0EEENS1_21CollectiveEpilogueFwdINS6_IJSA_SC_SB_EEES9_SE_SG_Li384ELb1ELb1ELb1ELb0EEENS1_36VarlenDynamicPersistentTileSchedulerILi192ELi128ELi384ELi128ELb1ELb1ELb1ELb1ELb0ELb1EEEEEEEEEvNT_6ParamsE)
        .other          _ZN7cutlass13device_kernelIN5flash11enable_sm90INS1_16FlashAttnFwdSm90INS1_25CollectiveMainloopFwdSm90ILi2EN4cute5tupleIJNS5_1CILi1EEES8_S8_EEENS6_IJNS7_ILi192EEENS7_ILi128EEENS7_ILi96EEEEEELi96ENS_6half_tEfNS_4arch4Sm90ELb0ELb1ELb1ELb1ELb1ELb1ELb0ELb0ELb1ELb1ELb1ELb0EEENS1_21CollectiveEpilogueFwdINS6_IJSA_SC_SB_EEES9_SE_SG_Li384ELb1ELb1ELb1ELb0EEENS1_36VarlenDynamicPersistentTileSchedulerILi192ELi128ELi384ELi128ELb1ELb1ELb1ELb1ELb0ELb1EEEEEEEEEvNT_6ParamsE,@"STO_CUDA_ENTRY STV_DEFAULT"
_ZN7cutlass13device_kernelIN5flash11enable_sm90INS1_16FlashAttnFwdSm90INS1_25CollectiveMainloopFwdSm90ILi2EN4cute5tupleIJNS5_1CILi1EEES8_S8_EEENS6_IJNS7_ILi192EEENS7_ILi128EEENS7_ILi96EEEEEELi96ENS_6half_tEfNS_4arch4Sm90ELb0ELb1ELb1ELb1ELb1ELb1ELb0ELb0ELb1ELb1ELb1ELb0EEENS1_21CollectiveEpilogueFwdINS6_IJSA_SC_SB_EEES9_SE_SG_Li384ELb1ELb1ELb1ELb0EEENS1_36VarlenDynamicPersistentTileSchedulerILi192ELi128ELi384ELi128ELb1ELb1ELb1ELb1ELb0ELb1EEEEEEEEEvNT_6ParamsE:
[----:B------:R-:W-:Y:S01]  /*0000*/  LDC R1, c[0x0][0x37c] ;  /* 0x0000df00ff017b82 */ /* 0x000fe20000000800 */
[----:B------:R-:W-:Y:S05]  /*0010*/  EXIT ;  /* 0x000000000000794d */ /* 0x000fea0003800000 */
.L_x_32:
        /* <DEDUP_REMOVED lines=14> */
.L_x_77:


//--------------------- .text._ZN7cutlass13device_kernelIN5flash11enable_sm90INS1_16FlashAttnFwdSm90INS1_25CollectiveMainloopFwdSm90ILi2EN4cute5tupleIJNS5_1CILi1EEES8_S8_EEENS6_IJNS7_ILi192EEENS7_ILi128EEENS7_ILi96EEEEEELi96ENS_6half_tEfNS_4arch4Sm90ELb1ELb0ELb1ELb0ELb1ELb0ELb0ELb0ELb1ELb1ELb1ELb0EEENS1_21CollectiveEpilogueFwdINS6_IJSA_SC_SB_EEES9_SE_SG_Li384ELb0ELb1ELb1ELb0EEENS1_19SingleTileSchedulerILb0ELb1ELb1ELi192EEEEEEEEEvNT_6ParamsE --------------------------
	.section	.text._ZN7cutlass13device_kernelIN5flash11enable_sm90INS1_16FlashAttnFwdSm90INS1_25CollectiveMainloopFwdSm90ILi2EN4cute5tupleIJNS5_1CILi1EEES8_S8_EEENS6_IJNS7_ILi192EEENS7_ILi128EEENS7_ILi96EEEEEELi96ENS_6half_tEfNS_4arch4Sm90ELb1ELb0ELb1ELb0ELb1ELb0ELb0ELb0ELb1ELb1ELb1ELb0EEENS1_21CollectiveEpilogueFwdINS6_IJSA_SC_SB_EEES9_SE_SG_Li384ELb0ELb1ELb1ELb0EEENS1_19SingleTileSchedulerILb0ELb1ELb1ELi192EEEEEEEEEvNT_6ParamsE,"ax",@progbits
	.align	128
.text._ZN7cutlass13device_kernelIN5flash11enable_sm90INS1_16FlashAttnFwdSm90INS1_25CollectiveMainloopFwdSm90ILi2EN4cute5tupleIJNS5_1CILi1EEES8_S8_EEENS6_IJNS7_ILi192EEENS7_ILi128EEENS7_ILi96EEEEEELi96ENS_6half_tEfNS_4arch4Sm90ELb1ELb0ELb1ELb0ELb1ELb0ELb0ELb0ELb1ELb1ELb1ELb0EEENS1_21CollectiveEpilogueFwdINS6_IJSA_SC_SB_EEES9_SE_SG_Li384ELb0ELb1ELb1ELb0EEENS1_19SingleTileSchedulerILb0ELb1ELb1ELi192EEEEEEEEEvNT_6ParamsE:
        .type           _ZN7cutlass13device_kernelIN5flash11enable_sm90INS1_16FlashAttnFwdSm90INS1_25CollectiveMainloopFwdSm90ILi2EN4cute5tupleIJNS5_1CILi1EEES8_S8_EEENS6_IJNS7_ILi192EEENS7_ILi128EEENS7_ILi96EEEEEELi96ENS_6half_tEfNS_4arch4Sm90ELb1ELb0ELb1ELb0ELb1ELb0ELb0ELb0ELb1ELb1ELb1ELb0EEENS1_21CollectiveEpilogueFwdINS6_IJSA_SC_SB_EEES9_SE_SG_Li384ELb0ELb1ELb1ELb0EEENS1_19SingleTileSchedulerILb0ELb1ELb1ELi192EEEEEEEEEvNT_6ParamsE,@function
        .size           _ZN7cutlass13device_kernelIN5flash11enable_sm90INS1_16FlashAttnFwdSm90INS1_25CollectiveMainloopFwdSm90ILi2EN4cute5tupleIJNS5_1CILi1EEES8_S8_EEENS6_IJNS7_ILi192EEENS7_ILi128EEENS7_ILi96EEEEEELi96ENS_6half_tEfNS_4arch4Sm90ELb1ELb0ELb1ELb0ELb1ELb0ELb0ELb0ELb1ELb1ELb1ELb0EEENS1_21CollectiveEpilogueFwdINS6_IJSA_SC_SB_EEES9_SE_SG_Li384ELb0ELb1ELb1ELb0EEENS1_19SingleTileSchedulerILb0ELb1ELb1ELi192EEEEEEEEEvNT_6ParamsE,(.L_x_78 - _ZN7cutlass13device_kernelIN5flash11enable_sm90INS1_16FlashAttnFwdSm90INS1_25CollectiveMainloopFwdSm90ILi2EN4cute5tupleIJNS5_1CILi1EEES8_S8_EEENS6_IJNS7_ILi192EEENS7_ILi128EEENS7_ILi96EEEEEELi96ENS_6half_tEfNS_4arch4Sm90ELb1ELb0ELb1ELb0ELb1ELb0ELb0ELb0ELb1ELb1ELb1ELb0EEENS1_21CollectiveEpilogueFwdINS6_IJSA_SC_SB_EEES9_SE_SG_Li384ELb0ELb1ELb1ELb0EEENS1_19SingleTileSchedulerILb0ELb1ELb1ELi192EEEEEEEEEvNT_6ParamsE)
        .other          _ZN7cutlass13device_kernelIN5flash11enable_sm90INS1_16FlashAttnFwdSm90INS1_25CollectiveMainloopFwdSm90ILi2EN4cute5tupleIJNS5_1CILi1EEES8_S8_EEENS6_IJNS7_ILi192EEENS7_ILi128EEENS7_ILi96EEEEEELi96ENS_6half_tEfNS_4arch4Sm90ELb1ELb0ELb1ELb0ELb1ELb0ELb0ELb0ELb1ELb1ELb1ELb0EEENS1_21CollectiveEpilogueFwdINS6_IJSA_SC_SB_EEES9_SE_SG_Li384ELb0ELb1ELb1ELb0EEENS1_19SingleTileSchedulerILb0ELb1ELb1ELi192EEEEEEEEEvNT_6ParamsE,@"STO_CUDA_ENTRY STV_DEFAULT"
_ZN7cutlass13device_kernelIN5flash11enable_sm90INS1_16FlashAttnFwdSm90INS1_25CollectiveMainloopFwdSm90ILi2EN4cute5tupleIJNS5_1CILi1EEES8_S8_EEENS6_IJNS7_ILi192EEENS7_ILi128EEENS7_ILi96EEEEEELi96ENS_6half_tEfNS_4arch4Sm90ELb1ELb0ELb1ELb0ELb1ELb0ELb0ELb0ELb1ELb1ELb1ELb0EEENS1_21CollectiveEpilogueFwdINS6_IJSA_SC_SB_EEES9_SE_SG_Li384ELb0ELb1ELb1ELb0EEENS1_19SingleTileSchedulerILb0ELb1ELb1ELi192EEEEEEEEEvNT_6ParamsE:
[----:B------:R-:W-:Y:S01]  /*0000*/  LDC R1, c[0x0][0x37c] ;  /* 0x0000df00ff017b82 */ /* 0x000fe20000000800 */
[----:B------:R-:W-:Y:S05]  /*0010*/  EXIT ;  /* 0x000000000000794d */ /* 0x000fea0003800000 */
.L_x_33:
        /* <DEDUP_REMOVED lines=14> */
.L_x_78:


//--------------------- .text._ZN7cutlass13device_kernelIN5flash11enable_sm90INS1_16FlashAttnFwdSm90INS1_25CollectiveMainloopFwdSm90ILi2EN4cute5tupleIJNS5_1CILi1EEES8_S8_EEENS6_IJNS7_ILi192EEENS7_ILi128EEENS7_ILi96EEEEEELi96ENS_6half_tEfNS_4arch4Sm90ELb1ELb0ELb1ELb1ELb1ELb0ELb0ELb0ELb1ELb1ELb1ELb0EEENS1_21CollectiveEpilogueFwdINS6_IJSA_SC_SB_EEES9_SE_SG_Li384ELb1ELb1ELb1ELb0EEENS1_36VarlenDynamicPersistentTileSchedulerILi192ELi128ELi384ELi128ELb1ELb1ELb1ELb1ELb1ELb1EEEEEEEEEvNT_6ParamsE --------------------------
	.section	.text._ZN7cutlass13device_kernelIN5flash11enable_sm90INS1_16FlashAttnFwdSm90INS1_25CollectiveMainloopFwdSm90ILi2EN4cute5tupleIJNS5_1CILi1EEES8_S8_EEENS6_IJNS7_ILi192EEENS7_ILi128EEENS7_ILi96EEEEEELi96ENS_6half_tEfNS_4arch4Sm90ELb1ELb0ELb1ELb1ELb1ELb0ELb0ELb0ELb1ELb1ELb1ELb0EEENS1_21CollectiveEpilogueFwdINS6_IJSA_SC_SB_EEES9_SE_SG_Li384ELb1ELb1ELb1ELb0EEENS1_36VarlenDynamicPersistentTileSchedulerILi192ELi128ELi384ELi128ELb1ELb1ELb1ELb1ELb1ELb1EEEEEEEEEvNT_6ParamsE,"ax",@progbits
	.align	128
.text._ZN7cutlass13device_kernelIN5flash11enable_sm90INS1_16FlashAttnFwdSm90INS1_25CollectiveMainloopFwdSm90ILi2EN4cute5tupleIJNS5_1CILi1EEES8_S8_EEENS6_IJNS7_ILi192EEENS7_ILi128EEENS7_ILi96EEEEEELi96ENS_6half_tEfNS_4arch4Sm90ELb1ELb0ELb1ELb1ELb1ELb0ELb0ELb0ELb1ELb1ELb1ELb0EEENS1_21CollectiveEpilogueFwdINS6_IJSA_SC_SB_EEES9_SE_SG_Li384ELb1ELb1ELb1ELb0EEENS1_36VarlenDynamicPersistentTileSchedulerILi192ELi128ELi384ELi128ELb1ELb1ELb1ELb1ELb1ELb1EEEEEEEEEvNT_6ParamsE:
        .type           _ZN7cutlass13device_kernelIN5flash11enable_sm90INS1_16FlashAttnFwdSm90INS1_25CollectiveMainloopFwdSm90ILi2EN4cute5tupleIJNS5_1CILi1EEES8_S8_EEENS6_IJNS7_ILi192EEENS7_ILi128EEENS7_ILi96EEEEEELi96ENS_6half_tEfNS_4arch4Sm90ELb1ELb0ELb1ELb1ELb1ELb0ELb0ELb0ELb1ELb1ELb1ELb0EEENS1_21CollectiveEpilogueFwdINS6_IJSA_SC_SB_EEES9_SE_SG_Li384ELb1ELb1ELb1ELb0EEENS1_36VarlenDynamicPersistentTileSchedulerILi192ELi128ELi384ELi128ELb1ELb1ELb1ELb1ELb1ELb1EEEEEEEEEvNT_6ParamsE,@function
        .size           _ZN7cutlass13device_kernelIN5flash11enable_sm90INS1_16FlashAttnFwdSm90INS1_25CollectiveMainloopFwdSm90ILi2EN4cute5tupleIJNS5_1CILi1EEES8_S8_EEENS6_IJNS7_ILi192EEENS7_ILi128EEENS7_ILi96EEEEEELi96ENS_6half_tEfNS_4arch4Sm90ELb1ELb0ELb1ELb1ELb1ELb0ELb0ELb0ELb1ELb1ELb1ELb0EEENS1_21CollectiveEpilogueFwdINS6_IJSA_SC_SB_EEES9_SE_SG_Li384ELb1ELb1ELb1ELb0EEENS1_36VarlenDynamicPersistentTileSchedulerILi192ELi128ELi384ELi128ELb1ELb1ELb1ELb1ELb1ELb1EEEEEEEEEvNT_6ParamsE,(.L_x_79 - _ZN7cutlass13device_kernelIN5flash11enable_sm90INS1_16FlashAttnFwdSm90INS1_25CollectiveMainloopFwdSm90ILi2EN4cute5tupleIJNS5_1CILi1EEES8_S8_EEENS6_IJNS7_ILi192EEENS7_ILi128EEENS7_ILi96EEEEEELi96ENS_6half_tEfNS_4arch4Sm90ELb1ELb0ELb1ELb1ELb1ELb0ELb0ELb0ELb1ELb1ELb1ELb0EEENS1_21CollectiveEpilogueFwdINS6_IJSA_SC_SB_EEES9_SE_SG_Li384ELb1ELb1ELb1ELb0EEENS1_36VarlenDynamicPersistentTileSchedulerILi192ELi128ELi384ELi128ELb1ELb1ELb1ELb1ELb1ELb1EEEEEEEEEvNT_6ParamsE)
        .other          _ZN7cutlass13device_kernelIN5flash11enable_sm90INS1_16FlashAttnFwdSm90INS1_25CollectiveMainloopFwdSm90ILi2EN4cute5tupleIJNS5_1CILi1EEES8_S8_EEENS6_IJNS7_ILi192EEENS7_ILi128EEENS7_ILi96EEEEEELi96ENS_6half_tEfNS_4arch4Sm90ELb1ELb0ELb1ELb1ELb1ELb0ELb0ELb0ELb1ELb1ELb1ELb0EEENS1_21CollectiveEpilogueFwdINS6_IJSA_SC_SB_EEES9_SE_SG_Li384ELb1ELb1ELb1ELb0EEENS1_36VarlenDynamicPersistentTileSchedulerILi192ELi128ELi384ELi128ELb1ELb1ELb1ELb1ELb1ELb1EEEEEEEEEvNT_6ParamsE,@"STO_CUDA_ENTRY STV_DEFAULT"
_ZN7cutlass13device_kernelIN5flash11enable_sm90INS1_16FlashAttnFwdSm90INS1_25CollectiveMainloopFwdSm90ILi2EN4cute5tupleIJNS5_1CILi1EEES8_S8_EEENS6_IJNS7_ILi192EEENS7_ILi128EEENS7_ILi96EEEEEELi96ENS_6half_tEfNS_4arch4Sm90ELb1ELb0ELb1ELb1ELb1ELb0ELb0ELb0ELb1ELb1ELb1ELb0EEENS1_21CollectiveEpilogueFwdINS6_IJSA_SC_SB_EEES9_SE_SG_Li384ELb1ELb1ELb1ELb0EEENS1_36VarlenDynamicPersistentTileSchedulerILi192ELi128ELi384ELi128ELb1ELb1ELb1ELb1ELb1ELb1EEEEEEEEEvNT_6ParamsE:
[----:B------:R-:W-:Y:S01]  /*0000*/  LDC R1, c[0x0][0x37c] ;  /* 0x0000df00ff017b82 */ /* 0x000fe20000000800 */
[----:B------:R-:W-:Y:S05]  /*0010*/  EXIT ;  /* 0x000000000000794d */ /* 0x000fea0003800000 */
.L_x_34:
        /* <DEDUP_REMOVED lines=14> */
.L_x_79:


//--------------------- .text._ZN7cutlass13device_kernelIN5flash11enable_sm90INS1_16FlashAttnFwdSm90INS1_25CollectiveMainloopFwdSm90ILi2EN4cute5tupleIJNS5_1CILi1EEES8_S8_EEENS6_IJNS7_ILi192EEENS7_ILi128EEENS7_ILi96EEEEEELi96ENS_6half_tEfNS_4arch4Sm90ELb1ELb0ELb1ELb1ELb1ELb1ELb0ELb0ELb1ELb1ELb1ELb0EEENS1_21CollectiveEpilogueFwdINS6_IJSA_SC_SB_EEES9_SE_SG_Li384ELb1ELb1ELb1ELb0EEENS1_36VarlenDynamicPersistentTileSchedulerILi192ELi128ELi384ELi128ELb1ELb1ELb1ELb1ELb1ELb1EEEEEEEEEvNT_6ParamsE --------------------------
	.section	.text._ZN7cutlass13device_kernelIN5flash11enable_sm90INS1_16FlashAttnFwdSm90INS1_25CollectiveMainloopFwdSm90ILi2EN4cute5tupleIJNS5_1CILi1EEES8_S8_EEENS6_IJNS7_ILi192EEENS7_ILi128EEENS7_ILi96EEEEEELi96ENS_6half_tEfNS_4arch4Sm90ELb1ELb0ELb1ELb1ELb1ELb1ELb0ELb0ELb1ELb1ELb1ELb0EEENS1_21CollectiveEpilogueFwdINS6_IJSA_SC_SB_EEES9_SE_SG_Li384ELb1ELb1ELb1ELb0EEENS1_36VarlenDynamicPersistentTileSchedulerILi192ELi128ELi384ELi128ELb1ELb1ELb1ELb1ELb1ELb1EEEEEEEEEvNT_6ParamsE,"ax",@progbits
	.align	128
.text._ZN7cutlass13device_kernelIN5flash11enable_sm90INS1_16FlashAttnFwdSm90INS1_25CollectiveMainloopFwdSm90ILi2EN4cute5tupleIJNS5_1CILi1EEES8_S8_EEENS6_IJNS7_ILi192EEENS7_ILi128EEENS7_ILi96EEEEEELi96ENS_6half_tEfNS_4arch4Sm90ELb1ELb0ELb1ELb1ELb1ELb1ELb0ELb0ELb1ELb1ELb1ELb0EEENS1_21CollectiveEpilogueFwdINS6_IJSA_SC_SB_EEES9_SE_SG_Li384ELb1ELb1ELb1ELb0EEENS1_36VarlenDynamicPersistentTileSchedulerILi192ELi128ELi384ELi128ELb1ELb1ELb1ELb1ELb1ELb1EEEEEEEEEvNT_6ParamsE:
        .type           _ZN7cutlass13device_kernelIN5flash11enable_sm90INS1_16FlashAttnFwdSm90INS1_25CollectiveMainloopFwdSm90ILi2EN4cute5tupleIJNS5_1CILi1EEES8_S8_EEENS6_IJNS7_ILi192EEENS7_ILi128EEENS7_ILi96EEEEEELi96ENS_6half_tEfNS_4arch4Sm90ELb1ELb0ELb1ELb1ELb1ELb1ELb0ELb0ELb1ELb1ELb1ELb0EEENS1_21CollectiveEpilogueFwdINS6_IJSA_SC_SB_EEES9_SE_SG_Li384ELb1ELb1ELb1ELb0EEENS1_36VarlenDynamicPersistentTileSchedulerILi192ELi128ELi384ELi128ELb1ELb1ELb1ELb1ELb1ELb1EEEEEEEEEvNT_6ParamsE,@function
        .size           _ZN7cutlass13device_kernelIN5flash11enable_sm90INS1_16FlashAttnFwdSm90INS1_25CollectiveMainloopFwdSm90ILi2EN4cute5tupleIJNS5_1CILi1EEES8_S8_EEENS6_IJNS7_ILi192EEENS7_ILi128EEENS7_ILi96EEEEEELi96ENS_6half_tEfNS_4arch4Sm90ELb1ELb0ELb1ELb1ELb1ELb1ELb0ELb0ELb1ELb1ELb1ELb0EEENS1_21CollectiveEpilogueFwdINS6_IJSA_SC_SB_EEES9_SE_SG_Li384ELb1ELb1ELb1ELb0EEENS1_36VarlenDynamicPersistentTileSchedulerILi192ELi128ELi384ELi128ELb1ELb1ELb1ELb1ELb1ELb1EEEEEEEEEvNT_6ParamsE,(.L_x_80 - _ZN7cutlass13device_kernelIN5flash11enable_sm90INS1_16FlashAttnFwdSm90INS1_25CollectiveMainloopFwdSm90ILi2EN4cute5tupleIJNS5_1CILi1EEES8_S8_EEENS6_IJNS7_ILi192EEENS7_ILi128EEENS7_ILi96EEEEEELi96ENS_6half_tEfNS_4arch4Sm90ELb1ELb0ELb1ELb1ELb1ELb1ELb0ELb0ELb1ELb1ELb1ELb0EEENS1_21CollectiveEpilogueFwdINS6_IJSA_SC_SB_EEES9_SE_SG_Li384ELb1ELb1ELb1ELb0EEENS1_36VarlenDynamicPersistentTileSchedulerILi192ELi128ELi384ELi128ELb1ELb1ELb1ELb1ELb1ELb1EEEEEEEEEvNT_6ParamsE)
        .other          _ZN7cutlass13device_kernelIN5flash11enable_sm90INS1_16FlashAttnFwdSm90INS1_25CollectiveMainloopFwdSm90ILi2EN4cute5tupleIJNS5_1CILi1EEES8_S8_EEENS6_IJNS7_ILi192EEENS7_ILi128EEENS7_ILi96EEEEEELi96ENS_6half_tEfNS_4arch4Sm90ELb1ELb0ELb1ELb1ELb1ELb1ELb0ELb0ELb1ELb1ELb1ELb0EEENS1_21CollectiveEpilogueFwdINS6_IJSA_SC_SB_EEES9_SE_SG_Li384ELb1ELb1ELb1ELb0EEENS1_36VarlenDynamicPersistentTileSchedulerILi192ELi128ELi384ELi128ELb1ELb1ELb1ELb1ELb1ELb1EEEEEEEEEvNT_6ParamsE,@"STO_CUDA_ENTRY STV_DEFAULT"
_ZN7cutlass13device_kernelIN5flash11enable_sm90INS1_16FlashAttnFwdSm90INS1_25CollectiveMainloopFwdSm90ILi2EN4cute5tupleIJNS5_1CILi1EEES8_S8_EEENS6_IJNS7_ILi192EEENS7_ILi128EEENS7_ILi96EEEEEELi96ENS_6half_tEfNS_4arch4Sm90ELb1ELb0ELb1ELb1ELb1ELb1ELb0ELb0ELb1ELb1ELb1ELb0EEENS1_21CollectiveEpilogueFwdINS6_IJSA_SC_SB_EEES9_SE_SG_Li384ELb1ELb1ELb1ELb0EEENS1_36VarlenDynamicPersistentTileSchedulerILi192ELi128ELi384ELi128ELb1ELb1ELb1ELb1ELb1ELb1EEEEEEEEEvNT_6ParamsE:
[----:B------:R-:W-:Y:S01]  /*0000*/  LDC R1, c[0x0][0x37c] ;  /* 0x0000df00ff017b82 */ /* 0x000fe20000000800 */
[----:B------:R-:W-:Y:S05]  /*0010*/  EXIT ;  /* 0x000000000000794d */ /* 0x000fea0003800000 */
.L_x_35:
        /* <DEDUP_REMOVED lines=14> */
.L_x_80:


//--------------------- .text._ZN7cutlass13device_kernelIN5flash11enable_sm90INS1_16FlashAttnFwdSm90INS1_25CollectiveMainloopFwdSm90ILi2EN4cute5tupleIJNS5_1CILi1EEES8_S8_EEENS6_IJNS7_ILi192EEENS7_ILi128EEENS7_ILi64EEEEEELi64ENS_6half_tEfNS_4arch4Sm90ELb0ELb0ELb1ELb0ELb1ELb0ELb0ELb1ELb1ELb1ELb1ELb0EEENS1_21CollectiveEpilogueFwdINS6_IJSA_SC_SB_EEES9_SE_SG_Li384ELb0ELb1ELb1ELb0EEENS1_19SingleTileSchedulerILb0ELb1ELb1ELi192EEEEEEEEEvNT_6ParamsE --------------------------
	.section	.text._ZN7cutlass13device_kernelIN5flash11enable_sm90INS1_16FlashAttnFwdSm90INS1_25CollectiveMainloopFwdSm90ILi2EN4cute5tupleIJNS5_1CILi1EEES8_S8_EEENS6_IJNS7_ILi192EEENS7_ILi128EEENS7_ILi64EEEEEELi64ENS_6half_tEfNS_4arch4Sm90ELb0ELb0ELb1ELb0ELb1ELb0ELb0ELb1ELb1ELb1ELb1ELb0EEENS1_21CollectiveEpilogueFwdINS6_IJSA_SC_SB_EEES9_SE_SG_Li384ELb0ELb1ELb1ELb0EEENS1_19SingleTileSchedulerILb0ELb1ELb1ELi192EEEEEEEEEvNT_6ParamsE,"ax",@progbits
	.align	128
.text._ZN7cutlass13device_kernelIN5flash11enable_sm90INS1_16FlashAttnFwdSm90INS1_25CollectiveMainloopFwdSm90ILi2EN4cute5tupleIJNS5_1CILi1EEES8_S8_EEENS6_IJNS7_ILi192EEENS7_ILi128EEENS7_ILi64EEEEEELi64ENS_6half_tEfNS_4arch4Sm90ELb0ELb0ELb1ELb0ELb1ELb0ELb0ELb1ELb1ELb1ELb1ELb0EEENS1_21CollectiveEpilogueFwdINS6_IJSA_SC_SB_EEES9_SE_SG_Li384ELb0ELb1ELb1ELb0EEENS1_19SingleTileSchedulerILb0ELb1ELb1ELi192EEEEEEEEEvNT_6ParamsE:
        .type           _ZN7cutlass13device_kernelIN5flash11enable_sm90INS1_16FlashAttnFwdSm90INS1_25CollectiveMainloopFwdSm90ILi2EN4cute5tupleIJNS5_1CILi1EEES8_S8_EEENS6_IJNS7_ILi192EEENS7_ILi128EEENS7_ILi64EEEEEELi64ENS_6half_tEfNS_4arch4Sm90ELb0ELb0ELb1ELb0ELb1ELb0ELb0ELb1ELb1ELb1ELb1ELb0EEENS1_21CollectiveEpilogueFwdINS6_IJSA_SC_SB_EEES9_SE_SG_Li384ELb0ELb1ELb1ELb0EEENS1_19SingleTileSchedulerILb0ELb1ELb1ELi192EEEEEEEEEvNT_6ParamsE,@function
        .size           _ZN7cutlass13device_kernelIN5flash11enable_sm90INS1_16FlashAttnFwdSm90INS1_25CollectiveMainloopFwdSm90ILi2EN4cute5tupleIJNS5_1CILi1EEES8_S8_EEENS6_IJNS7_ILi192EEENS7_ILi128EEENS7_ILi64EEEEEELi64ENS_6half_tEfNS_4arch4Sm90ELb0ELb0ELb1ELb0ELb1ELb0ELb0ELb1ELb1ELb1ELb1ELb0EEENS1_21CollectiveEpilogueFwdINS6_IJSA_SC_SB_EEES9_SE_SG_Li384ELb0ELb1ELb1ELb0EEENS1_19SingleTileSchedulerILb0ELb1ELb1ELi192EEEEEEEEEvNT_6ParamsE,(.L_x_81 - _ZN7cutlass13device_kernelIN5flash11enable_sm90INS1_16FlashAttnFwdSm90INS1_25CollectiveMainloopFwdSm90ILi2EN4cute5tupleIJNS5_1CILi1EEES8_S8_EEENS6_IJNS7_ILi192EEENS7_ILi128EEENS7_ILi64EEEEEELi64ENS_6half_tEfNS_4arch4Sm90ELb0ELb0ELb1ELb0ELb1ELb0ELb0ELb1ELb1ELb1ELb1ELb0EEENS1_21CollectiveEpilogueFwdINS6_IJSA_SC_SB_EEES9_SE_SG_Li384ELb0ELb1ELb1ELb0EEENS1_19SingleTileSchedulerILb0ELb1ELb1ELi192EEEEEEEEEvNT_6ParamsE)
        .other          _ZN7cutlass13device_kernelIN5flash11enable_sm90INS1_16FlashAttnFwdSm90INS1_25CollectiveMainloopFwdSm90ILi2EN4cute5tupleIJNS5_1CILi1EEES8_S8_EEENS6_IJNS7_ILi192EEENS7_ILi128EEENS7_ILi64EEEEEELi64ENS_6half_tEfNS_4arch4Sm90ELb0ELb0ELb1ELb0ELb1ELb0ELb0ELb1ELb1ELb1ELb1ELb0EEENS1_21CollectiveEpilogueFwdINS6_IJSA_SC_SB_EEES9_SE_SG_Li384ELb0ELb1ELb1ELb0EEENS1_19SingleTileSchedulerILb0ELb1ELb1ELi192EEEEEEEEEvNT_6ParamsE,@"STO_CUDA_ENTRY STV_DEFAULT"
_ZN7cutlass13device_kernelIN5flash11enable_sm90INS1_16FlashAttnFwdSm90INS1_25CollectiveMainloopFwdSm90ILi2EN4cute5tupleIJNS5_1CILi1EEES8_S8_EEENS6_IJNS7_ILi192EEENS7_ILi128EEENS7_ILi64EEEEEELi64ENS_6half_tEfNS_4arch4Sm90ELb0ELb0ELb1ELb0ELb1ELb0ELb0ELb1ELb1ELb1ELb1ELb0EEENS1_21CollectiveEpilogueFwdINS6_IJSA_SC_SB_EEES9_SE_SG_Li384ELb0ELb1ELb1ELb0EEENS1_19SingleTileSchedulerILb0ELb1ELb1ELi192EEEEEEEEEvNT_6ParamsE:
[----:B------:R-:W-:Y:S01]  /*0000*/  LDC R1, c[0x0][0x37c] ;  /* 0x0000df00ff017b82 */ /* 0x000fe20000000800 */
[----:B------:R-:W-:Y:S05]  /*0010*/  EXIT ;  /* 0x000000000000794d */ /* 0x000fea0003800000 */
.L_x_36:
        /* <DEDUP_REMOVED lines=14> */
.L_x_81:


//--------------------- .text._ZN7cutlass13device_kernelIN5flash11enable_sm90INS1_16FlashAttnFwdSm90INS1_25CollectiveMainloopFwdSm90ILi2EN4cute5tupleIJNS5_1CILi1EEES8_S8_EEENS6_IJNS7_ILi192EEENS7_ILi128EEENS7_ILi64EEEEEELi64ENS_6half_tEfNS_4arch4Sm90ELb0ELb0ELb1ELb1ELb1ELb0ELb0ELb1ELb1ELb1ELb1ELb0EEENS1_21CollectiveEpilogueFwdINS6_IJSA_SC_SB_EEES9_SE_SG_Li384ELb1ELb1ELb1ELb0EEENS1_36VarlenDynamicPersistentTileSchedulerILi192ELi128ELi384ELi128ELb1ELb1ELb1ELb0ELb1ELb1EEEEEEEEEvNT_6ParamsE --------------------------
	.section	.text._ZN7cutlass13device_kernelIN5flash11enable_sm90INS1_16FlashAttnFwdSm90INS1_25CollectiveMainloopFwdSm90ILi2EN4cute5tupleIJNS5_1CILi1EEES8_S8_EEENS6_IJNS7_ILi192EEENS7_ILi128EEENS7_ILi64EEEEEELi64ENS_6half_tEfNS_4arch4Sm90ELb0ELb0ELb1ELb1ELb1ELb0ELb0ELb1ELb1ELb1ELb1ELb0EEENS1_21CollectiveEpilogueFwdINS6_IJSA_SC_SB_EEES9_SE_SG_Li384ELb1ELb1ELb1ELb0EEENS1_36VarlenDynamicPersistentTileSchedulerILi192ELi128ELi384ELi128ELb1ELb1ELb1ELb0ELb1ELb1EEEEEEEEEvNT_6ParamsE,"ax",@progbits
	.align	128
.text._ZN7cutlass13device_kernelIN5flash11enable_sm90INS1_16FlashAttnFwdSm90INS1_25CollectiveMainloopFwdSm90ILi2EN4cute5tupleIJNS5_1CILi1EEES8_S8_EEENS6_IJNS7_ILi192EEENS7_ILi128EEENS7_ILi64EEEEEELi64ENS_6half_tEfNS_4arch4Sm90ELb0ELb0ELb1ELb1ELb1ELb0ELb0ELb1ELb1ELb1ELb1ELb0EEENS1_21CollectiveEpilogueFwdINS6_IJSA_SC_SB_EEES9_SE_SG_Li384ELb1ELb1ELb1ELb0EEENS1_36VarlenDynamicPersistentTileSchedulerILi192ELi128ELi384ELi128ELb1ELb1ELb1ELb0ELb1ELb1EEEEEEEEEvNT_6ParamsE:
        .type           _ZN7cutlass13device_kernelIN5flash11enable_sm90INS1_16FlashAttnFwdSm90INS1_25CollectiveMainloopFwdSm90ILi2EN4cute5tupleIJNS5_1CILi1EEES8_S8_EEENS6_IJNS7_ILi192EEENS7_ILi128EEENS7_ILi64EEEEEELi64ENS_6half_tEfNS_4arch4Sm90ELb0ELb0ELb1ELb1ELb1ELb0ELb0ELb1ELb1ELb1ELb1ELb0EEENS1_21CollectiveEpilogueFwdINS6_IJSA_SC_SB_EEES9_SE_SG_Li384ELb1ELb1ELb1ELb0EEENS1_36VarlenDynamicPersistentTileSchedulerILi192ELi128ELi384ELi128ELb1ELb1ELb1ELb0ELb1ELb1EEEEEEEEEvNT_6ParamsE,@function
        .size           _ZN7cutlass13device_kernelIN5flash11enable_sm90INS1_16FlashAttnFwdSm90INS1_25CollectiveMainloopFwdSm90ILi2EN4cute5tupleIJNS5_1CILi1EEES8_S8_EEENS6_IJNS7_ILi192EEENS7_ILi128EEENS7_ILi64EEEEEELi64ENS_6half_tEfNS_4arch4Sm90ELb0ELb0ELb1ELb1ELb1ELb0ELb0ELb1ELb1ELb1ELb1ELb0EEENS1_21CollectiveEpilogueFwdINS6_IJSA_SC_SB_EEES9_SE_SG_Li384ELb1ELb1ELb1ELb0EEENS1_36VarlenDynamicPersistentTileSchedulerILi192ELi128ELi384ELi128ELb1ELb1ELb1ELb0ELb1ELb1EEEEEEEEEvNT_6ParamsE,(.L_x_82 - _ZN7cutlass13device_kernelIN5flash11enable_sm90INS1_16FlashAttnFwdSm90INS1_25CollectiveMainloopFwdSm90ILi2EN4cute5tupleIJNS5_1CILi1EEES8_S8_EEENS6_IJNS7_ILi192EEENS7_ILi128EEENS7_ILi64EEEEEELi64ENS_6half_tEfNS_4arch4Sm90ELb0ELb0ELb1ELb1ELb1ELb0ELb0ELb1ELb1ELb1ELb1ELb0EEENS1_21CollectiveEpilogueFwdINS6_IJSA_SC_SB_EEES9_SE_SG_Li384ELb1ELb1ELb1ELb0EEENS1_36VarlenDynamicPersistentTileSchedulerILi192ELi128ELi384ELi128ELb1ELb1ELb1ELb0ELb1ELb1EEEEEEEEEvNT_6ParamsE)
        .other          _ZN7cutlass13device_kernelIN5flash11enable_sm90INS1_16FlashAttnFwdSm90INS1_25CollectiveMainloopFwdSm90ILi2EN4cute5tupleIJNS5_1CILi1EEES8_S8_EEENS6_IJNS7_ILi192EEENS7_ILi128EEENS7_ILi64EEEEEELi64ENS_6half_tEfNS_4arch4Sm90ELb0ELb0ELb1ELb1ELb1ELb0ELb0ELb1ELb1ELb1ELb1ELb0EEENS1_21CollectiveEpilogueFwdINS6_IJSA_SC_SB_EEES9_SE_SG_Li384ELb1ELb1ELb1ELb0EEENS1_36VarlenDynamicPersistentTileSchedulerILi192ELi128ELi384ELi128ELb1ELb1ELb1ELb0ELb1ELb1EEEEEEEEEvNT_6ParamsE,@"STO_CUDA_ENTRY STV_DEFAULT"
_ZN7cutlass13device_kernelIN5flash11enable_sm90INS1_16FlashAttnFwdSm90INS1_25CollectiveMainloopFwdSm90ILi2EN4cute5tupleIJNS5_1CILi1EEES8_S8_EEENS6_IJNS7_ILi192EEENS7_ILi128EEENS7_ILi64EEEEEELi64ENS_6half_tEfNS_4arch4Sm90ELb0ELb0ELb1ELb1ELb1ELb0ELb0ELb1ELb1ELb1ELb1ELb0EEENS1_21CollectiveEpilogueFwdINS6_IJSA_SC_SB_EEES9_SE_SG_Li384ELb1ELb1ELb1ELb0EEENS1_36VarlenDynamicPersistentTileSchedulerILi192ELi128ELi384ELi128ELb1ELb1ELb1ELb0ELb1ELb1EEEEEEEEEvNT_6ParamsE:
[----:B------:R-:W-:Y:S01]  /*0000*/  LDC R1, c[0x0][0x37c] ;  /* 0x0000df00ff017b82 */ /* 0x000fe20000000800 */
[----:B------:R-:W-:Y:S05]  /*0010*/  EXIT ;  /* 0x000000000000794d */ /* 0x000fea0003800000 */
.L_x_37:
        /* <DEDUP_REMOVED lines=14> */
.L_x_82:


//--------------------- .text._ZN7cutlass13device_kernelIN5flash11enable_sm90INS1_16FlashAttnFwdSm90INS1_25CollectiveMainloopFwdSm90ILi2EN4cute5tupleIJNS5_1CILi1EEES8_S8_EEENS6_IJNS7_ILi192EEENS7_ILi128EEENS7_ILi64EEEEEELi64ENS_6half_tEfNS_4arch4Sm90ELb0ELb0ELb1ELb1ELb1ELb1ELb0ELb1ELb1ELb1ELb1ELb0EEENS1_21CollectiveEpilogueFwdINS6_IJSA_SC_SB_EEES9_SE_SG_Li384ELb1ELb1ELb1ELb0EEENS1_36VarlenDynamicPersistentTileSchedulerILi192ELi128ELi384ELi128ELb1ELb1ELb1ELb0ELb1ELb1EEEEEEEEEvNT_6ParamsE --------------------------
	.section	.text._ZN7cutlass13device_kernelIN5flash11enable_sm90INS1_16FlashAttnFwdSm90INS1_25CollectiveMainloopFwdSm90ILi2EN4cute5tupleIJNS5_1CILi1EEES8_S8_EEENS6_IJNS7_ILi192EEENS7_ILi128EEENS7_ILi64EEEEEELi64ENS_6half_tEfNS_4arch4Sm90ELb0ELb0ELb1ELb1ELb1ELb1ELb0ELb1ELb1ELb1ELb1ELb0EEENS1_21CollectiveEpilogueFwdINS6_IJSA_SC_SB_EEES9_SE_SG_Li384ELb1ELb1ELb1ELb0EEENS1_36VarlenDynamicPersistentTileSchedulerILi192ELi128ELi384ELi128ELb1ELb1ELb1ELb0ELb1ELb1EEEEEEEEEvNT_6ParamsE,"ax",@progbits
	.align	128
.text._ZN7cutlass13device_kernelIN5flash11enable_sm90INS1_16FlashAttnFwdSm90INS1_25CollectiveMainloopFwdSm90ILi2EN4cute5tupleIJNS5_1CILi1EEES8_S8_EEENS6_IJNS7_ILi192EEENS7_ILi128EEENS7_ILi64EEEEEELi64ENS_6half_tEfNS_4arch4Sm90ELb0ELb0ELb1ELb1ELb1ELb1ELb0ELb1ELb1ELb1ELb1ELb0EEENS1_21CollectiveEpilogueFwdINS6_IJSA_SC_SB_EEES9_SE_SG_Li384ELb1ELb1ELb1ELb0EEENS1_36VarlenDynamicPersistentTileSchedulerILi192ELi128ELi384ELi128ELb1ELb1ELb1ELb0ELb1ELb1EEEEEEEEEvNT_6ParamsE:
        .type           _ZN7cutlass13device_kernelIN5flash11enable_sm90INS1_16FlashAttnFwdSm90INS1_25CollectiveMainloopFwdSm90ILi2EN4cute5tupleIJNS5_1CILi1EEES8_S8_EEENS6_IJNS7_ILi192EEENS7_ILi128EEENS7_ILi64EEEEEELi64ENS_6half_tEfNS_4arch4Sm90ELb0ELb0ELb1ELb1ELb1ELb1ELb0ELb1ELb1ELb1ELb1ELb0EEENS1_21CollectiveEpilogueFwdINS6_IJSA_SC_SB_EEES9_SE_SG_Li384ELb1ELb1ELb1ELb0EEENS1_36VarlenDynamicPersistentTileSchedulerILi192ELi128ELi384ELi128ELb1ELb1ELb1ELb0ELb1ELb1EEEEEEEEEvNT_6ParamsE,@function
        .size           _ZN7cutlass13device_kernelIN5flash11enable_sm90INS1_16FlashAttnFwdSm90INS1_25CollectiveMainloopFwdSm90ILi2EN4cute5tupleIJNS5_1CILi1EEES8_S8_EEENS6_IJNS7_ILi192EEENS7_ILi128EEENS7_ILi64EEEEEELi64ENS_6half_tEfNS_4arch4Sm90ELb0ELb0ELb1ELb1ELb1ELb1ELb0ELb1ELb1ELb1ELb1ELb0EEENS1_21CollectiveEpilogueFwdINS6_IJSA_SC_SB_EEES9_SE_SG_Li384ELb1ELb1ELb1ELb0EEENS1_36VarlenDynamicPersistentTileSchedulerILi192ELi128ELi384ELi128ELb1ELb1ELb1ELb0ELb1ELb1EEEEEEEEEvNT_6ParamsE,(.L_x_83 - _ZN7cutlass13device_kernelIN5flash11enable_sm90INS1_16FlashAttnFwdSm90INS1_25CollectiveMainloopFwdSm90ILi2EN4cute5tupleIJNS5_1CILi1EEES8_S8_EEENS6_IJNS7_ILi192EEENS7_ILi128EEENS7_ILi64EEEEEELi64ENS_6half_tEfNS_4arch4Sm90ELb0ELb0ELb1ELb1ELb1ELb1ELb0ELb1ELb1ELb1ELb1ELb0EEENS1_21CollectiveEpilogueFwdINS6_IJSA_SC_SB_EEES9_SE_SG_Li384ELb1ELb1ELb1ELb0EEENS1_36VarlenDynamicPersistentTileSchedulerILi192ELi128ELi384ELi128ELb1ELb1ELb1ELb0ELb1ELb1EEEEEEEEEvNT_6ParamsE)
        .other          _ZN7cutlass13device_kernelIN5flash11enable_sm90INS1_16FlashAttnFwdSm90INS1_25CollectiveMainloopFwdSm90ILi2EN4cute5tupleIJNS5_1CILi1EEES8_S8_EEENS6_IJNS7_ILi192EEENS7_ILi128EEENS7_ILi64EEEEEELi64ENS_6half_tEfNS_4arch4Sm90ELb0ELb0ELb1ELb1ELb1ELb1ELb0ELb1ELb1ELb1ELb1ELb0EEENS1_21CollectiveEpilogueFwdINS6_IJSA_SC_SB_EEES9_SE_SG_Li384ELb1ELb1ELb1ELb0EEENS1_36VarlenDynamicPersistentTileSchedulerILi192ELi128ELi384ELi128ELb1ELb1ELb1ELb0ELb1ELb1EEEEEEEEEvNT_6ParamsE,@"STO_CUDA_ENTRY STV_DEFAULT"
_ZN7cutlass13device_kernelIN5flash11enable_sm90INS1_16FlashAttnFwdSm90INS1_25CollectiveMainloopFwdSm90ILi2EN4cute5tupleIJNS5_1CILi1EEES8_S8_EEENS6_IJNS7_ILi192EEENS7_ILi128EEENS7_ILi64EEEEEELi64ENS_6half_tEfNS_4arch4Sm90ELb0ELb0ELb1ELb1ELb1ELb1ELb0ELb1ELb1ELb1ELb1ELb0EEENS1_21CollectiveEpilogueFwdINS6_IJSA_SC_SB_EEES9_SE_SG_Li384ELb1ELb1ELb1ELb0EEENS1_36VarlenDynamicPersistentTileSchedulerILi192ELi128ELi384ELi128ELb1ELb1ELb1ELb0ELb1ELb1EEEEEEEEEvNT_6ParamsE:
[----:B------:R-:W-:Y:S01]  /*0000*/  LDC R1, c[0x0][0x37c] ;  /* 0x0000df00ff017b82 */ /* 0x000fe20000000800 */
[----:B------:R-:W-:Y:S05]  /*0010*/  EXIT ;  /* 0x000000000000794d */ /* 0x000fea0003800000 */
.L_x_38:
        /* <DEDUP_REMOVED lines=14> */
.L_x_83:


//--------------------- .text._ZN7cutlass13device_kernelIN5flash11enable_sm90INS1_16FlashAttnFwdSm90INS1_25CollectiveMainloopFwdSm90ILi2EN4cute5tupleIJNS5_1CILi1EEES8_S8_EEENS6_IJNS7_ILi192EEENS7_ILi128EEENS7_ILi64EEEEEELi64ENS_6half_tEfNS_4arch4Sm90ELb0ELb1ELb1ELb0ELb1ELb0ELb0ELb1ELb1ELb1ELb1ELb0EEENS1_21CollectiveEpilogueFwdINS6_IJSA_SC_SB_EEES9_SE_SG_Li384ELb0ELb1ELb1ELb0EEENS1_19SingleTileSchedulerILb0ELb1ELb1ELi192EEEEEEEEEvNT_6ParamsE --------------------------
	.section	.text._ZN7cutlass13device_kernelIN5flash11enable_sm90INS1_16FlashAttnFwdSm90INS1_25CollectiveMainloopFwdSm90ILi2EN4cute5tupleIJNS5_1CILi1EEES8_S8_EEENS6_IJNS7_ILi192EEENS7_ILi128EEENS7_ILi64EEEEEELi64ENS_6half_tEfNS_4arch4Sm90ELb0ELb1ELb1ELb0ELb1ELb0ELb0ELb1ELb1ELb1ELb1ELb0EEENS1_21CollectiveEpilogueFwdINS6_IJSA_SC_SB_EEES9_SE_SG_Li384ELb0ELb1ELb1ELb0EEENS1_19SingleTileSchedulerILb0ELb1ELb1ELi192EEEEEEEEEvNT_6ParamsE,"ax",@progbits
	.align	128
.text._ZN7cutlass13device_kernelIN5flash11enable_sm90INS1_16FlashAttnFwdSm90INS1_25CollectiveMainloopFwdSm90ILi2EN4cute5tupleIJNS5_1CILi1EEES8_S8_EEENS6_IJNS7_ILi192EEENS7_ILi128EEENS7_ILi64EEEEEELi64ENS_6half_tEfNS_4arch4Sm90ELb0ELb1ELb1ELb0ELb1ELb0ELb0ELb1ELb1ELb1ELb1ELb0EEENS1_21CollectiveEpilogueFwdINS6_IJSA_SC_SB_EEES9_SE_SG_Li384ELb0ELb1ELb1ELb0EEENS1_19SingleTileSchedulerILb0ELb1ELb1ELi192EEEEEEEEEvNT_6ParamsE:
        .type           _ZN7cutlass13device_kernelIN5flash11enable_sm90INS1_16FlashAttnFwdSm90INS1_25CollectiveMainloopFwdSm90ILi2EN4cute5tupleIJNS5_1CILi1EEES8_S8_EEENS6_IJNS7_ILi192EEENS7_ILi128EEENS7_ILi64EEEEEELi64ENS_6half_tEfNS_4arch4Sm90ELb0ELb1ELb1ELb0ELb1ELb0ELb0ELb1ELb1ELb1ELb1ELb0EEENS1_21CollectiveEpilogueFwdINS6_IJSA_SC_SB_EEES9_SE_SG_Li384ELb0ELb1ELb1ELb0EEENS1_19SingleTileSchedulerILb0ELb1ELb1ELi192EEEEEEEEEvNT_6ParamsE,@function
        .size           _ZN7cutlass13device_kernelIN5flash11enable_sm90INS1_16FlashAttnFwdSm90INS1_25CollectiveMainloopFwdSm90ILi2EN4cute5tupleIJNS5_1CILi1EEES8_S8_EEENS6_IJNS7_ILi192EEENS7_ILi128EEENS7_ILi64EEEEEELi64ENS_6half_tEfNS_4arch4Sm90ELb0ELb1ELb1ELb0ELb1ELb0ELb0ELb1ELb1ELb1ELb1ELb0EEENS1_21CollectiveEpilogueFwdINS6_IJSA_SC_SB_EEES9_SE_SG_Li384ELb0ELb1ELb1ELb0EEENS1_19SingleTileSchedulerILb0ELb1ELb1ELi192EEEEEEEEEvNT_6ParamsE,(.L_x_84 - _ZN7cutlass13device_kernelIN5flash11enable_sm90INS1_16FlashAttnFwdSm90INS1_25CollectiveMainloopFwdSm90ILi2EN4cute5tupleIJNS5_1CILi1EEES8_S8_EEENS6_IJNS7_ILi192EEENS7_ILi128EEENS7_ILi64EEEEEELi64ENS_6half_tEfNS_4arch4Sm90ELb0ELb1ELb1ELb0ELb1ELb0ELb0ELb1ELb1ELb1ELb1ELb0EEENS1_21CollectiveEpilogueFwdINS6_IJSA_SC_SB_EEES9_SE_SG_Li384ELb0ELb1ELb1ELb0EEENS1_19SingleTileSchedulerILb0ELb1ELb1ELi192EEEEEEEEEvNT_6ParamsE)
        .other          _ZN7cutlass13device_kernelIN5flash11enable_sm90INS1_16FlashAttnFwdSm90INS1_25CollectiveMainloopFwdSm90ILi2EN4cute5tupleIJNS5_1CILi1EEES8_S8_EEENS6_IJNS7_ILi192EEENS7_ILi128EEENS7_ILi64EEEEEELi64ENS_6half_tEfNS_4arch4Sm90ELb0ELb1ELb1ELb0ELb1ELb0ELb0ELb1ELb1ELb1ELb1ELb0EEENS1_21CollectiveEpilogueFwdINS6_IJSA_SC_SB_EEES9_SE_SG_Li384ELb0ELb1ELb1ELb0EEENS1_19SingleTileSchedulerILb0ELb1ELb1ELi192EEEEEEEEEvNT_6ParamsE,@"STO_CUDA_ENTRY STV_DEFAULT"
_ZN7cutlass13device_kernelIN5flash11enable_sm90INS1_16FlashAttnFwdSm90INS1_25CollectiveMainloopFwdSm90ILi2EN4cute5tupleIJNS5_1CILi1EEES8_S8_EEENS6_IJNS7_ILi192EEENS7_ILi128EEENS7_ILi64EEEEEELi64ENS_6half_tEfNS_4arch4Sm90ELb0ELb1ELb1ELb0ELb1ELb0ELb0ELb1ELb1ELb1ELb1ELb0EEENS1_21CollectiveEpilogueFwdINS6_IJSA_SC_SB_EEES9_SE_SG_Li384ELb0ELb1ELb1ELb0EEENS1_19SingleTileSchedulerILb0ELb1ELb1ELi192EEEEEEEEEvNT_6ParamsE:
[----:B------:R-:W-:Y:S01]  /*0000*/  LDC R1, c[0x0][0x37c] ;  /* 0x0000df00ff017b82 */ /* 0x000fe20000000800 */
[----:B------:R-:W-:Y:S05]  /*0010*/  EXIT ;  /* 0x000000000000794d */ /* 0x000fea0003800000 */
.L_x_39:
        /* <DEDUP_REMOVED lines=14> */
.L_x_84:


//--------------------- .text._ZN7cutlass13device_kernelIN5flash11enable_sm90INS1_16FlashAttnFwdSm90INS1_25CollectiveMainloopFwdSm90ILi2EN4cute5tupleIJNS5_1CILi1EEES8_S8_EEENS6_IJNS7_ILi192EEENS7_ILi128EEENS7_ILi64EEEEEELi64ENS_6half_tEfNS_4arch4Sm90ELb0ELb1ELb1ELb1ELb1ELb0ELb0ELb1ELb1ELb1ELb1ELb0EEENS1_21CollectiveEpilogueFwdINS6_IJSA_SC_SB_EEES9_SE_SG_Li384ELb1ELb1ELb1ELb0EEENS1_36VarlenDynamicPersistentTileSchedulerILi192ELi128ELi384ELi128ELb1ELb1ELb1ELb1ELb0ELb1EEEEEEEEEvNT_6ParamsE --------------------------
	.section	.text._ZN7cutlass13device_kernelIN5flash11enable_sm90INS1_16FlashAttnFwdSm90INS1_25CollectiveMainloopFwdSm90ILi2EN4cute5tupleIJNS5_1CILi1EEES8_S8_EEENS6_IJNS7_ILi192EEENS7_ILi128EEENS7_ILi64EEEEEELi64ENS_6half_tEfNS_4arch4Sm90ELb0ELb1ELb1ELb1ELb1ELb0ELb0ELb1ELb1ELb1ELb1ELb0EEENS1_21CollectiveEpilogueFwdINS6_IJSA_SC_SB_EEES9_SE_SG_Li384ELb1ELb1ELb1ELb0EEENS1_36VarlenDynamicPersistentTileSchedulerILi192ELi128ELi384ELi128ELb1ELb1ELb1ELb1ELb0ELb1EEEEEEEEEvNT_6ParamsE,"ax",@progbits
	.align	128
.text._ZN7cutlass13device_kernelIN5flash11enable_sm90INS1_16FlashAttnFwdSm90INS1_25CollectiveMainloopFwdSm90ILi2EN4cute5tupleIJNS5_1CILi1EEES8_S8_EEENS6_IJNS7_ILi192EEENS7_ILi128EEENS7_ILi64EEEEEELi64ENS_6half_tEfNS_4arch4Sm90ELb0ELb1ELb1ELb1ELb1ELb0ELb0ELb1ELb1ELb1ELb1ELb0EEENS1_21CollectiveEpilogueFwdINS6_IJSA_SC_SB_EEES9_SE_SG_Li384ELb1ELb1ELb1ELb0EEENS1_36VarlenDynamicPersistentTileSchedulerILi192ELi128ELi384ELi128ELb1ELb1ELb1ELb1ELb0ELb1EEEEEEEEEvNT_6ParamsE:
        .type           _ZN7cutlass13device_kernelIN5flash11enable_sm90INS1_16FlashAttnFwdSm90INS1_25CollectiveMainloopFwdSm90ILi2EN4cute5tupleIJNS5_1CILi1EEES8_S8_EEENS6_IJNS7_ILi192EEENS7_ILi128EEENS7_ILi64EEEEEELi64ENS_6half_tEfNS_4arch4Sm90ELb0ELb1ELb1ELb1ELb1ELb0ELb0ELb1ELb1ELb1ELb1ELb0EEENS1_21CollectiveEpilogueFwdINS6_IJSA_SC_SB_EEES9_SE_SG_Li384ELb1ELb1ELb1ELb0EEENS1_36VarlenDynamicPersistentTileSchedulerILi192ELi128ELi384ELi128ELb1ELb1ELb1ELb1ELb0ELb1EEEEEEEEEvNT_6ParamsE,@function
        .size           _ZN7cutlass13device_kernelIN5flash11enable_sm90INS1_16FlashAttnFwdSm90INS1_25CollectiveMainloopFwdSm90ILi2EN4cute5tupleIJNS5_1CILi1EEES8_S8_EEENS6_IJNS7_ILi192EEENS7_ILi128EEENS7_ILi64EEEEEELi64ENS_6half_tEfNS_4arch4Sm90ELb0ELb1ELb1ELb1ELb1ELb0ELb0ELb1ELb1ELb1ELb1ELb0EEENS1_21CollectiveEpilogueFwdINS6_IJSA_SC_SB_EEES9_SE_SG_Li384ELb1ELb1ELb1ELb0EEENS1_36VarlenDynamicPersistentTileSchedulerILi192ELi128ELi384ELi128ELb1ELb1ELb1ELb1ELb0ELb1EEEEEEEEEvNT_6ParamsE,(.L_x_85 - _ZN7cutlass13device_kernelIN5flash11enable_sm90INS1_16FlashAttnFwdSm90INS1_25CollectiveMainloopFwdSm90ILi2EN4cute5tupleIJNS5_1CILi1EEES8_S8_EEENS6_IJNS7_ILi192EEENS7_ILi128EEENS7_ILi64EEEEEELi64ENS_6half_tEfNS_4arch4Sm90ELb0ELb1ELb1ELb1ELb1ELb0ELb0ELb1ELb1ELb1ELb1ELb0EEENS1_21CollectiveEpilogueFwdINS6_IJSA_SC_SB_EEES9_SE_SG_Li384ELb1ELb1ELb1ELb0EEENS1_36VarlenDynamicPersistentTileSchedulerILi192ELi128ELi384ELi128ELb1ELb1ELb1ELb1ELb0ELb1EEEEEEEEEvNT_6ParamsE)
        .other          _ZN7cutlass13device_kernelIN5flash11enable_sm90INS1_16FlashAttnFwdSm90INS1_25CollectiveMainloopFwdSm90ILi2EN4cute5tupleIJNS5_1CILi1EEES8_S8_EEENS6_IJNS7_ILi192EEENS7_ILi128EEENS7_ILi64EEEEEELi64ENS_6half_tEfNS_4arch4Sm90ELb0ELb1ELb1ELb1ELb1ELb0ELb0ELb1ELb1ELb1ELb1ELb0EEENS1_21CollectiveEpilogueFwdINS6_IJSA_SC_SB_EEES9_SE_SG_Li384ELb1ELb1ELb1ELb0EEENS1_36VarlenDynamicPersistentTileSchedulerILi192ELi128ELi384ELi128ELb1ELb1ELb1ELb1ELb0ELb1EEEEEEEEEvNT_6ParamsE,@"STO_CUDA_ENTRY STV_DEFAULT"
_ZN7cutlass13device_kernelIN5flash11enable_sm90INS1_16FlashAttnFwdSm90INS1_25CollectiveMainloopFwdSm90ILi2EN4cute5tupleIJNS5_1CILi1EEES8_S8_EEENS6_IJNS7_ILi192EEENS7_ILi128EEENS7_ILi64EEEEEELi64ENS_6half_tEfNS_4arch4Sm90ELb0ELb1ELb1ELb1ELb1ELb0ELb0ELb1ELb1ELb1ELb1ELb0EEENS1_21CollectiveEpilogueFwdINS6_IJSA_SC_SB_EEES9_SE_SG_Li384ELb1ELb1ELb1ELb0EEENS1_36VarlenDynamicPersistentTileSchedulerILi192ELi128ELi384ELi128ELb1ELb1ELb1ELb1ELb0ELb1EEEEEEEEEvNT_6ParamsE:
[----:B------:R-:W-:Y:S01]  /*0000*/  LDC R1, c[0x0][0x37c] ;  /* 0x0000df00ff017b82 */ /* 0x000fe20000000800 */
[----:B------:R-:W-:Y:S05]  /*0010*/  EXIT ;  /* 0x000000000000794d */ /* 0x000fea0003800000 */
.L_x_40:
        /* <DEDUP_REMOVED lines=14> */
.L_x_85:


//--------------------- .text._ZN7cutlass13device_kernelIN5flash11enable_sm90INS1_16FlashAttnFwdSm90INS1_25CollectiveMainloopFwdSm90ILi2EN4cute5tupleIJNS5_1CILi1EEES8_S8_EEENS6_IJNS7_ILi192EEENS7_ILi128EEENS7_ILi64EEEEEELi64ENS_6half_tEfNS_4arch4Sm90ELb0ELb1ELb1ELb1ELb1ELb1ELb0ELb1ELb1ELb1ELb1ELb0EEENS1_21CollectiveEpilogueFwdINS6_IJSA_SC_SB_EEES9_SE_SG_Li384ELb1ELb1ELb1ELb0EEENS1_36VarlenDynamicPersistentTileSchedulerILi192ELi128ELi384ELi128ELb1ELb1ELb1ELb1ELb0ELb1EEEEEEEEEvNT_6ParamsE --------------------------
	.section	.text._ZN7cutlass13device_kernelIN5flash11enable_sm90INS1_16FlashAttnFwdSm90INS1_25CollectiveMainloopFwdSm90ILi2EN4cute5tupleIJNS5_1CILi1EEES8_S8_EEENS6_IJNS7_ILi192EEENS7_ILi128EEENS7_ILi64EEEEEELi64ENS_6half_tEfNS_4arch4Sm90ELb0ELb1ELb1ELb1ELb1ELb1ELb0ELb1ELb1ELb1ELb1ELb0EEENS1_21CollectiveEpilogueFwdINS6_IJSA_SC_SB_EEES9_SE_SG_Li384ELb1ELb1ELb1ELb0EEENS1_36VarlenDynamicPersistentTileSchedulerILi192ELi128ELi384ELi128ELb1ELb1ELb1ELb1ELb0ELb1EEEEEEEEEvNT_6ParamsE,"ax",@progbits
	.align	128
.text._ZN7cutlass13device_kernelIN5flash11enable_sm90INS1_16FlashAttnFwdSm90INS1_25CollectiveMainloopFwdSm90ILi2EN4cute5tupleIJNS5_1CILi1EEES8_S8_EEENS6_IJNS7_ILi192EEENS7_ILi128EEENS7_ILi64EEEEEELi64ENS_6half_tEfNS_4arch4Sm90ELb0ELb1ELb1ELb1ELb1ELb1ELb0ELb1ELb1ELb1ELb1ELb0EEENS1_21CollectiveEpilogueFwdINS6_IJSA_SC_SB_EEES9_SE_SG_Li384ELb1ELb1ELb1ELb0EEENS1_36VarlenDynamicPersistentTileSchedulerILi192ELi128ELi384ELi128ELb1ELb1ELb1ELb1ELb0ELb1EEEEEEEEEvNT_6ParamsE:
        .type           _ZN7cutlass13device_kernelIN5flash11enable_sm90INS1_16FlashAttnFwdSm90INS1_25CollectiveMainloopFwdSm90ILi2EN4cute5tupleIJNS5_1CILi1EEES8_S8_EEENS6_IJNS7_ILi192EEENS7_ILi128EEENS7_ILi64EEEEEELi64ENS_6half_tEfNS_4arch4Sm90ELb0ELb1ELb1ELb1ELb1ELb1ELb0ELb1ELb1ELb1ELb1ELb0EEENS1_21CollectiveEpilogueFwdINS6_IJSA_SC_SB_EEES9_SE_SG_Li384ELb1ELb1ELb1ELb0EEENS1_36VarlenDynamicPersistentTileSchedulerILi192ELi128ELi384ELi128ELb1ELb1ELb1ELb1ELb0ELb1EEEEEEEEEvNT_6ParamsE,@function
        .size           _ZN7cutlass13device_kernelIN5flash11enable_sm90INS1_16FlashAttnFwdSm90INS1_25CollectiveMainloopFwdSm90ILi2EN4cute5tupleIJNS5_1CILi1EEES8_S8_EEENS6_IJNS7_ILi192EEENS7_ILi128EEENS7_ILi64EEEEEELi64ENS_6half_tEfNS_4arch4Sm90ELb0ELb1ELb1ELb1ELb1ELb1ELb0ELb1ELb1ELb1ELb1ELb0EEENS1_21CollectiveEpilogueFwdINS6_IJSA_SC_SB_EEES9_SE_SG_Li384ELb1ELb1ELb1ELb0EEENS1_36VarlenDynamicPersistentTileSchedulerILi192ELi128ELi384ELi128ELb1ELb1ELb1ELb1ELb0ELb1EEEEEEEEEvNT_6ParamsE,(.L_x_86 - _ZN7cutlass13device_kernelIN5flash11enable_sm90INS1_16FlashAttnFwdSm90INS1_25CollectiveMainloopFwdSm90ILi2EN4cute5tupleIJNS5_1CILi1EEES8_S8_EEENS6_IJNS7_ILi192EEENS7_ILi128EEENS7_ILi64EEEEEELi64ENS_6half_tEfNS_4arch4Sm90ELb0ELb1ELb1ELb1ELb1ELb1ELb0ELb1ELb1ELb1ELb1ELb0EEENS1_21CollectiveEpilogueFwdINS6_IJSA_SC_SB_EEES9_SE_SG_Li384ELb1ELb1ELb1ELb0EEENS1_36VarlenDynamicPersistentTileSchedulerILi192ELi128ELi384ELi128ELb1ELb1ELb1ELb1ELb0ELb1EEEEEEEEEvNT_6ParamsE)
        .other          _ZN7cutlass13device_kernelIN5flash11enable_sm90INS1_16FlashAttnFwdSm90INS1_25CollectiveMainloopFwdSm90ILi2EN4cute5tupleIJNS5_1CILi1EEES8_S8_EEENS6_IJNS7_ILi192EEENS7_ILi128EEENS7_ILi64EEEEEELi64ENS_6half_tEfNS_4arch4Sm90ELb0ELb1ELb1ELb1ELb1ELb1ELb0ELb1ELb1ELb1ELb1ELb0EEENS1_21CollectiveEpilogueFwdINS6_IJSA_SC_SB_EEES9_SE_SG_Li384ELb1ELb1ELb1ELb0EEENS1_36VarlenDynamicPersistentTileSchedulerILi192ELi128ELi384ELi128ELb1ELb1ELb1ELb1ELb0ELb1EEEEEEEEEvNT_6ParamsE,@"STO_CUDA_ENTRY STV_DEFAULT"
_ZN7cutlass13device_kernelIN5flash11enable_sm90INS1_16FlashAttnFwdSm90INS1_25CollectiveMainloopFwdSm90ILi2EN4cute5tupleIJNS5_1CILi1EEES8_S8_EEENS6_IJNS7_ILi192EEENS7_ILi128EEENS7_ILi64EEEEEELi64ENS_6half_tEfNS_4arch4Sm90ELb0ELb1ELb1ELb1ELb1ELb1ELb0ELb1ELb1ELb1ELb1ELb0EEENS1_21CollectiveEpilogueFwdINS6_IJSA_SC_SB_EEES9_SE_SG_Li384ELb1ELb1ELb1ELb0EEENS1_36VarlenDynamicPersistentTileSchedulerILi192ELi128ELi384ELi128ELb1ELb1ELb1ELb1ELb0ELb1EEEEEEEEEvNT_6ParamsE:
[----:B------:R-:W-:Y:S01]  /*0000*/  LDC R1, c[0x0][0x37c] ;  /* 0x0000df00ff017b82 */ /* 0x000fe20000000800 */
[----:B------:R-:W-:Y:S05]  /*0010*/  EXIT ;  /* 0x000000000000794d */ /* 0x000fea0003800000 */
.L_x_41:
        /* <DEDUP_REMOVED lines=14> */
.L_x_86:


//--------------------- .text._ZN7cutlass13device_kernelIN5flash11enable_sm90INS1_16FlashAttnFwdSm90INS1_25CollectiveMainloopFwdSm90ILi2EN4cute5tupleIJNS5_1CILi1EEES8_S8_EEENS6_IJNS7_ILi192EEENS7_ILi128EEENS7_ILi64EEEEEELi64ENS_6half_tEfNS_4arch4Sm90ELb1ELb0ELb1ELb0ELb1ELb0ELb0ELb1ELb1ELb1ELb1ELb0EEENS1_21CollectiveEpilogueFwdINS6_IJSA_SC_SB_EEES9_SE_SG_Li384ELb0ELb1ELb1ELb0EEENS1_19SingleTileSchedulerILb0ELb1ELb1ELi192EEEEEEEEEvNT_6ParamsE --------------------------
	.section	.text._ZN7cutlass13device_kernelIN5flash11enable_sm90INS1_16FlashAttnFwdSm90INS1_25CollectiveMainloopFwdSm90ILi2EN4cute5tupleIJNS5_1CILi1EEES8_S8_EEENS6_IJNS7_ILi192EEENS7_ILi128EEENS7_ILi64EEEEEELi64ENS_6half_tEfNS_4arch4Sm90ELb1ELb0ELb1ELb0ELb1ELb0ELb0ELb1ELb1ELb1ELb1ELb0EEENS1_21CollectiveEpilogueFwdINS6_IJSA_SC_SB_EEES9_SE_SG_Li384ELb0ELb1ELb1ELb0EEENS1_19SingleTileSchedulerILb0ELb1ELb1ELi192EEEEEEEEEvNT_6ParamsE,"ax",@progbits
	.align	128
.text._ZN7cutlass13device_kernelIN5flash11enable_sm90INS1_16FlashAttnFwdSm90INS1_25CollectiveMainloopFwdSm90ILi2EN4cute5tupleIJNS5_1CILi1EEES8_S8_EEENS6_IJNS7_ILi192EEENS7_ILi128EEENS7_ILi64EEEEEELi64ENS_6half_tEfNS_4arch4Sm90ELb1ELb0ELb1ELb0ELb1ELb0ELb0ELb1ELb1ELb1ELb1ELb0EEENS1_21CollectiveEpilogueFwdINS6_IJSA_SC_SB_EEES9_SE_SG_Li384ELb0ELb1ELb1ELb0EEENS1_19SingleTileSchedulerILb0ELb1ELb1ELi192EEEEEEEEEvNT_6ParamsE:
        .type           _ZN7cutlass13device_kernelIN5flash11enable_sm90INS1_16FlashAttnFwdSm90INS1_25CollectiveMainloopFwdSm90ILi2EN4cute5tupleIJNS5_1CILi1EEES8_S8_EEENS6_IJNS7_ILi192EEENS7_ILi128EEENS7_ILi64EEEEEELi64ENS_6half_tEfNS_4arch4Sm90ELb1ELb0ELb1ELb0ELb1ELb0ELb0ELb1ELb1ELb1ELb1ELb0EEENS1_21CollectiveEpilogueFwdINS6_IJSA_SC_SB_EEES9_SE_SG_Li384ELb0ELb1ELb1ELb0EEENS1_19SingleTileSchedulerILb0ELb1ELb1ELi192EEEEEEEEEvNT_6ParamsE,@function
        .size           _ZN7cutlass13device_kernelIN5flash11enable_sm90INS1_16FlashAttnFwdSm90INS1_25CollectiveMainloopFwdSm90ILi2EN4cute5tupleIJNS5_1CILi1EEES8_S8_EEENS6_IJNS7_ILi192EEENS7_ILi128EEENS7_ILi64EEEEEELi64ENS_6half_tEfNS_4arch4Sm90ELb1ELb0ELb1ELb0ELb1ELb0ELb0ELb1ELb1ELb1ELb1ELb0EEENS1_21CollectiveEpilogueFwdINS6_IJSA_SC_SB_EEES9_SE_SG_Li384ELb0ELb1ELb1ELb0EEENS1_19SingleTileSchedulerILb0ELb1ELb1ELi192EEEEEEEEEvNT_6ParamsE,(.L_x_87 - _ZN7cutlass13device_kernelIN5flash11enable_sm90INS1_16FlashAttnFwdSm90INS1_25CollectiveMainloopFwdSm90ILi2EN4cute5tupleIJNS5_1CILi1EEES8_S8_EEENS6_IJNS7_ILi192EEENS7_ILi128EEENS7_ILi64EEEEEELi64ENS_6half_tEfNS_4arch4Sm90ELb1ELb0ELb1ELb0ELb1ELb0ELb0ELb1ELb1ELb1ELb1ELb0EEENS1_21CollectiveEpilogueFwdINS6_IJSA_SC_SB_EEES9_SE_SG_Li384ELb0ELb1ELb1ELb0EEENS1_19SingleTileSchedulerILb0ELb1ELb1ELi192EEEEEEEEEvNT_6ParamsE)
        .other          _ZN7cutlass13device_kernelIN5flash11enable_sm90INS1_16FlashAttnFwdSm90INS1_25CollectiveMainloopFwdSm90ILi2EN4cute5tupleIJNS5_1CILi1EEES8_S8_EEENS6_IJNS7_ILi192EEENS7_ILi128EEENS7_ILi64EEEEEELi64ENS_6half_tEfNS_4arch4Sm90ELb1ELb0ELb1ELb0ELb1ELb0ELb0ELb1ELb1ELb1ELb1ELb0EEENS1_21CollectiveEpilogueFwdINS6_IJSA_SC_SB_EEES9_SE_SG_Li384ELb0ELb1ELb1ELb0EEENS1_19SingleTileSchedulerILb0ELb1ELb1ELi192EEEEEEEEEvNT_6ParamsE,@"STO_CUDA_ENTRY STV_DEFAULT"
_ZN7cutlass13device_kernelIN5flash11enable_sm90INS1_16FlashAttnFwdSm90INS1_25CollectiveMainloopFwdSm90ILi2EN4cute5tupleIJNS5_1CILi1EEES8_S8_EEENS6_IJNS7_ILi192EEENS7_ILi128EEENS7_ILi64EEEEEELi64ENS_6half_tEfNS_4arch4Sm90ELb1ELb0ELb1ELb0ELb1ELb0ELb0ELb1ELb1ELb1ELb1ELb0EEENS1_21CollectiveEpilogueFwdINS6_IJSA_SC_SB_EEES9_SE_SG_Li384ELb0ELb1ELb1ELb0EEENS1_19SingleTileSchedulerILb0ELb1ELb1ELi192EEEEEEEEEvNT_6ParamsE:
[----:B------:R-:W-:Y:S01]  /*0000*/  LDC R1, c[0x0][0x37c] ;  /* 0x0000df00ff017b82 */ /* 0x000fe20000000800 */
[----:B------:R-:W-:Y:S05]  /*0010*/  EXIT ;  /* 0x000000000000794d */ /* 0x000fea0003800000 */
.L_x_42:
        /* <DEDUP_REMOVED lines=14> */
.L_x_87:


//--------------------- .text._ZN7cutlass13device_kernelIN5flash11enable_sm90INS1_16FlashAttnFwdSm90INS1_25CollectiveMainloopFwdSm90ILi2EN4cute5tupleIJNS5_1CILi1EEES8_S8_EEENS6_IJNS7_ILi192EEENS7_ILi128EEENS7_ILi64EEEEEELi64ENS_6half_tEfNS_4arch4Sm90ELb1ELb0ELb1ELb1ELb1ELb0ELb0ELb1ELb1ELb1ELb1ELb0EEENS1_21CollectiveEpilogueFwdINS6_IJSA_SC_SB_EEES9_SE_SG_Li384ELb1ELb1ELb1ELb0EEENS1_36VarlenDynamicPersistentTileSchedulerILi192ELi128ELi384ELi128ELb1ELb1ELb1ELb1ELb1ELb1EEEEEEEEEvNT_6ParamsE --------------------------
	.section	.text._ZN7cutlass13device_kernelIN5flash11enable_sm90INS1_16FlashAttnFwdSm90INS1_25CollectiveMainloopFwdSm90ILi2EN4cute5tupleIJNS5_1CILi1EEES8_S8_EEENS6_IJNS7_ILi192EEENS7_ILi128EEENS7_ILi64EEEEEELi64ENS_6half_tEfNS_4arch4Sm90ELb1ELb0ELb1ELb1ELb1ELb0ELb0ELb1ELb1ELb1ELb1ELb0EEENS1_21CollectiveEpilogueFwdINS6_IJSA_SC_SB_EEES9_SE_SG_Li384ELb1ELb1ELb1ELb0EEENS1_36VarlenDynamicPersistentTileSchedulerILi192ELi128ELi384ELi128ELb1ELb1ELb1ELb1ELb1ELb1EEEEEEEEEvNT_6ParamsE,"ax",@progbits
	.align	128
.text._ZN7cutlass13device_kernelIN5flash11enable_sm90INS1_16FlashAttnFwdSm90INS1_25CollectiveMainloopFwdSm90ILi2EN4cute5tupleIJNS5_1CILi1EEES8_S8_EEENS6_IJNS7_ILi192EEENS7_ILi128EEENS7_ILi64EEEEEELi64ENS_6half_tEfNS_4arch4Sm90ELb1ELb0ELb1ELb1ELb1ELb0ELb0ELb1ELb1ELb1ELb1ELb0EEENS1_21CollectiveEpilogueFwdINS6_IJSA_SC_SB_EEES9_SE_SG_Li384ELb1ELb1ELb1ELb0EEENS1_36VarlenDynamicPersistentTileSchedulerILi192ELi128ELi384ELi128ELb1ELb1ELb1ELb1ELb1ELb1EEEEEEEEEvNT_6ParamsE:
        .type           _ZN7cutlass13device_kernelIN5flash11enable_sm90INS1_16FlashAttnFwdSm90INS1_25CollectiveMainloopFwdSm90ILi2EN4cute5tupleIJNS5_1CILi1EEES8_S8_EEENS6_IJNS7_ILi192EEENS7_ILi128EEENS7_ILi64EEEEEELi64ENS_6half_tEfNS_4arch4Sm90ELb1ELb0ELb1ELb1ELb1ELb0ELb0ELb1ELb1ELb1ELb1ELb0EEENS1_21CollectiveEpilogueFwdINS6_IJSA_SC_SB_EEES9_SE_SG_Li384ELb1ELb1ELb1ELb0EEENS1_36VarlenDynamicPersistentTileSchedulerILi192ELi128ELi384ELi128ELb1ELb1ELb1ELb1ELb1ELb1EEEEEEEEEvNT_6ParamsE,@function
        .size           _ZN7cutlass13device_kernelIN5flash11enable_sm90INS1_16FlashAttnFwdSm90INS1_25CollectiveMainloopFwdSm90ILi2EN4cute5tupleIJNS5_1CILi1EEES8_S8_EEENS6_IJNS7_ILi192EEENS7_ILi128EEENS7_ILi64EEEEEELi64ENS_6half_tEfNS_4arch4Sm90ELb1ELb0ELb1ELb1ELb1ELb0ELb0ELb1ELb1ELb1ELb1ELb0EEENS1_21CollectiveEpilogueFwdINS6_IJSA_SC_SB_EEES9_SE_SG_Li384ELb1ELb1ELb1ELb0EEENS1_36VarlenDynamicPersistentTileSchedulerILi192ELi128ELi384ELi128ELb1ELb1ELb1ELb1ELb1ELb1EEEEEEEEEvNT_6ParamsE,(.L_x_88 - _ZN7cutlass13device_kernelIN5flash11enable_sm90INS1_16FlashAttnFwdSm90INS1_25CollectiveMainloopFwdSm90ILi2EN4cute5tupleIJNS5_1CILi1EEES8_S8_EEENS6_IJNS7_ILi192EEENS7_ILi128EEENS7_ILi64EEEEEELi64ENS_6half_tEfNS_4arch4Sm90ELb1ELb0ELb1ELb1ELb1ELb0ELb0ELb1ELb1ELb1ELb1ELb0EEENS1_21CollectiveEpilogueFwdINS6_IJSA_SC_SB_EEES9_SE_SG_Li384ELb1ELb1ELb1ELb0EEENS1_36VarlenDynamicPersistentTileSchedulerILi192ELi128ELi384ELi128ELb1ELb1ELb1ELb1ELb1ELb1EEEEEEEEEvNT_6ParamsE)
        .other          _ZN7cutlass13device_kernelIN5flash11enable_sm90INS1_16FlashAttnFwdSm90INS1_25CollectiveMainloopFwdSm90ILi2EN4cute5tupleIJNS5_1CILi1EEES8_S8_EEENS6_IJNS7_ILi192EEENS7_ILi128EEENS7_ILi64EEEEEELi64ENS_6half_tEfNS_4arch4Sm90ELb1ELb0ELb1ELb1ELb1ELb0ELb0ELb1ELb1ELb1ELb1ELb0EEENS1_21CollectiveEpilogueFwdINS6_IJSA_SC_SB_EEES9_SE_SG_Li384ELb1ELb1ELb1ELb0EEENS1_36VarlenDynamicPersistentTileSchedulerILi192ELi128ELi384ELi128ELb1ELb1ELb1ELb1ELb1ELb1EEEEEEEEEvNT_6ParamsE,@"STO_CUDA_ENTRY STV_DEFAULT"
_ZN7cutlass13device_kernelIN5flash11enable_sm90INS1_16FlashAttnFwdSm90INS1_25CollectiveMainloopFwdSm90ILi2EN4cute5tupleIJNS5_1CILi1EEES8_S8_EEENS6_IJNS7_ILi192EEENS7_ILi128EEENS7_ILi64EEEEEELi64ENS_6half_tEfNS_4arch4Sm90ELb1ELb0ELb1ELb1ELb1ELb0ELb0ELb1ELb1ELb1ELb1ELb0EEENS1_21CollectiveEpilogueFwdINS6_IJSA_SC_SB_EEES9_SE_SG_Li384ELb1ELb1ELb1ELb0EEENS1_36VarlenDynamicPersistentTileSchedulerILi192ELi128ELi384ELi128ELb1ELb1ELb1ELb1ELb1ELb1EEEEEEEEEvNT_6ParamsE:
[----:B------:R-:W-:Y:S01]  /*0000*/  LDC R1, c[0x0][0x37c] ;  /* 0x0000df00ff017b82 */ /* 0x000fe20000000800 */
[----:B------:R-:W-:Y:S05]  /*0010*/  EXIT ;  /* 0x000000000000794d */ /* 0x000fea0003800000 */
.L_x_43:
        /* <DEDUP_REMOVED lines=14> */
.L_x_88:


//--------------------- .text._ZN7cutlass13device_kernelIN5flash11enable_sm90INS1_16FlashAttnFwdSm90INS1_25CollectiveMainloopFwdSm90ILi2EN4cute5tupleIJNS5_1CILi1EEES8_S8_EEENS6_IJNS7_ILi192EEENS7_ILi128EEENS7_ILi64EEEEEELi64ENS_6half_tEfNS_4arch4Sm90ELb1ELb0ELb1ELb1ELb1ELb1ELb0ELb1ELb1ELb1ELb1ELb0EEENS1_21CollectiveEpilogueFwdINS6_IJSA_SC_SB_EEES9_SE_SG_Li384ELb1ELb1ELb1ELb0EEENS1_36VarlenDynamicPersistentTileSchedulerILi192ELi128ELi384ELi128ELb1ELb1ELb1ELb1ELb1ELb1EEEEEEEEEvNT_6ParamsE --------------------------
	.section	.text._ZN7cutlass13device_kernelIN5flash11enable_sm90INS1_16FlashAttnFwdSm90INS1_25CollectiveMainloopFwdSm90ILi2EN4cute5tupleIJNS5_1CILi1EEES8_S8_EEENS6_IJNS7_ILi192EEENS7_ILi128EEENS7_ILi64EEEEEELi64ENS_6half_tEfNS_4arch4Sm90ELb1ELb0ELb1ELb1ELb1ELb1ELb0ELb1ELb1ELb1ELb1ELb0EEENS1_21CollectiveEpilogueFwdINS6_IJSA_SC_SB_EEES9_SE_SG_Li384ELb1ELb1ELb1ELb0EEENS1_36VarlenDynamicPersistentTileSchedulerILi192ELi128ELi384ELi128ELb1ELb1ELb1ELb1ELb1ELb1EEEEEEEEEvNT_6ParamsE,"ax",@progbits
	.align	128
.text._ZN7cutlass13device_kernelIN5flash11enable_sm90INS1_16FlashAttnFwdSm90INS1_25CollectiveMainloopFwdSm90ILi2EN4cute5tupleIJNS5_1CILi1EEES8_S8_EEENS6_IJNS7_ILi192EEENS7_ILi128EEENS7_ILi64EEEEEELi64ENS_6half_tEfNS_4arch4Sm90ELb1ELb0ELb1ELb1ELb1ELb1ELb0ELb1ELb1ELb1ELb1ELb0EEENS1_21CollectiveEpilogueFwdINS6_IJSA_SC_SB_EEES9_SE_SG_Li384ELb1ELb1ELb1ELb0EEENS1_36VarlenDynamicPersistentTileSchedulerILi192ELi128ELi384ELi128ELb1ELb1ELb1ELb1ELb1ELb1EEEEEEEEEvNT_6ParamsE:
        .type           _ZN7cutlass13device_kernelIN5flash11enable_sm90INS1_16FlashAttnFwdSm90INS1_25CollectiveMainloopFwdSm90ILi2EN4cute5tupleIJNS5_1CILi1EEES8_S8_EEENS6_IJNS7_ILi192EEENS7_ILi128EEENS7_ILi64EEEEEELi64ENS_6half_tEfNS_4arch4Sm90ELb1ELb0ELb1ELb1ELb1ELb1ELb0ELb1ELb1ELb1ELb1ELb0EEENS1_21CollectiveEpilogueFwdINS6_IJSA_SC_SB_EEES9_SE_SG_Li384ELb1ELb1ELb1ELb0EEENS1_36VarlenDynamicPersistentTileSchedulerILi192ELi128ELi384ELi128ELb1ELb1ELb1ELb1ELb1ELb1EEEEEEEEEvNT_6ParamsE,@function
        .size           _ZN7cutlass13device_kernelIN5flash11enable_sm90INS1_16FlashAttnFwdSm90INS1_25CollectiveMainloopFwdSm90ILi2EN4cute5tupleIJNS5_1CILi1EEES8_S8_EEENS6_IJNS7_ILi192EEENS7_ILi128EEENS7_ILi64EEEEEELi64ENS_6half_tEfNS_4arch4Sm90ELb1ELb0ELb1ELb1ELb1ELb1ELb0ELb1ELb1ELb1ELb1ELb0EEENS1_21CollectiveEpilogueFwdINS6_IJSA_SC_SB_EEES9_SE_SG_Li384ELb1ELb1ELb1ELb0EEENS1_36VarlenDynamicPersistentTileSchedulerILi192ELi128ELi384ELi128ELb1ELb1ELb1ELb1ELb1ELb1EEEEEEEEEvNT_6ParamsE,(.L_x_89 - _ZN7cutlass13device_kernelIN5flash11enable_sm90INS1_16FlashAttnFwdSm90INS1_25CollectiveMainloopFwdSm90ILi2EN4cute5tupleIJNS5_1CILi1EEES8_S8_EEENS6_IJNS7_ILi192EEENS7_ILi128EEENS7_ILi64EEEEEELi64ENS_6half_tEfNS_4arch4Sm90ELb1ELb0ELb1ELb1ELb1ELb1ELb0ELb1ELb1ELb1ELb1ELb0EEENS1_21CollectiveEpilogueFwdINS6_IJSA_SC_SB_EEES9_SE_SG_Li384ELb1ELb1ELb1ELb0EEENS1_36VarlenDynamicPersistentTileSchedulerILi192ELi128ELi384ELi128ELb1ELb1ELb1ELb1ELb1ELb1EEEEEEEEEvNT_6ParamsE)
        .other          _ZN7cutlass13device_kernelIN5flash11enable_sm90INS1_16FlashAttnFwdSm90INS1_25CollectiveMainloopFwdSm90ILi2EN4cute5tupleIJNS5_1CILi1EEES8_S8_EEENS6_IJNS7_ILi192EEENS7_ILi128EEENS7_ILi64EEEEEELi64ENS_6half_tEfNS_4arch4Sm90ELb1ELb0ELb1ELb1ELb1ELb1ELb0ELb1ELb1ELb1ELb1ELb0EEENS1_21CollectiveEpilogueFwdINS6_IJSA_SC_SB_EEES9_SE_SG_Li384ELb1ELb1ELb1ELb0EEENS1_36VarlenDynamicPersistentTileSchedulerILi192ELi128ELi384ELi128ELb1ELb1ELb1ELb1ELb1ELb1EEEEEEEEEvNT_6ParamsE,@"STO_CUDA_ENTRY STV_DEFAULT"
_ZN7cutlass13device_kernelIN5flash11enable_sm90INS1_16FlashAttnFwdSm90INS1_25CollectiveMainloopFwdSm90ILi2EN4cute5tupleIJNS5_1CILi1EEES8_S8_EEENS6_IJNS7_ILi192EEENS7_ILi128EEENS7_ILi64EEEEEELi64ENS_6half_tEfNS_4arch4Sm90ELb1ELb0ELb1ELb1ELb1ELb1ELb0ELb1ELb1ELb1ELb1ELb0EEENS1_21CollectiveEpilogueFwdINS6_IJSA_SC_SB_EEES9_SE_SG_Li384ELb1ELb1ELb1ELb0EEENS1_36VarlenDynamicPersistentTileSchedulerILi192ELi128ELi384ELi128ELb1ELb1ELb1ELb1ELb1ELb1EEEEEEEEEvNT_6ParamsE:
[----:B------:R-:W-:Y:S01]  /*0000*/  LDC R1, c[0x0][0x37c] ;  /* 0x0000df00ff017b82 */ /* 0x000fe20000000800 */
[----:B------:R-:W-:Y:S05]  /*0010*/  EXIT ;  /* 0x000000000000794d */ /* 0x000fea0003800000 */
.L_x_44:
        /* <DEDUP_REMOVED lines=14> */
.L_x_89:


//--------------------- .nv.shared.reserved.0     --------------------------
	.section	.nv.shared.reserved.0,"aw",@nobits
	.weak		__nv_reservedSMEM_offset_0_alias
	.size		__nv_reservedSMEM_offset_0_alias, 0, 64
	.other		__nv_reservedSMEM_offset_0_alias,@"STO_CUDA_RESERVED_SHARED STV_DEFAULT"
__nv_reservedSMEM_offset_0_alias:
	.zero		0
	.zero		64


//--------------------- .nv.global                --------------------------
	.section	.nv.global,"aw",@nobits
.nv.global:
	.type		_ZN86_INTERNAL_b72b0b08_50_flash_fwd_hdimall_fp16_paged_split_softcap_sm90_cu_49158569_37164cute1_E,@object
	.size		_ZN86_INTERNAL_b72b0b08_50_flash_fwd_hdimall_fp16_paged_split_softcap_sm90_cu_49158569_37164cute1_E,(_ZN86_INTERNAL_b72b0b08_50_flash_fwd_hdimall_fp16_paged_split_softcap_sm90_cu_49158569_37164cuda3std3__45__cpo6cbeginE - _ZN86_INTERNAL_b72b0b08_50_flash_fwd_hdimall_fp16_paged_split_softcap_sm90_cu_49158569_37164cute1_E)
_ZN86_INTERNAL_b72b0b08_50_flash_fwd_hdimall_fp16_paged_split_softcap_sm90_cu_49158569_37164cute1_E:
	.zero		1
	.type		_ZN86_INTERNAL_b72b0b08_50_flash_fwd_hdimall_fp16_paged_split_softcap_sm90_cu_49158569_37164cuda3std3__45__cpo6cbeginE,@object
	.size		_ZN86_INTERNAL_b72b0b08_50_flash_fwd_hdimall_fp16_paged_split_softcap_sm90_cu_49158569_37164cuda3std3__45__cpo6cbeginE,(_ZN86_INTERNAL_b72b0b08_50_flash_fwd_hdimall_fp16_paged_split_softcap_sm90_cu_49158569_37164cuda3std3__48in_placeE - _ZN86_INTERNAL_b72b0b08_50_flash_fwd_hdimall_fp16_paged_split_softcap_sm90_cu_49158569_37164cuda3std3__45__cpo6cbeginE)
_ZN86_INTERNAL_b72b0b08_50_flash_fwd_hdimall_fp16_paged_split_softcap_sm90_cu_49158569_37164cuda3std3__45__cpo6cbeginE:
	.zero		1
	.type		_ZN86_INTERNAL_b72b0b08_50_flash_fwd_hdimall_fp16_paged_split_softcap_sm90_cu_49158569_37164cuda3std3__48in_placeE,@object
	.size		_ZN86_INTERNAL_b72b0b08_50_flash_fwd_hdimall_fp16_paged_split_softcap_sm90_cu_49158569_37164cuda3std3__48in_placeE,(_ZN86_INTERNAL_b72b0b08_50_flash_fwd_hdimall_fp16_paged_split_softcap_sm90_cu_49158569_37164cuda3std6ranges3__45__cpo9iter_moveE - _ZN86_INTERNAL_b72b0b08_50_flash_fwd_hdimall_fp16_paged_split_softcap_sm90_cu_49158569_37164cuda3std3__48in_placeE)
_ZN86_INTERNAL_b72b0b08_50_flash_fwd_hdimall_fp16_paged_split_softcap_sm90_cu_49158569_37164cuda3std3__48in_placeE:
	.zero		1
	.type		_ZN86_INTERNAL_b72b0b08_50_flash_fwd_hdimall_fp16_paged_split_softcap_sm90_cu_49158569_37164cuda3std6ranges3__45__cpo9iter_moveE,@object
	.size		_ZN86_INTERNAL_b72b0b08_50_flash_fwd_hdimall_fp16_paged_split_softcap_sm90_cu_49158569_37164cuda3std6ranges3__45__cpo9iter_moveE,(_ZN86_INTERNAL_b72b0b08_50_flash_fwd_hdimall_fp16_paged_split_softcap_sm90_cu_49158569_37164cuda3std3__45__cpo5beginE - _ZN86_INTERNAL_b72b0b08_50_flash_fwd_hdimall_fp16_paged_split_softcap_sm90_cu_49158569_37164cuda3std6ranges3__45__cpo9iter_moveE)
_ZN86_INTERNAL_b72b0b08_50_flash_fwd_hdimall_fp16_paged_split_softcap_sm90_cu_49158569_37164cuda3std6ranges3__45__cpo9iter_moveE:
	.zero		1
	.type		_ZN86_INTERNAL_b72b0b08_50_flash_fwd_hdimall_fp16_paged_split_softcap_sm90_cu_49158569_37164cuda3std3__45__cpo5beginE,@object
	.size		_ZN86_INTERNAL_b72b0b08_50_flash_fwd_hdimall_fp16_paged_split_softcap_sm90_cu_49158569_37164cuda3std3__45__cpo5beginE,(_ZN86_INTERNAL_b72b0b08_50_flash_fwd_hdimall_fp16_paged_split_softcap_sm90_cu_49158569_37164cuda3std3__488_GLOBAL__N__b72b0b08_50_flash_fwd_hdimall_fp16_paged_split_softcap_sm90_cu_49158569_37166ignoreE - _ZN86_INTERNAL_b72b0b08_50_flash_fwd_hdimall_fp16_paged_split_softcap_sm90_cu_49158569_37164cuda3std3__45__cpo5beginE)
_ZN86_INTERNAL_b72b0b08_50_flash_fwd_hdimall_fp16_paged_split_softcap_sm90_cu_49158569_37164cuda3std3__45__cpo5beginE:
	.zero		1
	.type		_ZN86_INTERNAL_b72b0b08_50_flash_fwd_hdimall_fp16_paged_split_softcap_sm90_cu_49158569_37164cuda3std3__488_GLOBAL__N__b72b0b08_50_flash_fwd_hdimall_fp16_paged_split_softcap_sm90_cu_49158569_37166ignoreE,@object
	.size		_ZN86_INTERNAL_b72b0b08_50_flash_fwd_hdimall_fp16_paged_split_softcap_sm90_cu_49158569_37164cuda3std3__488_GLOBAL__N__b72b0b08_50_flash_fwd_hdimall_fp16_paged_split_softcap_sm90_cu_49158569_37166ignoreE,(_ZN86_INTERNAL_b72b0b08_50_flash_fwd_hdimall_fp16_paged_split_softcap_sm90_cu_49158569_37164cute7productE - _ZN86_INTERNAL_b72b0b08_50_flash_fwd_hdimall_fp16_paged_split_softcap_sm90_cu_49158569_37164cuda3std3__488_GLOBAL__N__b72b0b08_50_flash_fwd_hdimall_fp16_paged_split_softcap_sm90_cu_49158569_37166ignoreE)
_ZN86_INTERNAL_b72b0b08_50_flash_fwd_hdimall_fp16_paged_split_softcap_sm90_cu_49158569_37164cuda3std3__488_GLOBAL__N__b72b0b08_50_flash_fwd_hdimall_fp16_paged_split_softcap_sm90_cu_49158569_37166ignoreE:
	.zero		1
	.type		_ZN86_INTERNAL_b72b0b08_50_flash_fwd_hdimall_fp16_paged_split_softcap_sm90_cu_49158569_37164cute7productE,@object
	.size		_ZN86_INTERNAL_b72b0b08_50_flash_fwd_hdimall_fp16_paged_split_softcap_sm90_cu_49158569_37164cute7productE,(_ZN86_INTERNAL_b72b0b08_50_flash_fwd_hdimall_fp16_paged_split_softcap_sm90_cu_49158569_37164cuda3std3__45__cpo3endE - _ZN86_INTERNAL_b72b0b08_50_flash_fwd_hdimall_fp16_paged_split_softcap_sm90_cu_49158569_37164cute7productE)
_ZN86_INTERNAL_b72b0b08_50_flash_fwd_hdimall_fp16_paged_split_softcap_sm90_cu_49158569_37164cute7productE:
	.zero		1
	.type		_ZN86_INTERNAL_b72b0b08_50_flash_fwd_hdimall_fp16_paged_split_softcap_sm90_cu_49158569_37164cuda3std3__45__cpo3endE,@object
	.size		_ZN86_INTERNAL_b72b0b08_50_flash_fwd_hdimall_fp16_paged_split_softcap_sm90_cu_49158569_37164cuda3std3__45__cpo3endE,(_ZN86_INTERNAL_b72b0b08_50_flash_fwd_hdimall_fp16_paged_split_softcap_sm90_cu_49158569_37164cuda3std3__419piecewise_constructE - _ZN86_INTERNAL_b72b0b08_50_flash_fwd_hdimall_fp16_paged_split_softcap_sm90_cu_49158569_37164cuda3std3__45__cpo3endE)
_ZN86_INTERNAL_b72b0b08_50_flash_fwd_hdimall_fp16_paged_split_softcap_sm90_cu_49158569_37164cuda3std3__45__cpo3endE:
	.zero		1
	.type		_ZN86_INTERNAL_b72b0b08_50_flash_fwd_hdimall_fp16_paged_split_softcap_sm90_cu_49158569_37164cuda3std3__419piecewise_constructE,@object
	.size		_ZN86_INTERNAL_b72b0b08_50_flash_fwd_hdimall_fp16_paged_split_softcap_sm90_cu_49158569_37164cuda3std3__419piecewise_constructE,(_ZN86_INTERNAL_b72b0b08_50_flash_fwd_hdimall_fp16_paged_split_softcap_sm90_cu_49158569_37164cuda3std3__45__cpo4cendE - _ZN86_INTERNAL_b72b0b08_50_flash_fwd_hdimall_fp16_paged_split_softcap_sm90_cu_49158569_37164cuda3std3__419piecewise_constructE)
_ZN86_INTERNAL_b72b0b08_50_flash_fwd_hdimall_fp16_paged_split_softcap_sm90_cu_49158569_37164cuda3std3__419piecewise_constructE:
	.zero		1
	.type		_ZN86_INTERNAL_b72b0b08_50_flash_fwd_hdimall_fp16_paged_split_softcap_sm90_cu_49158569_37164cuda3std3__45__cpo4cendE,@object
	.size		_ZN86_INTERNAL_b72b0b08_50_flash_fwd_hdimall_fp16_paged_split_softcap_sm90_cu_49158569_37164cuda3std3__45__cpo4cendE,(_ZN86_INTERNAL_b72b0b08_50_flash_fwd_hdimall_fp16_paged_split_softcap_sm90_cu_49158569_37164cuda3std6ranges3__45__cpo4swapE - _ZN86_INTERNAL_b72b0b08_50_flash_fwd_hdimall_fp16_paged_split_softcap_sm90_cu_49158569_37164cuda3std3__45__cpo4cendE)
_ZN86_INTERNAL_b72b0b08_50_flash_fwd_hdimall_fp16_paged_split_softcap_sm90_cu_49158569_37164cuda3std3__45__cpo4cendE:
	.zero		1
	.type		_ZN86_INTERNAL_b72b0b08_50_flash_fwd_hdimall_fp16_paged_split_softcap_sm90_cu_49158569_37164cuda3std6ranges3__45__cpo4swapE,@object
	.size		_ZN86_INTERNAL_b72b0b08_50_flash_fwd_hdimall_fp16_paged_split_softcap_sm90_cu_49158569_37164cuda3std6ranges3__45__cpo4swapE,(.L_7 - _ZN86_INTERNAL_b72b0b08_50_flash_fwd_hdimall_fp16_paged_split_softcap_sm90_cu_49158569_37164cuda3std6ranges3__45__cpo4swapE)
_ZN86_INTERNAL_b72b0b08_50_flash_fwd_hdimall_fp16_paged_split_softcap_sm90_cu_49158569_37164cuda3std6ranges3__45__cpo4swapE:
	.zero		1
.L_7:


//--------------------- .nv.constant0._ZN7cutlass13device_kernelIN5flash11enable_sm90INS1_16FlashAttnFwdSm90INS1_25CollectiveMainloopFwdSm90ILi2EN4cute5tupleIJNS5_1CILi1EEES8_S8_EEENS6_IJNS7_ILi128EEENS7_ILi80EEENS7_ILi256EEEEEELi256ENS_6half_tEfNS_4arch4Sm90ELb0ELb0ELb1ELb0ELb1ELb0ELb0ELb1ELb1ELb1ELb1ELb0EEENS1_21CollectiveEpilogueFwdINS6_IJSA_SC_SB_EEES9_SE_SG_Li256ELb0ELb1ELb1ELb0EEENS1_19SingleTileSchedulerILb0ELb1ELb1ELi128EEEEEEEEEvNT_6ParamsE --------------------------
	.section	.nv.constant0._ZN7cutlass13device_kernelIN5flash11enable_sm90INS1_16FlashAttnFwdSm90INS1_25CollectiveMainloopFwdSm90ILi2EN4cute5tupleIJNS5_1CILi1EEES8_S8_EEENS6_IJNS7_ILi128EEENS7_ILi80EEENS7_ILi256EEEEEELi256ENS_6half_tEfNS_4arch4Sm90ELb0ELb0ELb1ELb0ELb1ELb0ELb0ELb1ELb1ELb1ELb1ELb0EEENS1_21CollectiveEpilogueFwdINS6_IJSA_SC_SB_EEES9_SE_SG_Li256ELb0ELb1ELb1ELb0EEENS1_19SingleTileSchedulerILb0ELb1ELb1ELi128EEEEEEEEEvNT_6ParamsE,"a",@progbits
	.sectionflags	@""
	.align	4
.nv.constant0._ZN7cutlass13device_kernelIN5flash11enable_sm90INS1_16FlashAttnFwdSm90INS1_25CollectiveMainloopFwdSm90ILi2EN4cute5tupleIJNS5_1CILi1EEES8_S8_EEENS6_IJNS7_ILi128EEENS7_ILi80EEENS7_ILi256EEEEEELi256ENS_6half_tEfNS_4arch4Sm90ELb0ELb0ELb1ELb0ELb1ELb0ELb0ELb1ELb1ELb1ELb1ELb0EEENS1_21CollectiveEpilogueFwdINS6_IJSA_SC_SB_EEES9_SE_SG_Li256ELb0ELb1ELb1ELb0EEENS1_19SingleTileSchedulerILb0ELb1ELb1ELi128EEEEEEEEEvNT_6ParamsE:
	.zero		3456


//--------------------- .nv.constant0._ZN7cutlass13device_kernelIN5flash11enable_sm90INS1_16FlashAttnFwdSm90INS1_25CollectiveMainloopFwdSm90ILi2EN4cute5tupleIJNS5_1CILi1EEES8_S8_EEENS6_IJNS7_ILi128EEENS7_ILi80EEENS7_ILi256EEEEEELi256ENS_6half_tEfNS_4arch4Sm90ELb0ELb0ELb1ELb1ELb1ELb0ELb0ELb1ELb1ELb1ELb1ELb0EEENS1_21CollectiveEpilogueFwdINS6_IJSA_SC_SB_EEES9_SE_SG_Li256ELb1ELb1ELb1ELb0EEENS1_36VarlenDynamicPersistentTileSchedulerILi128ELi80ELi256ELi128ELb1ELb1ELb1ELb0ELb1ELb1EEEEEEEEEvNT_6ParamsE --------------------------
	.section	.nv.constant0._ZN7cutlass13device_kernelIN5flash11enable_sm90INS1_16FlashAttnFwdSm90INS1_25CollectiveMainloopFwdSm90ILi2EN4cute5tupleIJNS5_1CILi1EEES8_S8_EEENS6_IJNS7_ILi128EEENS7_ILi80EEENS7_ILi256EEEEEELi256ENS_6half_tEfNS_4arch4Sm90ELb0ELb0ELb1ELb1ELb1ELb0ELb0ELb1ELb1ELb1ELb1ELb0EEENS1_21CollectiveEpilogueFwdINS6_IJSA_SC_SB_EEES9_SE_SG_Li256ELb1ELb1ELb1ELb0EEENS1_36VarlenDynamicPersistentTileSchedulerILi128ELi80ELi256ELi128ELb1ELb1ELb1ELb0ELb1ELb1EEEEEEEEEvNT_6ParamsE,"a",@progbits
	.sectionflags	@""
	.align	4
.nv.constant0._ZN7cutlass13device_kernelIN5flash11enable_sm90INS1_16FlashAttnFwdSm90INS1_25CollectiveMainloopFwdSm90ILi2EN4cute5tupleIJNS5_1CILi1EEES8_S8_EEENS6_IJNS7_ILi128EEENS7_ILi80EEENS7_ILi256EEEEEELi256ENS_6half_tEfNS_4arch4Sm90ELb0ELb0ELb1ELb1ELb1ELb0ELb0ELb1ELb1ELb1ELb1ELb0EEENS1_21CollectiveEpilogueFwdINS6_IJSA_SC_SB_EEES9_SE_SG_Li256ELb1ELb1ELb1ELb0EEENS1_36VarlenDynamicPersistentTileSchedulerILi128ELi80ELi256ELi128ELb1ELb1ELb1ELb0ELb1ELb1EEEEEEEEEvNT_6ParamsE:
	.zero		3584


//--------------------- .nv.constant0._ZN7cutlass13device_kernelIN5flash11enable_sm90INS1_16FlashAttnFwdSm90INS1_25CollectiveMainloopFwdSm90ILi2EN4cute5tupleIJNS5_1CILi1EEES8_S8_EEENS6_IJNS7_ILi128EEENS7_ILi80EEENS7_ILi256EEEEEELi256ENS_6half_tEfNS_4arch4Sm90ELb0ELb0ELb1ELb1ELb1ELb1ELb0ELb1ELb1ELb1ELb1ELb0EEENS1_21CollectiveEpilogueFwdINS6_IJSA_SC_SB_EEES9_SE_SG_Li256ELb1ELb1ELb1ELb0EEENS1_36VarlenDynamicPersistentTileSchedulerILi128ELi80ELi256ELi128ELb1ELb1ELb1ELb0ELb1ELb1EEEEEEEEEvNT_6ParamsE --------------------------
	.section	.nv.constant0._ZN7cutlass13device_kernelIN5flash11enable_sm90INS1_16FlashAttnFwdSm90INS1_25CollectiveMainloopFwdSm90ILi2EN4cute5tupleIJNS5_1CILi1EEES8_S8_EEENS6_IJNS7_ILi128EEENS7_ILi80EEENS7_ILi256EEEEEELi256ENS_6half_tEfNS_4arch4Sm90ELb0ELb0ELb1ELb1ELb1ELb1ELb0ELb1ELb1ELb1ELb1ELb0EEENS1_21CollectiveEpilogueFwdINS6_IJSA_SC_SB_EEES9_SE_SG_Li256ELb1ELb1ELb1ELb0EEENS1_36VarlenDynamicPersistentTileSchedulerILi128ELi80ELi256ELi128ELb1ELb1ELb1ELb0ELb1ELb1EEEEEEEEEvNT_6ParamsE,"a",@progbits
	.sectionflags	@""
	.align	4
.nv.constant0._ZN7cutlass13device_kernelIN5flash11enable_sm90INS1_16FlashAttnFwdSm90INS1_25CollectiveMainloopFwdSm90ILi2EN4cute5tupleIJNS5_1CILi1EEES8_S8_EEENS6_IJNS7_ILi128EEENS7_ILi80EEENS7_ILi256EEEEEELi256ENS_6half_tEfNS_4arch4Sm90ELb0ELb0ELb1ELb1ELb1ELb1ELb0ELb1ELb1ELb1ELb1ELb0EEENS1_21CollectiveEpilogueFwdINS6_IJSA_SC_SB_EEES9_SE_SG_Li256ELb1ELb1ELb1ELb0EEENS1_36VarlenDynamicPersistentTileSchedulerILi128ELi80ELi256ELi128ELb1ELb1ELb1ELb0ELb1ELb1EEEEEEEEEvNT_6ParamsE:
	.zero		3584


//--------------------- .nv.constant0._ZN7cutlass13device_kernelIN5flash11enable_sm90INS1_16FlashAttnFwdSm90INS1_25CollectiveMainloopFwdSm90ILi2EN4cute5tupleIJNS5_1CILi1EEES8_S8_EEENS6_IJNS7_ILi128EEENS7_ILi64EEENS7_ILi256EEEEEELi256ENS_6half_tEfNS_4arch4Sm90ELb0ELb1ELb1ELb0ELb1ELb0ELb0ELb1ELb1ELb1ELb1ELb0EEENS1_21CollectiveEpilogueFwdINS6_IJSA_SC_SB_EEES9_SE_SG_Li256ELb0ELb1ELb1ELb0EEENS1_19SingleTileSchedulerILb0ELb1ELb1ELi128EEEEEEEEEvNT_6ParamsE --------------------------
	.section	.nv.constant0._ZN7cutlass13device_kernelIN5flash11enable_sm90INS1_16FlashAttnFwdSm90INS1_25CollectiveMainloopFwdSm90ILi2EN4cute5tupleIJNS5_1CILi1EEES8_S8_EEENS6_IJNS7_ILi128EEENS7_ILi64EEENS7_ILi256EEEEEELi256ENS_6half_tEfNS_4arch4Sm90ELb0ELb1ELb1ELb0ELb1ELb0ELb0ELb1ELb1ELb1ELb1ELb0EEENS1_21CollectiveEpilogueFwdINS6_IJSA_SC_SB_EEES9_SE_SG_Li256ELb0ELb1ELb1ELb0EEENS1_19SingleTileSchedulerILb0ELb1ELb1ELi128EEEEEEEEEvNT_6ParamsE,"a",@progbits
	.sectionflags	@""
	.align	4
.nv.constant0._ZN7cutlass13device_kernelIN5flash11enable_sm90INS1_16FlashAttnFwdSm90INS1_25CollectiveMainloopFwdSm90ILi2EN4cute5tupleIJNS5_1CILi1EEES8_S8_EEENS6_IJNS7_ILi128EEENS7_ILi64EEENS7_ILi256EEEEEELi256ENS_6half_tEfNS_4arch4Sm90ELb0ELb1ELb1ELb0ELb1ELb0ELb0ELb1ELb1ELb1ELb1ELb0EEENS1_21CollectiveEpilogueFwdINS6_IJSA_SC_SB_EEES9_SE_SG_Li256ELb0ELb1ELb1ELb0EEENS1_19SingleTileSchedulerILb0ELb1ELb1ELi128EEEEEEEEEvNT_6ParamsE:
	.zero		3456


//--------------------- .nv.constant0._ZN7cutlass13device_kernelIN5flash11enable_sm90INS1_16FlashAttnFwdSm90INS1_25CollectiveMainloopFwdSm90ILi2EN4cute5tupleIJNS5_1CILi1EEES8_S8_EEENS6_IJNS7_ILi128EEENS7_ILi64EEENS7_ILi256EEEEEELi256ENS_6half_tEfNS_4arch4Sm90ELb0ELb1ELb1ELb1ELb1ELb0ELb0ELb1ELb1ELb1ELb1ELb0EEENS1_21CollectiveEpilogueFwdINS6_IJSA_SC_SB_EEES9_SE_SG_Li256ELb1ELb1ELb1ELb0EEENS1_36VarlenDynamicPersistentTileSchedulerILi128ELi64ELi256ELi128ELb1ELb1ELb1ELb1ELb0ELb1EEEEEEEEEvNT_6ParamsE --------------------------
	.section	.nv.constant0._ZN7cutlass13device_kernelIN5flash11enable_sm90INS1_16FlashAttnFwdSm90INS1_25CollectiveMainloopFwdSm90ILi2EN4cute5tupleIJNS5_1CILi1EEES8_S8_EEENS6_IJNS7_ILi128EEENS7_ILi64EEENS7_ILi256EEEEEELi256ENS_6half_tEfNS_4arch4Sm90ELb0ELb1ELb1ELb1ELb1ELb0ELb0ELb1ELb1ELb1ELb1ELb0EEENS1_21CollectiveEpilogueFwdINS6_IJSA_SC_SB_EEES9_SE_SG_Li256ELb1ELb1ELb1ELb0EEENS1_36VarlenDynamicPersistentTileSchedulerILi128ELi64ELi256ELi128ELb1ELb1ELb1ELb1ELb0ELb1EEEEEEEEEvNT_6ParamsE,"a",@progbits
	.sectionflags	@""
	.align	4
.nv.constant0._ZN7cutlass13device_kernelIN5flash11enable_sm90INS1_16FlashAttnFwdSm90INS1_25CollectiveMainloopFwdSm90ILi2EN4cute5tupleIJNS5_1CILi1EEES8_S8_EEENS6_IJNS7_ILi128EEENS7_ILi64EEENS7_ILi256EEEEEELi256ENS_6half_tEfNS_4arch4Sm90ELb0ELb1ELb1ELb1ELb1ELb0ELb0ELb1ELb1ELb1ELb1ELb0EEENS1_21CollectiveEpilogueFwdINS6_IJSA_SC_SB_EEES9_SE_SG_Li256ELb1ELb1ELb1ELb0EEENS1_36VarlenDynamicPersistentTileSchedulerILi128ELi64ELi256ELi128ELb1ELb1ELb1ELb1ELb0ELb1EEEEEEEEEvNT_6ParamsE:
	.zero		3584


//--------------------- .nv.constant0._ZN7cutlass13device_kernelIN5flash11enable_sm90INS1_16FlashAttnFwdSm90INS1_25CollectiveMainloopFwdSm90ILi2EN4cute5tupleIJNS5_1CILi1EEES8_S8_EEENS6_IJNS7_ILi128EEENS7_ILi64EEENS7_ILi256EEEEEELi256ENS_6half_tEfNS_4arch4Sm90ELb0ELb1ELb1ELb1ELb1ELb1ELb0ELb1ELb1ELb1ELb1ELb0EEENS1_21CollectiveEpilogueFwdINS6_IJSA_SC_SB_EEES9_SE_SG_Li256ELb1ELb1ELb1ELb0EEENS1_36VarlenDynamicPersistentTileSchedulerILi128ELi64ELi256ELi128ELb1ELb1ELb1ELb1ELb0ELb1EEEEEEEEEvNT_6ParamsE --------------------------
	.section	.nv.constant0._ZN7cutlass13device_kernelIN5flash11enable_sm90INS1_16FlashAttnFwdSm90INS1_25CollectiveMainloopFwdSm90ILi2EN4cute5tupleIJNS5_1CILi1EEES8_S8_EEENS6_IJNS7_ILi128EEENS7_ILi64EEENS7_ILi256EEEEEELi256ENS_6half_tEfNS_4arch4Sm90ELb0ELb1ELb1ELb1ELb1ELb1ELb0ELb1ELb1ELb1ELb1ELb0EEENS1_21CollectiveEpilogueFwdINS6_IJSA_SC_SB_EEES9_SE_SG_Li256ELb1ELb1ELb1ELb0EEENS1_36VarlenDynamicPersistentTileSchedulerILi128ELi64ELi256ELi128ELb1ELb1ELb1ELb1ELb0ELb1EEEEEEEEEvNT_6ParamsE,"a",@progbits
	.sectionflags	@""
	.align	4
.nv.constant0._ZN7cutlass13device_kernelIN5flash11enable_sm90INS1_16FlashAttnFwdSm90INS1_25CollectiveMainloopFwdSm90ILi2EN4cute5tupleIJNS5_1CILi1EEES8_S8_EEENS6_IJNS7_ILi128EEENS7_ILi64EEENS7_ILi256EEEEEELi256ENS_6half_tEfNS_4arch4Sm90ELb0ELb1ELb1ELb1ELb1ELb1ELb0ELb1ELb1ELb1ELb1ELb0EEENS1_21CollectiveEpilogueFwdINS6_IJSA_SC_SB_EEES9_SE_SG_Li256ELb1ELb1ELb1ELb0EEENS1_36VarlenDynamicPersistentTileSchedulerILi128ELi64ELi256ELi128ELb1ELb1ELb1ELb1ELb0ELb1EEEEEEEEEvNT_6ParamsE:
	.zero		3584


//--------------------- .nv.constant0._ZN7cutlass13device_kernelIN5flash11enable_sm90INS1_16FlashAttnFwdSm90INS1_25CollectiveMainloopFwdSm90ILi2EN4cute5tupleIJNS5_1CILi1EEES8_S8_EEENS6_IJNS7_ILi128EEENS7_ILi80EEENS7_ILi256EEEEEELi256ENS_6half_tEfNS_4arch4Sm90ELb1ELb0ELb1ELb0ELb1ELb0ELb0ELb1ELb1ELb1ELb1ELb0EEENS1_21CollectiveEpilogueFwdINS6_IJSA_SC_SB_EEES9_SE_SG_Li256ELb0ELb1ELb1ELb0EEENS1_19SingleTileSchedulerILb0ELb1ELb1ELi128EEEEEEEEEvNT_6ParamsE --------------------------
	.section	.nv.constant0._ZN7cutlass13device_kernelIN5flash11enable_sm90INS1_16FlashAttnFwdSm90INS1_25CollectiveMainloopFwdSm90ILi2EN4cute5tupleIJNS5_1CILi1EEES8_S8_EEENS6_IJNS7_ILi128EEENS7_ILi80EEENS7_ILi256EEEEEELi256ENS_6half_tEfNS_4arch4Sm90ELb1ELb0ELb1ELb0ELb1ELb0ELb0ELb1ELb1ELb1ELb1ELb0EEENS1_21CollectiveEpilogueFwdINS6_IJSA_SC_SB_EEES9_SE_SG_Li256ELb0ELb1ELb1ELb0EEENS1_19SingleTileSchedulerILb0ELb1ELb1ELi128EEEEEEEEEvNT_6ParamsE,"a",@progbits
	.sectionflags	@""
	.align	4
.nv.constant0._ZN7cutlass13device_kernelIN5flash11enable_sm90INS1_16FlashAttnFwdSm90INS1_25CollectiveMainloopFwdSm90ILi2EN4cute5tupleIJNS5_1CILi1EEES8_S8_EEENS6_IJNS7_ILi128EEENS7_ILi80EEENS7_ILi256EEEEEELi256ENS_6half_tEfNS_4arch4Sm90ELb1ELb0ELb1ELb0ELb1ELb0ELb0ELb1ELb1ELb1ELb1ELb0EEENS1_21CollectiveEpilogueFwdINS6_IJSA_SC_SB_EEES9_SE_SG_Li256ELb0ELb1ELb1ELb0EEENS1_19SingleTileSchedulerILb0ELb1ELb1ELi128EEEEEEEEEvNT_6ParamsE:
	.zero		3456


//--------------------- .nv.constant0._ZN7cutlass13device_kernelIN5flash11enable_sm90INS1_16FlashAttnFwdSm90INS1_25CollectiveMainloopFwdSm90ILi2EN4cute5tupleIJNS5_1CILi1EEES8_S8_EEENS6_IJNS7_ILi128EEENS7_ILi80EEENS7_ILi256EEEEEELi256ENS_6half_tEfNS_4arch4Sm90ELb1ELb0ELb1ELb1ELb1ELb0ELb0ELb1ELb1ELb1ELb1ELb0EEENS1_21CollectiveEpilogueFwdINS6_IJSA_SC_SB_EEES9_SE_SG_Li256ELb1ELb1ELb1ELb0EEENS1_36VarlenDynamicPersistentTileSchedulerILi128ELi80ELi256ELi128ELb1ELb1ELb1ELb1ELb1ELb1EEEEEEEEEvNT_6ParamsE --------------------------
	.section	.nv.constant0._ZN7cutlass13device_kernelIN5flash11enable_sm90INS1_16FlashAttnFwdSm90INS1_25CollectiveMainloopFwdSm90ILi2EN4cute5tupleIJNS5_1CILi1EEES8_S8_EEENS6_IJNS7_ILi128EEENS7_ILi80EEENS7_ILi256EEEEEELi256ENS_6half_tEfNS_4arch4Sm90ELb1ELb0ELb1ELb1ELb1ELb0ELb0ELb1ELb1ELb1ELb1ELb0EEENS1_21CollectiveEpilogueFwdINS6_IJSA_SC_SB_EEES9_SE_SG_Li256ELb1ELb1ELb1ELb0EEENS1_36VarlenDynamicPersistentTileSchedulerILi128ELi80ELi256ELi128ELb1ELb1ELb1ELb1ELb1ELb1EEEEEEEEEvNT_6ParamsE,"a",@progbits
	.sectionflags	@""
	.align	4
.nv.constant0._ZN7cutlass13device_kernelIN5flash11enable_sm90INS1_16FlashAttnFwdSm90INS1_25CollectiveMainloopFwdSm90ILi2EN4cute5tupleIJNS5_1CILi1EEES8_S8_EEENS6_IJNS7_ILi128EEENS7_ILi80EEENS7_ILi256EEEEEELi256ENS_6half_tEfNS_4arch4Sm90ELb1ELb0ELb1ELb1ELb1ELb0ELb0ELb1ELb1ELb1ELb1ELb0EEENS1_21CollectiveEpilogueFwdINS6_IJSA_SC_SB_EEES9_SE_SG_Li256ELb1ELb1ELb1ELb0EEENS1_36VarlenDynamicPersistentTileSchedulerILi128ELi80ELi256ELi128ELb1ELb1ELb1ELb1ELb1ELb1EEEEEEEEEvNT_6ParamsE:
	.zero		3584


//--------------------- .nv.constant0._ZN7cutlass13device_kernelIN5flash11enable_sm90INS1_16FlashAttnFwdSm90INS1_25CollectiveMainloopFwdSm90ILi2EN4cute5tupleIJNS5_1CILi1EEES8_S8_EEENS6_IJNS7_ILi128EEENS7_ILi80EEENS7_ILi256EEEEEELi256ENS_6half_tEfNS_4arch4Sm90ELb1ELb0ELb1ELb1ELb1ELb1ELb0ELb1ELb1ELb1ELb1ELb0EEENS1_21CollectiveEpilogueFwdINS6_IJSA_SC_SB_EEES9_SE_SG_Li256ELb1ELb1ELb1ELb0EEENS1_36VarlenDynamicPersistentTileSchedulerILi128ELi80ELi256ELi128ELb1ELb1ELb1ELb1ELb1ELb1EEEEEEEEEvNT_6ParamsE --------------------------
	.section	.nv.constant0._ZN7cutlass13device_kernelIN5flash11enable_sm90INS1_16FlashAttnFwdSm90INS1_25CollectiveMainloopFwdSm90ILi2EN4cute5tupleIJNS5_1CILi1EEES8_S8_EEENS6_IJNS7_ILi128EEENS7_ILi80EEENS7_ILi256EEEEEELi256ENS_6half_tEfNS_4arch4Sm90ELb1ELb0ELb1ELb1ELb1ELb1ELb0ELb1ELb1ELb1ELb1ELb0EEENS1_21CollectiveEpilogueFwdINS6_IJSA_SC_SB_EEES9_SE_SG_Li256ELb1ELb1ELb1ELb0EEENS1_36VarlenDynamicPersistentTileSchedulerILi128ELi80ELi256ELi128ELb1ELb1ELb1ELb1ELb1ELb1EEEEEEEEEvNT_6ParamsE,"a",@progbits
	.sectionflags	@""
	.align	4
.nv.constant0._ZN7cutlass13device_kernelIN5flash11enable_sm90INS1_16FlashAttnFwdSm90INS1_25CollectiveMainloopFwdSm90ILi2EN4cute5tupleIJNS5_1CILi1EEES8_S8_EEENS6_IJNS7_ILi128EEENS7_ILi80EEENS7_ILi256EEEEEELi256ENS_6half_tEfNS_4arch4Sm90ELb1ELb0ELb1ELb1ELb1ELb1ELb0ELb1ELb1ELb1ELb1ELb0EEENS1_21CollectiveEpilogueFwdINS6_IJSA_SC_SB_EEES9_SE_SG_Li256ELb1ELb1ELb1ELb0EEENS1_36VarlenDynamicPersistentTileSchedulerILi128ELi80ELi256ELi128ELb1ELb1ELb1ELb1ELb1ELb1EEEEEEEEEvNT_6ParamsE:
	.zero		3584


//--------------------- .nv.constant0._ZN7cutlass13device_kernelIN5flash11enable_sm90INS1_16FlashAttnFwdSm90INS1_25CollectiveMainloopFwdSm90ILi2EN4cute5tupleIJNS5_1CILi1EEES8_S8_EEENS6_IJNS7_ILi128EEENS7_ILi96EEENS7_ILi192EEEEEELi192ENS_6half_tEfNS_4arch4Sm90ELb0ELb0ELb1ELb0ELb1ELb0ELb0ELb1ELb1ELb1ELb1ELb0EEENS1_21CollectiveEpilogueFwdINS6_IJSA_SC_SB_EEES9_SE_SG_Li256ELb0ELb1ELb1ELb0EEENS1_19SingleTileSchedulerILb0ELb1ELb1ELi128EEEEEEEEEvNT_6ParamsE --------------------------
	.section	.nv.constant0._ZN7cutlass13device_kernelIN5flash11enable_sm90INS1_16FlashAttnFwdSm90INS1_25CollectiveMainloopFwdSm90ILi2EN4cute5tupleIJNS5_1CILi1EEES8_S8_EEENS6_IJNS7_ILi128EEENS7_ILi96EEENS7_ILi192EEEEEELi192ENS_6half_tEfNS_4arch4Sm90ELb0ELb0ELb1ELb0ELb1ELb0ELb0ELb1ELb1ELb1ELb1ELb0EEENS1_21CollectiveEpilogueFwdINS6_IJSA_SC_SB_EEES9_SE_SG_Li256ELb0ELb1ELb1ELb0EEENS1_19SingleTileSchedulerILb0ELb1ELb1ELi128EEEEEEEEEvNT_6ParamsE,"a",@progbits
	.sectionflags	@""
	.align	4
.nv.constant0._ZN7cutlass13device_kernelIN5flash11enable_sm90INS1_16FlashAttnFwdSm90INS1_25CollectiveMainloopFwdSm90ILi2EN4cute5tupleIJNS5_1CILi1EEES8_S8_EEENS6_IJNS7_ILi128EEENS7_ILi96EEENS7_ILi192EEEEEELi192ENS_6half_tEfNS_4arch4Sm90ELb0ELb0ELb1ELb0ELb1ELb0ELb0ELb1ELb1ELb1ELb1ELb0EEENS1_21CollectiveEpilogueFwdINS6_IJSA_SC_SB_EEES9_SE_SG_Li256ELb0ELb1ELb1ELb0EEENS1_19SingleTileSchedulerILb0ELb1ELb1ELi128EEEEEEEEEvNT_6ParamsE:
	.zero		3456


//--------------------- .nv.constant0._ZN7cutlass13device_kernelIN5flash11enable_sm90INS1_16FlashAttnFwdSm90INS1_25CollectiveMainloopFwdSm90ILi2EN4cute5tupleIJNS5_1CILi1EEES8_S8_EEENS6_IJNS7_ILi128EEENS7_ILi96EEENS7_ILi192EEEEEELi192ENS_6half_tEfNS_4arch4Sm90ELb0ELb0ELb1ELb1ELb1ELb0ELb0ELb1ELb1ELb1ELb1ELb0EEENS1_21CollectiveEpilogueFwdINS6_IJSA_SC_SB_EEES9_SE_SG_Li256ELb1ELb1ELb1ELb0EEENS1_36VarlenDynamicPersistentTileSchedulerILi128ELi96ELi256ELi128ELb1ELb1ELb1ELb0ELb1ELb1EEEEEEEEEvNT_6ParamsE --------------------------
	.section	.nv.constant0._ZN7cutlass13device_kernelIN5flash11enable_sm90INS1_16FlashAttnFwdSm90INS1_25CollectiveMainloopFwdSm90ILi2EN4cute5tupleIJNS5_1CILi1EEES8_S8_EEENS6_IJNS7_ILi128EEENS7_ILi96EEENS7_ILi192EEEEEELi192ENS_6half_tEfNS_4arch4Sm90ELb0ELb0ELb1ELb1ELb1ELb0ELb0ELb1ELb1ELb1ELb1ELb0EEENS1_21CollectiveEpilogueFwdINS6_IJSA_SC_SB_EEES9_SE_SG_Li256ELb1ELb1ELb1ELb0EEENS1_36VarlenDynamicPersistentTileSchedulerILi128ELi96ELi256ELi128ELb1ELb1ELb1ELb0ELb1ELb1EEEEEEEEEvNT_6ParamsE,"a",@progbits
	.sectionflags	@""
	.align	4
.nv.constant0._ZN7cutlass13device_kernelIN5flash11enable_sm90INS1_16FlashAttnFwdSm90INS1_25CollectiveMainloopFwdSm90ILi2EN4cute5tupleIJNS5_1CILi1EEES8_S8_EEENS6_IJNS7_ILi128EEENS7_ILi96EEENS7_ILi192EEEEEELi192ENS_6half_tEfNS_4arch4Sm90ELb0ELb0ELb1ELb1ELb1ELb0ELb0ELb1ELb1ELb1ELb1ELb0EEENS1_21CollectiveEpilogueFwdINS6_IJSA_SC_SB_EEES9_SE_SG_Li256ELb1ELb1ELb1ELb0EEENS1_36VarlenDynamicPersistentTileSchedulerILi128ELi96ELi256ELi128ELb1ELb1ELb1ELb0ELb1ELb1EEEEEEEEEvNT_6ParamsE:
	.zero		3584


//--------------------- .nv.constant0._ZN7cutlass13device_kernelIN5flash11enable_sm90INS1_16FlashAttnFwdSm90INS1_25CollectiveMainloopFwdSm90ILi2EN4cute5tupleIJNS5_1CILi1EEES8_S8_EEENS6_IJNS7_ILi128EEENS7_ILi96EEENS7_ILi192EEEEEELi192ENS_6half_tEfNS_4arch4Sm90ELb0ELb0ELb1ELb1ELb1ELb1ELb0ELb1ELb1ELb1ELb1ELb0EEENS1_21CollectiveEpilogueFwdINS6_IJSA_SC_SB_EEES9_SE_SG_Li256ELb1ELb1ELb1ELb0EEENS1_36VarlenDynamicPersistentTileSchedulerILi128ELi96ELi256ELi128ELb1ELb1ELb1ELb0ELb1ELb1EEEEEEEEEvNT_6ParamsE --------------------------
	.section	.nv.constant0._ZN7cutlass13device_kernelIN5flash11enable_sm90INS1_16FlashAttnFwdSm90INS1_25CollectiveMainloopFwdSm90ILi2EN4cute5tupleIJNS5_1CILi1EEES8_S8_EEENS6_IJNS7_ILi128EEENS7_ILi96EEENS7_ILi192EEEEEELi192ENS_6half_tEfNS_4arch4Sm90ELb0ELb0ELb1ELb1ELb1ELb1ELb0ELb1ELb1ELb1ELb1ELb0EEENS1_21CollectiveEpilogueFwdINS6_IJSA_SC_SB_EEES9_SE_SG_Li256ELb1ELb1ELb1ELb0EEENS1_36VarlenDynamicPersistentTileSchedulerILi128ELi96ELi256ELi128ELb1ELb1ELb1ELb0ELb1ELb1EEEEEEEEEvNT_6ParamsE,"a",@progbits
	.sectionflags	@""
	.align	4
.nv.constant0._ZN7cutlass13device_kernelIN5flash11enable_sm90INS1_16FlashAttnFwdSm90INS1_25CollectiveMainloopFwdSm90ILi2EN4cute5tupleIJNS5_1CILi1EEES8_S8_EEENS6_IJNS7_ILi128EEENS7_ILi96EEENS7_ILi192EEEEEELi192ENS_6half_tEfNS_4arch4Sm90ELb0ELb0ELb1ELb1ELb1ELb1ELb0ELb1ELb1ELb1ELb1ELb0EEENS1_21CollectiveEpilogueFwdINS6_IJSA_SC_SB_EEES9_SE_SG_Li256ELb1ELb1ELb1ELb0EEENS1_36VarlenDynamicPersistentTileSchedulerILi128ELi96ELi256ELi128ELb1ELb1ELb1ELb0ELb1ELb1EEEEEEEEEvNT_6ParamsE:
	.zero		3584


//--------------------- .nv.constant0._ZN7cutlass13device_kernelIN5flash11enable_sm90INS1_16FlashAttnFwdSm90INS1_25CollectiveMainloopFwdSm90ILi2EN4cute5tupleIJNS5_1CILi1EEES8_S8_EEENS6_IJNS7_ILi128EEENS7_ILi96EEENS7_ILi192EEEEEELi192ENS_6half_tEfNS_4arch4Sm90ELb0ELb1ELb1ELb0ELb1ELb0ELb0ELb1ELb1ELb1ELb1ELb0EEENS1_21CollectiveEpilogueFwdINS6_IJSA_SC_SB_EEES9_SE_SG_Li256ELb0ELb1ELb1ELb0EEENS1_19SingleTileSchedulerILb0ELb1ELb1ELi128EEEEEEEEEvNT_6ParamsE --------------------------
	.section	.nv.constant0._ZN7cutlass13device_kernelIN5flash11enable_sm90INS1_16FlashAttnFwdSm90INS1_25CollectiveMainloopFwdSm90ILi2EN4cute5tupleIJNS5_1CILi1EEES8_S8_EEENS6_IJNS7_ILi128EEENS7_ILi96EEENS7_ILi192EEEEEELi192ENS_6half_tEfNS_4arch4Sm90ELb0ELb1ELb1ELb0ELb1ELb0ELb0ELb1ELb1ELb1ELb1ELb0EEENS1_21CollectiveEpilogueFwdINS6_IJSA_SC_SB_EEES9_SE_SG_Li256ELb0ELb1ELb1ELb0EEENS1_19SingleTileSchedulerILb0ELb1ELb1ELi128EEEEEEEEEvNT_6ParamsE,"a",@progbits
	.sectionflags	@""
	.align	4
.nv.constant0._ZN7cutlass13device_kernelIN5flash11enable_sm90INS1_16FlashAttnFwdSm90INS1_25CollectiveMainloopFwdSm90ILi2EN4cute5tupleIJNS5_1CILi1EEES8_S8_EEENS6_IJNS7_ILi128EEENS7_ILi96EEENS7_ILi192EEEEEELi192ENS_6half_tEfNS_4arch4Sm90ELb0ELb1ELb1ELb0ELb1ELb0ELb0ELb1ELb1ELb1ELb1ELb0EEENS1_21CollectiveEpilogueFwdINS6_IJSA_SC_SB_EEES9_SE_SG_Li256ELb0ELb1ELb1ELb0EEENS1_19SingleTileSchedulerILb0ELb1ELb1ELi128EEEEEEEEEvNT_6ParamsE:
	.zero		3456


//--------------------- .nv.constant0._ZN7cutlass13device_kernelIN5flash11enable_sm90INS1_16FlashAttnFwdSm90INS1_25CollectiveMainloopFwdSm90ILi2EN4cute5tupleIJNS5_1CILi1EEES8_S8_EEENS6_IJNS7_ILi128EEENS7_ILi96EEENS7_ILi192EEEEEELi192ENS_6half_tEfNS_4arch4Sm90ELb0ELb1ELb1ELb1ELb1ELb0ELb0ELb1ELb1ELb1ELb1ELb0EEENS1_21CollectiveEpilogueFwdINS6_IJSA_SC_SB_EEES9_SE_SG_Li256ELb1ELb1ELb1ELb0EEENS1_36VarlenDynamicPersistentTileSchedulerILi128ELi96ELi256ELi128ELb1ELb1ELb1ELb1ELb0ELb1EEEEEEEEEvNT_6ParamsE --------------------------
	.section	.nv.constant0._ZN7cutlass13device_kernelIN5flash11enable_sm90INS1_16FlashAttnFwdSm90INS1_25CollectiveMainloopFwdSm90ILi2EN4cute5tupleIJNS5_1CILi1EEES8_S8_EEENS6_IJNS7_ILi128EEENS7_ILi96EEENS7_ILi192EEEEEELi192ENS_6half_tEfNS_4arch4Sm90ELb0ELb1ELb1ELb1ELb1ELb0ELb0ELb1ELb1ELb1ELb1ELb0EEENS1_21CollectiveEpilogueFwdINS6_IJSA_SC_SB_EEES9_SE_SG_Li256ELb1ELb1ELb1ELb0EEENS1_36VarlenDynamicPersistentTileSchedulerILi128ELi96ELi256ELi128ELb1ELb1ELb1ELb1ELb0ELb1EEEEEEEEEvNT_6ParamsE,"a",@progbits
	.sectionflags	@""
	.align	4
.nv.constant0._ZN7cutlass13device_kernelIN5flash11enable_sm90INS1_16FlashAttnFwdSm90INS1_25CollectiveMainloopFwdSm90ILi2EN4cute5tupleIJNS5_1CILi1EEES8_S8_EEENS6_IJNS7_ILi128EEENS7_ILi96EEENS7_ILi192EEEEEELi192ENS_6half_tEfNS_4arch4Sm90ELb0ELb1ELb1ELb1ELb1ELb0ELb0ELb1ELb1ELb1ELb1ELb0EEENS1_21CollectiveEpilogueFwdINS6_IJSA_SC_SB_EEES9_SE_SG_Li256ELb1ELb1ELb1ELb0EEENS1_36VarlenDynamicPersistentTileSchedulerILi128ELi96ELi256ELi128ELb1ELb1ELb1ELb1ELb0ELb1EEEEEEEEEvNT_6ParamsE:
	.zero		3584


//--------------------- .nv.constant0._ZN7cutlass13device_kernelIN5flash11enable_sm90INS1_16FlashAttnFwdSm90INS1_25CollectiveMainloopFwdSm90ILi2EN4cute5tupleIJNS5_1CILi1EEES8_S8_EEENS6_IJNS7_ILi128EEENS7_ILi96EEENS7_ILi192EEEEEELi192ENS_6half_tEfNS_4arch4Sm90ELb0ELb1ELb1ELb1ELb1ELb1ELb0ELb1ELb1ELb1ELb1ELb0EEENS1_21CollectiveEpilogueFwdINS6_IJSA_SC_SB_EEES9_SE_SG_Li256ELb1ELb1ELb1ELb0EEENS1_36VarlenDynamicPersistentTileSchedulerILi128ELi96ELi256ELi128ELb1ELb1ELb1ELb1ELb0ELb1EEEEEEEEEvNT_6ParamsE --------------------------
	.section	.nv.constant0._ZN7cutlass13device_kernelIN5flash11enable_sm90INS1_16FlashAttnFwdSm90INS1_25CollectiveMainloopFwdSm90ILi2EN4cute5tupleIJNS5_1CILi1EEES8_S8_EEENS6_IJNS7_ILi128EEENS7_ILi96EEENS7_ILi192EEEEEELi192ENS_6half_tEfNS_4arch4Sm90ELb0ELb1ELb1ELb1ELb1ELb1ELb0ELb1ELb1ELb1ELb1ELb0EEENS1_21CollectiveEpilogueFwdINS6_IJSA_SC_SB_EEES9_SE_SG_Li256ELb1ELb1ELb1ELb0EEENS1_36VarlenDynamicPersistentTileSchedulerILi128ELi96ELi256ELi128ELb1ELb1ELb1ELb1ELb0ELb1EEEEEEEEEvNT_6ParamsE,"a",@progbits
	.sectionflags	@""
	.align	4
.nv.constant0._ZN7cutlass13device_kernelIN5flash11enable_sm90INS1_16FlashAttnFwdSm90INS1_25CollectiveMainloopFwdSm90ILi2EN4cute5tupleIJNS5_1CILi1EEES8_S8_EEENS6_IJNS7_ILi128EEENS7_ILi96EEENS7_ILi192EEEEEELi192ENS_6half_tEfNS_4arch4Sm90ELb0ELb1ELb1ELb1ELb1ELb1ELb0ELb1ELb1ELb1ELb1ELb0EEENS1_21CollectiveEpilogueFwdINS6_IJSA_SC_SB_EEES9_SE_SG_Li256ELb1ELb1ELb1ELb0EEENS1_36VarlenDynamicPersistentTileSchedulerILi128ELi96ELi256ELi128ELb1ELb1ELb1ELb1ELb0ELb1EEEEEEEEEvNT_6ParamsE:
	.zero		3584


//--------------------- .nv.constant0._ZN7cutlass13device_kernelIN5flash11enable_sm90INS1_16FlashAttnFwdSm90INS1_25CollectiveMainloopFwdSm90ILi2EN4cute5tupleIJNS5_1CILi1EEES8_S8_EEENS6_IJNS7_ILi128EEENS7_ILi96EEENS7_ILi192EEEEEELi192ENS_6half_tEfNS_4arch4Sm90ELb1ELb0ELb1ELb0ELb1ELb0ELb0ELb1ELb1ELb1ELb1ELb0EEENS1_21CollectiveEpilogueFwdINS6_IJSA_SC_SB_EEES9_SE_SG_Li256ELb0ELb1ELb1ELb0EEENS1_19SingleTileSchedulerILb0ELb1ELb1ELi128EEEEEEEEEvNT_6ParamsE --------------------------
	.section	.nv.constant0._ZN7cutlass13device_kernelIN5flash11enable_sm90INS1_16FlashAttnFwdSm90INS1_25CollectiveMainloopFwdSm90ILi2EN4cute5tupleIJNS5_1CILi1EEES8_S8_EEENS6_IJNS7_ILi128EEENS7_ILi96EEENS7_ILi192EEEEEELi192ENS_6half_tEfNS_4arch4Sm90ELb1ELb0ELb1ELb0ELb1ELb0ELb0ELb1ELb1ELb1ELb1ELb0EEENS1_21CollectiveEpilogueFwdINS6_IJSA_SC_SB_EEES9_SE_SG_Li256ELb0ELb1ELb1ELb0EEENS1_19SingleTileSchedulerILb0ELb1ELb1ELi128EEEEEEEEEvNT_6ParamsE,"a",@progbits
	.sectionflags	@""
	.align	4
.nv.constant0._ZN7cutlass13device_kernelIN5flash11enable_sm90INS1_16FlashAttnFwdSm90INS1_25CollectiveMainloopFwdSm90ILi2EN4cute5tupleIJNS5_1CILi1EEES8_S8_EEENS6_IJNS7_ILi128EEENS7_ILi96EEENS7_ILi192EEEEEELi192ENS_6half_tEfNS_4arch4Sm90ELb1ELb0ELb1ELb0ELb1ELb0ELb0ELb1ELb1ELb1ELb1ELb0EEENS1_21CollectiveEpilogueFwdINS6_IJSA_SC_SB_EEES9_SE_SG_Li256ELb0ELb1ELb1ELb0EEENS1_19SingleTileSchedulerILb0ELb1ELb1ELi128EEEEEEEEEvNT_6ParamsE:
	.zero		3456


//--------------------- .nv.constant0._ZN7cutlass13device_kernelIN5flash11enable_sm90INS1_16FlashAttnFwdSm90INS1_25CollectiveMainloopFwdSm90ILi2EN4cute5tupleIJNS5_1CILi1EEES8_S8_EEENS6_IJNS7_ILi128EEENS7_ILi96EEENS7_ILi192EEEEEELi192ENS_6half_tEfNS_4arch4Sm90ELb1ELb0ELb1ELb1ELb1ELb0ELb0ELb1ELb1ELb1ELb1ELb0EEENS1_21CollectiveEpilogueFwdINS6_IJSA_SC_SB_EEES9_SE_SG_Li256ELb1ELb1ELb1ELb0EEENS1_36VarlenDynamicPersistentTileSchedulerILi128ELi96ELi256ELi128ELb1ELb1ELb1ELb1ELb1ELb1EEEEEEEEEvNT_6ParamsE --------------------------
	.section	.nv.constant0._ZN7cutlass13device_kernelIN5flash11enable_sm90INS1_16FlashAttnFwdSm90INS1_25CollectiveMainloopFwdSm90ILi2EN4cute5tupleIJNS5_1CILi1EEES8_S8_EEENS6_IJNS7_ILi128EEENS7_ILi96EEENS7_ILi192EEEEEELi192ENS_6half_tEfNS_4arch4Sm90ELb1ELb0ELb1ELb1ELb1ELb0ELb0ELb1ELb1ELb1ELb1ELb0EEENS1_21CollectiveEpilogueFwdINS6_IJSA_SC_SB_EEES9_SE_SG_Li256ELb1ELb1ELb1ELb0EEENS1_36VarlenDynamicPersistentTileSchedulerILi128ELi96ELi256ELi128ELb1ELb1ELb1ELb1ELb1ELb1EEEEEEEEEvNT_6ParamsE,"a",@progbits
	.sectionflags	@""
	.align	4
.nv.constant0._ZN7cutlass13device_kernelIN5flash11enable_sm90INS1_16FlashAttnFwdSm90INS1_25CollectiveMainloopFwdSm90ILi2EN4cute5tupleIJNS5_1CILi1EEES8_S8_EEENS6_IJNS7_ILi128EEENS7_ILi96EEENS7_ILi192EEEEEELi192ENS_6half_tEfNS_4arch4Sm90ELb1ELb0ELb1ELb1ELb1ELb0ELb0ELb1ELb1ELb1ELb1ELb0EEENS1_21CollectiveEpilogueFwdINS6_IJSA_SC_SB_EEES9_SE_SG_Li256ELb1ELb1ELb1ELb0EEENS1_36VarlenDynamicPersistentTileSchedulerILi128ELi96ELi256ELi128ELb1ELb1ELb1ELb1ELb1ELb1EEEEEEEEEvNT_6ParamsE:
	.zero		3584


//--------------------- .nv.constant0._ZN7cutlass13device_kernelIN5flash11enable_sm90INS1_16FlashAttnFwdSm90INS1_25CollectiveMainloopFwdSm90ILi2EN4cute5tupleIJNS5_1CILi1EEES8_S8_EEENS6_IJNS7_ILi128EEENS7_ILi96EEENS7_ILi192EEEEEELi192ENS_6half_tEfNS_4arch4Sm90ELb1ELb0ELb1ELb1ELb1ELb1ELb0ELb1ELb1ELb1ELb1ELb0EEENS1_21CollectiveEpilogueFwdINS6_IJSA_SC_SB_EEES9_SE_SG_Li256ELb1ELb1ELb1ELb0EEENS1_36VarlenDynamicPersistentTileSchedulerILi128ELi96ELi256ELi128ELb1ELb1ELb1ELb1ELb1ELb1EEEEEEEEEvNT_6ParamsE --------------------------
	.section	.nv.constant0._ZN7cutlass13device_kernelIN5flash11enable_sm90INS1_16FlashAttnFwdSm90INS1_25CollectiveMainloopFwdSm90ILi2EN4cute5tupleIJNS5_1CILi1EEES8_S8_EEENS6_IJNS7_ILi128EEENS7_ILi96EEENS7_ILi192EEEEEELi192ENS_6half_tEfNS_4arch4Sm90ELb1ELb0ELb1ELb1ELb1ELb1ELb0ELb1ELb1ELb1ELb1ELb0EEENS1_21CollectiveEpilogueFwdINS6_IJSA_SC_SB_EEES9_SE_SG_Li256ELb1ELb1ELb1ELb0EEENS1_36VarlenDynamicPersistentTileSchedulerILi128ELi96ELi256ELi128ELb1ELb1ELb1ELb1ELb1ELb1EEEEEEEEEvNT_6ParamsE,"a",@progbits
	.sectionflags	@""
	.align	4
.nv.constant0._ZN7cutlass13device_kernelIN5flash11enable_sm90INS1_16FlashAttnFwdSm90INS1_25CollectiveMainloopFwdSm90ILi2EN4cute5tupleIJNS5_1CILi1EEES8_S8_EEENS6_IJNS7_ILi128EEENS7_ILi96EEENS7_ILi192EEEEEELi192ENS_6half_tEfNS_4arch4Sm90ELb1ELb0ELb1ELb1ELb1ELb1ELb0ELb1ELb1ELb1ELb1ELb0EEENS1_21CollectiveEpilogueFwdINS6_IJSA_SC_SB_EEES9_SE_SG_Li256ELb1ELb1ELb1ELb0EEENS1_36VarlenDynamicPersistentTileSchedulerILi128ELi96ELi256ELi128ELb1ELb1ELb1ELb1ELb1ELb1EEEEEEEEEvNT_6ParamsE:
	.zero		3584


//--------------------- .nv.constant0._ZN7cutlass13device_kernelIN5flash11enable_sm90INS1_16FlashAttnFwdSm90INS1_25CollectiveMainloopFwdSm90ILi2EN4cute5tupleIJNS5_1CILi1EEES8_S8_EEENS6_IJNS7_ILi128EEESA_SA_EEELi128ENS_6half_tEfNS_4arch4Sm90ELb0ELb0ELb1ELb0ELb1ELb0ELb0ELb1ELb1ELb1ELb1ELb0EEENS1_21CollectiveEpilogueFwdISB_S9_SC_SE_Li256ELb0ELb1ELb1ELb0EEENS1_19SingleTileSchedulerILb0ELb1ELb1ELi128EEEEEEEEEvNT_6ParamsE --------------------------
	.section	.nv.constant0._ZN7cutlass13device_kernelIN5flash11enable_sm90INS1_16FlashAttnFwdSm90INS1_25CollectiveMainloopFwdSm90ILi2EN4cute5tupleIJNS5_1CILi1EEES8_S8_EEENS6_IJNS7_ILi128EEESA_SA_EEELi128ENS_6half_tEfNS_4arch4Sm90ELb0ELb0ELb1ELb0ELb1ELb0ELb0ELb1ELb1ELb1ELb1ELb0EEENS1_21CollectiveEpilogueFwdISB_S9_SC_SE_Li256ELb0ELb1ELb1ELb0EEENS1_19SingleTileSchedulerILb0ELb1ELb1ELi128EEEEEEEEEvNT_6ParamsE,"a",@progbits
	.sectionflags	@""
	.align	4
.nv.constant0._ZN7cutlass13device_kernelIN5flash11enable_sm90INS1_16FlashAttnFwdSm90INS1_25CollectiveMainloopFwdSm90ILi2EN4cute5tupleIJNS5_1CILi1EEES8_S8_EEENS6_IJNS7_ILi128EEESA_SA_EEELi128ENS_6half_tEfNS_4arch4Sm90ELb0ELb0ELb1ELb0ELb1ELb0ELb0ELb1ELb1ELb1ELb1ELb0EEENS1_21CollectiveEpilogueFwdISB_S9_SC_SE_Li256ELb0ELb1ELb1ELb0EEENS1_19SingleTileSchedulerILb0ELb1ELb1ELi128EEEEEEEEEvNT_6ParamsE:
	.zero		3456


//--------------------- .nv.constant0._ZN7cutlass13device_kernelIN5flash11enable_sm90INS1_16FlashAttnFwdSm90INS1_25CollectiveMainloopFwdSm90ILi2EN4cute5tupleIJNS5_1CILi1EEES8_S8_EEENS6_IJNS7_ILi128EEESA_SA_EEELi128ENS_6half_tEfNS_4arch4Sm90ELb0ELb0ELb1ELb1ELb1ELb0ELb0ELb1ELb1ELb1ELb1ELb0EEENS1_21CollectiveEpilogueFwdISB_S9_SC_SE_Li256ELb1ELb1ELb1ELb0EEENS1_36VarlenDynamicPersistentTileSchedulerILi128ELi128ELi256ELi128ELb1ELb1ELb1ELb0ELb1ELb1EEEEEEEEEvNT_6ParamsE --------------------------
	.section	.nv.constant0._ZN7cutlass13device_kernelIN5flash11enable_sm90INS1_16FlashAttnFwdSm90INS1_25CollectiveMainloopFwdSm90ILi2EN4cute5tupleIJNS5_1CILi1EEES8_S8_EEENS6_IJNS7_ILi128EEESA_SA_EEELi128ENS_6half_tEfNS_4arch4Sm90ELb0ELb0ELb1ELb1ELb1ELb0ELb0ELb1ELb1ELb1ELb1ELb0EEENS1_21CollectiveEpilogueFwdISB_S9_SC_SE_Li256ELb1ELb1ELb1ELb0EEENS1_36VarlenDynamicPersistentTileSchedulerILi128ELi128ELi256ELi128ELb1ELb1ELb1ELb0ELb1ELb1EEEEEEEEEvNT_6ParamsE,"a",@progbits
	.sectionflags	@""
	.align	4
.nv.constant0._ZN7cutlass13device_kernelIN5flash11enable_sm90INS1_16FlashAttnFwdSm90INS1_25CollectiveMainloopFwdSm90ILi2EN4cute5tupleIJNS5_1CILi1EEES8_S8_EEENS6_IJNS7_ILi128EEESA_SA_EEELi128ENS_6half_tEfNS_4arch4Sm90ELb0ELb0ELb1ELb1ELb1ELb0ELb0ELb1ELb1ELb1ELb1ELb0EEENS1_21CollectiveEpilogueFwdISB_S9_SC_SE_Li256ELb1ELb1ELb1ELb0EEENS1_36VarlenDynamicPersistentTileSchedulerILi128ELi128ELi256ELi128ELb1ELb1ELb1ELb0ELb1ELb1EEEEEEEEEvNT_6ParamsE:
	.zero		3584


//--------------------- .nv.constant0._ZN7cutlass13device_kernelIN5flash11enable_sm90INS1_16FlashAttnFwdSm90INS1_25CollectiveMainloopFwdSm90ILi2EN4cute5tupleIJNS5_1CILi1EEES8_S8_EEENS6_IJNS7_ILi128EEESA_SA_EEELi128ENS_6half_tEfNS_4arch4Sm90ELb0ELb0ELb1ELb1ELb1ELb1ELb0ELb1ELb1ELb1ELb1ELb0EEENS1_21CollectiveEpilogueFwdISB_S9_SC_SE_Li256ELb1ELb1ELb1ELb0EEENS1_36VarlenDynamicPersistentTileSchedulerILi128ELi128ELi256ELi128ELb1ELb1ELb1ELb0ELb1ELb1EEEEEEEEEvNT_6ParamsE --------------------------
	.section	.nv.constant0._ZN7cutlass13device_kernelIN5flash11enable_sm90INS1_16FlashAttnFwdSm90INS1_25CollectiveMainloopFwdSm90ILi2EN4cute5tupleIJNS5_1CILi1EEES8_S8_EEENS6_IJNS7_ILi128EEESA_SA_EEELi128ENS_6half_tEfNS_4arch4Sm90ELb0ELb0ELb1ELb1ELb1ELb1ELb0ELb1ELb1ELb1ELb1ELb0EEENS1_21CollectiveEpilogueFwdISB_S9_SC_SE_Li256ELb1ELb1ELb1ELb0EEENS1_36VarlenDynamicPersistentTileSchedulerILi128ELi128ELi256ELi128ELb1ELb1ELb1ELb0ELb1ELb1EEEEEEEEEvNT_6ParamsE,"a",@progbits
	.sectionflags	@""
	.align	4
.nv.constant0._ZN7cutlass13device_kernelIN5flash11enable_sm90INS1_16FlashAttnFwdSm90INS1_25CollectiveMainloopFwdSm90ILi2EN4cute5tupleIJNS5_1CILi1EEES8_S8_EEENS6_IJNS7_ILi128EEESA_SA_EEELi128ENS_6half_tEfNS_4arch4Sm90ELb0ELb0ELb1ELb1ELb1ELb1ELb0ELb1ELb1ELb1ELb1ELb0EEENS1_21CollectiveEpilogueFwdISB_S9_SC_SE_Li256ELb1ELb1ELb1ELb0EEENS1_36VarlenDynamicPersistentTileSchedulerILi128ELi128ELi256ELi128ELb1ELb1ELb1ELb0ELb1ELb1EEEEEEEEEvNT_6ParamsE:
	.zero		3584


//--------------------- .nv.constant0._ZN7cutlass13device_kernelIN5flash11enable_sm90INS1_16FlashAttnFwdSm90INS1_25CollectiveMainloopFwdSm90ILi2EN4cute5tupleIJNS5_1CILi1EEES8_S8_EEENS6_IJNS7_ILi128EEESA_SA_EEELi128ENS_6half_tEfNS_4arch4Sm90ELb0ELb1ELb1ELb0ELb1ELb0ELb0ELb1ELb1ELb1ELb1ELb0EEENS1_21CollectiveEpilogueFwdISB_S9_SC_SE_Li256ELb0ELb1ELb1ELb0EEENS1_19SingleTileSchedulerILb0ELb1ELb1ELi128EEEEEEEEEvNT_6ParamsE --------------------------
	.section	.nv.constant0._ZN7cutlass13device_kernelIN5flash11enable_sm90INS1_16FlashAttnFwdSm90INS1_25CollectiveMainloopFwdSm90ILi2EN4cute5tupleIJNS5_1CILi1EEES8_S8_EEENS6_IJNS7_ILi128EEESA_SA_EEELi128ENS_6half_tEfNS_4arch4Sm90ELb0ELb1ELb1ELb0ELb1ELb0ELb0ELb1ELb1ELb1ELb1ELb0EEENS1_21CollectiveEpilogueFwdISB_S9_SC_SE_Li256ELb0ELb1ELb1ELb0EEENS1_19SingleTileSchedulerILb0ELb1ELb1ELi128EEEEEEEEEvNT_6ParamsE,"a",@progbits
	.sectionflags	@""
	.align	4
.nv.constant0._ZN7cutlass13device_kernelIN5flash11enable_sm90INS1_16FlashAttnFwdSm90INS1_25CollectiveMainloopFwdSm90ILi2EN4cute5tupleIJNS5_1CILi1EEES8_S8_EEENS6_IJNS7_ILi128EEESA_SA_EEELi128ENS_6half_tEfNS_4arch4Sm90ELb0ELb1ELb1ELb0ELb1ELb0ELb0ELb1ELb1ELb1ELb1ELb0EEENS1_21CollectiveEpilogueFwdISB_S9_SC_SE_Li256ELb0ELb1ELb1ELb0EEENS1_19SingleTileSchedulerILb0ELb1ELb1ELi128EEEEEEEEEvNT_6ParamsE:
	.zero		3456


//--------------------- .nv.constant0._ZN7cutlass13device_kernelIN5flash11enable_sm90INS1_16FlashAttnFwdSm90INS1_25CollectiveMainloopFwdSm90ILi2EN4cute5tupleIJNS5_1CILi1EEES8_S8_EEENS6_IJNS7_ILi128EEESA_SA_EEELi128ENS_6half_tEfNS_4arch4Sm90ELb0ELb1ELb1ELb1ELb1ELb0ELb0ELb1ELb1ELb1ELb1ELb0EEENS1_21CollectiveEpilogueFwdISB_S9_SC_SE_Li256ELb1ELb1ELb1ELb0EEENS1_36VarlenDynamicPersistentTileSchedulerILi128ELi128ELi256ELi128ELb1ELb1ELb1ELb1ELb0ELb1EEEEEEEEEvNT_6ParamsE --------------------------
	.section	.nv.constant0._ZN7cutlass13device_kernelIN5flash11enable_sm90INS1_16FlashAttnFwdSm90INS1_25CollectiveMainloopFwdSm90ILi2EN4cute5tupleIJNS5_1CILi1EEES8_S8_EEENS6_IJNS7_ILi128EEESA_SA_EEELi128ENS_6half_tEfNS_4arch4Sm90ELb0ELb1ELb1ELb1ELb1ELb0ELb0ELb1ELb1ELb1ELb1ELb0EEENS1_21CollectiveEpilogueFwdISB_S9_SC_SE_Li256ELb1ELb1ELb1ELb0EEENS1_36VarlenDynamicPersistentTileSchedulerILi128ELi128ELi256ELi128ELb1ELb1ELb1ELb1ELb0ELb1EEEEEEEEEvNT_6ParamsE,"a",@progbits
	.sectionflags	@""
	.align	4
.nv.constant0._ZN7cutlass13device_kernelIN5flash11enable_sm90INS1_16FlashAttnFwdSm90INS1_25CollectiveMainloopFwdSm90ILi2EN4cute5tupleIJNS5_1CILi1EEES8_S8_EEENS6_IJNS7_ILi128EEESA_SA_EEELi128ENS_6half_tEfNS_4arch4Sm90ELb0ELb1ELb1ELb1ELb1ELb0ELb0ELb1ELb1ELb1ELb1ELb0EEENS1_21CollectiveEpilogueFwdISB_S9_SC_SE_Li256ELb1ELb1ELb1ELb0EEENS1_36VarlenDynamicPersistentTileSchedulerILi128ELi128ELi256ELi128ELb1ELb1ELb1ELb1ELb0ELb1EEEEEEEEEvNT_6ParamsE:
	.zero		3584


//--------------------- .nv.constant0._ZN7cutlass13device_kernelIN5flash11enable_sm90INS1_16FlashAttnFwdSm90INS1_25CollectiveMainloopFwdSm90ILi2EN4cute5tupleIJNS5_1CILi1EEES8_S8_EEENS6_IJNS7_ILi128EEESA_SA_EEELi128ENS_6half_tEfNS_4arch4Sm90ELb0ELb1ELb1ELb1ELb1ELb1ELb0ELb1ELb1ELb1ELb1ELb0EEENS1_21CollectiveEpilogueFwdISB_S9_SC_SE_Li256ELb1ELb1ELb1ELb0EEENS1_36VarlenDynamicPersistentTileSchedulerILi128ELi128ELi256ELi128ELb1ELb1ELb1ELb1ELb0ELb1EEEEEEEEEvNT_6ParamsE --------------------------
	.section	.nv.constant0._ZN7cutlass13device_kernelIN5flash11enable_sm90INS1_16FlashAttnFwdSm90INS1_25CollectiveMainloopFwdSm90ILi2EN4cute5tupleIJNS5_1CILi1EEES8_S8_EEENS6_IJNS7_ILi128EEESA_SA_EEELi128ENS_6half_tEfNS_4arch4Sm90ELb0ELb1ELb1ELb1ELb1ELb1ELb0ELb1ELb1ELb1ELb1ELb0EEENS1_21CollectiveEpilogueFwdISB_S9_SC_SE_Li256ELb1ELb1ELb1ELb0EEENS1_36VarlenDynamicPersistentTileSchedulerILi128ELi128ELi256ELi128ELb1ELb1ELb1ELb1ELb0ELb1EEEEEEEEEvNT_6ParamsE,"a",@progbits
	.sectionflags	@""
	.align	4
.nv.constant0._ZN7cutlass13device_kernelIN5flash11enable_sm90INS1_16FlashAttnFwdSm90INS1_25CollectiveMainloopFwdSm90ILi2EN4cute5tupleIJNS5_1CILi1EEES8_S8_EEENS6_IJNS7_ILi128EEESA_SA_EEELi128ENS_6half_tEfNS_4arch4Sm90ELb0ELb1ELb1ELb1ELb1ELb1ELb0ELb1ELb1ELb1ELb1ELb0EEENS1_21CollectiveEpilogueFwdISB_S9_SC_SE_Li256ELb1ELb1ELb1ELb0EEENS1_36VarlenDynamicPersistentTileSchedulerILi128ELi128ELi256ELi128ELb1ELb1ELb1ELb1ELb0ELb1EEEEEEEEEvNT_6ParamsE:
	.zero		3584


//--------------------- .nv.constant0._ZN7cutlass13device_kernelIN5flash11enable_sm90INS1_16FlashAttnFwdSm90INS1_25CollectiveMainloopFwdSm90ILi2EN4cute5tupleIJNS5_1CILi1EEES8_S8_EEENS6_IJNS7_ILi128EEESA_SA_EEELi128ENS_6half_tEfNS_4arch4Sm90ELb1ELb0ELb1ELb0ELb1ELb0ELb0ELb1ELb1ELb1ELb1ELb0EEENS1_21CollectiveEpilogueFwdISB_S9_SC_SE_Li256ELb0ELb1ELb1ELb0EEENS1_19SingleTileSchedulerILb0ELb1ELb1ELi128EEEEEEEEEvNT_6ParamsE --------------------------
	.section	.nv.constant0._ZN7cutlass13device_kernelIN5flash11enable_sm90INS1_16FlashAttnFwdSm90INS1_25CollectiveMainloopFwdSm90ILi2EN4cute5tupleIJNS5_1CILi1EEES8_S8_EEENS6_IJNS7_ILi128EEESA_SA_EEELi128ENS_6half_tEfNS_4arch4Sm90ELb1ELb0ELb1ELb0ELb1ELb0ELb0ELb1ELb1ELb1ELb1ELb0EEENS1_21CollectiveEpilogueFwdISB_S9_SC_SE_Li256ELb0ELb1ELb1ELb0EEENS1_19SingleTileSchedulerILb0ELb1ELb1ELi128EEEEEEEEEvNT_6ParamsE,"a",@progbits
	.sectionflags	@""
	.align	4
.nv.constant0._ZN7cutlass13device_kernelIN5flash11enable_sm90INS1_16FlashAttnFwdSm90INS1_25CollectiveMainloopFwdSm90ILi2EN4cute5tupleIJNS5_1CILi1EEES8_S8_EEENS6_IJNS7_ILi128EEESA_SA_EEELi128ENS_6half_tEfNS_4arch4Sm90ELb1ELb0ELb1ELb0ELb1ELb0ELb0ELb1ELb1ELb1ELb1ELb0EEENS1_21CollectiveEpilogueFwdISB_S9_SC_SE_Li256ELb0ELb1ELb1ELb0EEENS1_19SingleTileSchedulerILb0ELb1ELb1ELi128EEEEEEEEEvNT_6ParamsE:
	.zero		3456


//--------------------- .nv.constant0._ZN7cutlass13device_kernelIN5flash11enable_sm90INS1_16FlashAttnFwdSm90INS1_25CollectiveMainloopFwdSm90ILi2EN4cute5tupleIJNS5_1CILi1EEES8_S8_EEENS6_IJNS7_ILi128EEESA_SA_EEELi128ENS_6half_tEfNS_4arch4Sm90ELb1ELb0ELb1ELb1ELb1ELb0ELb0ELb1ELb1ELb1ELb1ELb0EEENS1_21CollectiveEpilogueFwdISB_S9_SC_SE_Li256ELb1ELb1ELb1ELb0EEENS1_36VarlenDynamicPersistentTileSchedulerILi128ELi128ELi256ELi128ELb1ELb1ELb1ELb1ELb1ELb1EEEEEEEEEvNT_6ParamsE --------------------------
	.section	.nv.constant0._ZN7cutlass13device_kernelIN5flash11enable_sm90INS1_16FlashAttnFwdSm90INS1_25CollectiveMainloopFwdSm90ILi2EN4cute5tupleIJNS5_1CILi1EEES8_S8_EEENS6_IJNS7_ILi128EEESA_SA_EEELi128ENS_6half_tEfNS_4arch4Sm90ELb1ELb0ELb1ELb1ELb1ELb0ELb0ELb1ELb1ELb1ELb1ELb0EEENS1_21CollectiveEpilogueFwdISB_S9_SC_SE_Li256ELb1ELb1ELb1ELb0EEENS1_36VarlenDynamicPersistentTileSchedulerILi128ELi128ELi256ELi128ELb1ELb1ELb1ELb1ELb1ELb1EEEEEEEEEvNT_6ParamsE,"a",@progbits
	.sectionflags	@""
	.align	4
.nv.constant0._ZN7cutlass13device_kernelIN5flash11enable_sm90INS1_16FlashAttnFwdSm90INS1_25CollectiveMainloopFwdSm90ILi2EN4cute5tupleIJNS5_1CILi1EEES8_S8_EEENS6_IJNS7_ILi128EEESA_SA_EEELi128ENS_6half_tEfNS_4arch4Sm90ELb1ELb0ELb1ELb1ELb1ELb0ELb0ELb1ELb1ELb1ELb1ELb0EEENS1_21CollectiveEpilogueFwdISB_S9_SC_SE_Li256ELb1ELb1ELb1ELb0EEENS1_36VarlenDynamicPersistentTileSchedulerILi128ELi128ELi256ELi128ELb1ELb1ELb1ELb1ELb1ELb1EEEEEEEEEvNT_6ParamsE:
	.zero		3584


//--------------------- .nv.constant0._ZN7cutlass13device_kernelIN5flash11enable_sm90INS1_16FlashAttnFwdSm90INS1_25CollectiveMainloopFwdSm90ILi2EN4cute5tupleIJNS5_1CILi1EEES8_S8_EEENS6_IJNS7_ILi128EEESA_SA_EEELi128ENS_6half_tEfNS_4arch4Sm90ELb1ELb0ELb1ELb1ELb1ELb1ELb0ELb1ELb1ELb1ELb1ELb0EEENS1_21CollectiveEpilogueFwdISB_S9_SC_SE_Li256ELb1ELb1ELb1ELb0EEENS1_36VarlenDynamicPersistentTileSchedulerILi128ELi128ELi256ELi128ELb1ELb1ELb1ELb1ELb1ELb1EEEEEEEEEvNT_6ParamsE --------------------------
	.section	.nv.constant0._ZN7cutlass13device_kernelIN5flash11enable_sm90INS1_16FlashAttnFwdSm90INS1_25CollectiveMainloopFwdSm90ILi2EN4cute5tupleIJNS5_1CILi1EEES8_S8_EEENS6_IJNS7_ILi128EEESA_SA_EEELi128ENS_6half_tEfNS_4arch4Sm90ELb1ELb0ELb1ELb1ELb1ELb1ELb0ELb1ELb1ELb1ELb1ELb0EEENS1_21CollectiveEpilogueFwdISB_S9_SC_SE_Li256ELb1ELb1ELb1ELb0EEENS1_36VarlenDynamicPersistentTileSchedulerILi128ELi128ELi256ELi128ELb1ELb1ELb1ELb1ELb1ELb1EEEEEEEEEvNT_6ParamsE,"a",@progbits
	.sectionflags	@""
	.align	4
.nv.constant0._ZN7cutlass13device_kernelIN5flash11enable_sm90INS1_16FlashAttnFwdSm90INS1_25CollectiveMainloopFwdSm90ILi2EN4cute5tupleIJNS5_1CILi1EEES8_S8_EEENS6_IJNS7_ILi128EEESA_SA_EEELi128ENS_6half_tEfNS_4arch4Sm90ELb1ELb0ELb1ELb1ELb1ELb1ELb0ELb1ELb1ELb1ELb1ELb0EEENS1_21CollectiveEpilogueFwdISB_S9_SC_SE_Li256ELb1ELb1ELb1ELb0EEENS1_36VarlenDynamicPersistentTileSchedulerILi128ELi128ELi256ELi128ELb1ELb1ELb1ELb1ELb1ELb1EEEEEEEEEvNT_6ParamsE:
	.zero		3584


//--------------------- .nv.constant0._ZN7cutlass13device_kernelIN5flash11enable_sm90INS1_16FlashAttnFwdSm90INS1_25CollectiveMainloopFwdSm90ILi2EN4cute5tupleIJNS5_1CILi1EEES8_S8_EEENS6_IJNS7_ILi192EEENS7_ILi128EEENS7_ILi96EEEEEELi96ENS_6half_tEfNS_4arch4Sm90ELb0ELb0ELb1ELb0ELb1ELb0ELb0ELb0ELb1ELb1ELb1ELb0EEENS1_21CollectiveEpilogueFwdINS6_IJSA_SC_SB_EEES9_SE_SG_Li384ELb0ELb1ELb1ELb0EEENS1_19SingleTileSchedulerILb0ELb1ELb1ELi192EEEEEEEEEvNT_6ParamsE --------------------------
	.section	.nv.constant0._ZN7cutlass13device_kernelIN5flash11enable_sm90INS1_16FlashAttnFwdSm90INS1_25CollectiveMainloopFwdSm90ILi2EN4cute5tupleIJNS5_1CILi1EEES8_S8_EEENS6_IJNS7_ILi192EEENS7_ILi128EEENS7_ILi96EEEEEELi96ENS_6half_tEfNS_4arch4Sm90ELb0ELb0ELb1ELb0ELb1ELb0ELb0ELb0ELb1ELb1ELb1ELb0EEENS1_21CollectiveEpilogueFwdINS6_IJSA_SC_SB_EEES9_SE_SG_Li384ELb0ELb1ELb1ELb0EEENS1_19SingleTileSchedulerILb0ELb1ELb1ELi192EEEEEEEEEvNT_6ParamsE,"a",@progbits
	.sectionflags	@""
	.align	4
.nv.constant0._ZN7cutlass13device_kernelIN5flash11enable_sm90INS1_16FlashAttnFwdSm90INS1_25CollectiveMainloopFwdSm90ILi2EN4cute5tupleIJNS5_1CILi1EEES8_S8_EEENS6_IJNS7_ILi192EEENS7_ILi128EEENS7_ILi96EEEEEELi96ENS_6half_tEfNS_4arch4Sm90ELb0ELb0ELb1ELb0ELb1ELb0ELb0ELb0ELb1ELb1ELb1ELb0EEENS1_21CollectiveEpilogueFwdINS6_IJSA_SC_SB_EEES9_SE_SG_Li384ELb0ELb1ELb1ELb0EEENS1_19SingleTileSchedulerILb0ELb1ELb1ELi192EEEEEEEEEvNT_6ParamsE:
	.zero		3456


//--------------------- .nv.constant0._ZN7cutlass13device_kernelIN5flash11enable_sm90INS1_16FlashAttnFwdSm90INS1_25CollectiveMainloopFwdSm90ILi2EN4cute5tupleIJNS5_1CILi1EEES8_S8_EEENS6_IJNS7_ILi192EEENS7_ILi128EEENS7_ILi96EEEEEELi96ENS_6half_tEfNS_4arch4Sm90ELb0ELb0ELb1ELb1ELb1ELb0ELb0ELb0ELb1ELb1ELb1ELb0EEENS1_21CollectiveEpilogueFwdINS6_IJSA_SC_SB_EEES9_SE_SG_Li384ELb1ELb1ELb1ELb0EEENS1_36VarlenDynamicPersistentTileSchedulerILi192ELi128ELi384ELi128ELb1ELb1ELb1ELb0ELb1ELb1EEEEEEEEEvNT_6ParamsE --------------------------
	.section	.nv.constant0._ZN7cutlass13device_kernelIN5flash11enable_sm90INS1_16FlashAttnFwdSm90INS1_25CollectiveMainloopFwdSm90ILi2EN4cute5tupleIJNS5_1CILi1EEES8_S8_EEENS6_IJNS7_ILi192EEENS7_ILi128EEENS7_ILi96EEEEEELi96ENS_6half_tEfNS_4arch4Sm90ELb0ELb0ELb1ELb1ELb1ELb0ELb0ELb0ELb1ELb1ELb1ELb0EEENS1_21CollectiveEpilogueFwdINS6_IJSA_SC_SB_EEES9_SE_SG_Li384ELb1ELb1ELb1ELb0EEENS1_36VarlenDynamicPersistentTileSchedulerILi192ELi128ELi384ELi128ELb1ELb1ELb1ELb0ELb1ELb1EEEEEEEEEvNT_6ParamsE,"a",@progbits
	.sectionflags	@""
	.align	4
.nv.constant0._ZN7cutlass13device_kernelIN5flash11enable_sm90INS1_16FlashAttnFwdSm90INS1_25CollectiveMainloopFwdSm90ILi2EN4cute5tupleIJNS5_1CILi1EEES8_S8_EEENS6_IJNS7_ILi192EEENS7_ILi128EEENS7_ILi96EEEEEELi96ENS_6half_tEfNS_4arch4Sm90ELb0ELb0ELb1ELb1ELb1ELb0ELb0ELb0ELb1ELb1ELb1ELb0EEENS1_21CollectiveEpilogueFwdINS6_IJSA_SC_SB_EEES9_SE_SG_Li384ELb1ELb1ELb1ELb0EEENS1_36VarlenDynamicPersistentTileSchedulerILi192ELi128ELi384ELi128ELb1ELb1ELb1ELb0ELb1ELb1EEEEEEEEEvNT_6ParamsE:
	.zero		3584


//--------------------- .nv.constant0._ZN7cutlass13device_kernelIN5flash11enable_sm90INS1_16FlashAttnFwdSm90INS1_25CollectiveMainloopFwdSm90ILi2EN4cute5tupleIJNS5_1CILi1EEES8_S8_EEENS6_IJNS7_ILi192EEENS7_ILi128EEENS7_ILi96EEEEEELi96ENS_6half_tEfNS_4arch4Sm90ELb0ELb0ELb1ELb1ELb1ELb1ELb0ELb0ELb1ELb1ELb1ELb0EEENS1_21CollectiveEpilogueFwdINS6_IJSA_SC_SB_EEES9_SE_SG_Li384ELb1ELb1ELb1ELb0EEENS1_36VarlenDynamicPersistentTileSchedulerILi192ELi128ELi384ELi128ELb1ELb1ELb1ELb0ELb1ELb1EEEEEEEEEvNT_6ParamsE --------------------------
	.section	.nv.constant0._ZN7cutlass13device_kernelIN5flash11enable_sm90INS1_16FlashAttnFwdSm90INS1_25CollectiveMainloopFwdSm90ILi2EN4cute5tupleIJNS5_1CILi1EEES8_S8_EEENS6_IJNS7_ILi192EEENS7_ILi128EEENS7_ILi96EEEEEELi96ENS_6half_tEfNS_4arch4Sm90ELb0ELb0ELb1ELb1ELb1ELb1ELb0ELb0ELb1ELb1ELb1ELb0EEENS1_21CollectiveEpilogueFwdINS6_IJSA_SC_SB_EEES9_SE_SG_Li384ELb1ELb1ELb1ELb0EEENS1_36VarlenDynamicPersistentTileSchedulerILi192ELi128ELi384ELi128ELb1ELb1ELb1ELb0ELb1ELb1EEEEEEEEEvNT_6ParamsE,"a",@progbits
	.sectionflags	@""
	.align	4
.nv.constant0._ZN7cutlass13device_kernelIN5flash11enable_sm90INS1_16FlashAttnFwdSm90INS1_25CollectiveMainloopFwdSm90ILi2EN4cute5tupleIJNS5_1CILi1EEES8_S8_EEENS6_IJNS7_ILi192EEENS7_ILi128EEENS7_ILi96EEEEEELi96ENS_6half_tEfNS_4arch4Sm90ELb0ELb0ELb1ELb1ELb1ELb1ELb0ELb0ELb1ELb1ELb1ELb0EEENS1_21CollectiveEpilogueFwdINS6_IJSA_SC_SB_EEES9_SE_SG_Li384ELb1ELb1ELb1ELb0EEENS1_36VarlenDynamicPersistentTileSchedulerILi192ELi128ELi384ELi128ELb1ELb1ELb1ELb0ELb1ELb1EEEEEEEEEvNT_6ParamsE:
	.zero		3584


//--------------------- .nv.constant0._ZN7cutlass13device_kernelIN5flash11enable_sm90INS1_16FlashAttnFwdSm90INS1_25CollectiveMainloopFwdSm90ILi2EN4cute5tupleIJNS5_1CILi1EEES8_S8_EEENS6_IJNS7_ILi192EEENS7_ILi128EEENS7_ILi96EEEEEELi96ENS_6half_tEfNS_4arch4Sm90ELb0ELb1ELb1ELb0ELb1ELb0ELb0ELb0ELb1ELb1ELb1ELb0EEENS1_21CollectiveEpilogueFwdINS6_IJSA_SC_SB_EEES9_SE_SG_Li384ELb0ELb1ELb1ELb0EEENS1_19SingleTileSchedulerILb0ELb1ELb1ELi192EEEEEEEEEvNT_6ParamsE --------------------------
	.section	.nv.constant0._ZN7cutlass13device_kernelIN5flash11enable_sm90INS1_16FlashAttnFwdSm90INS1_25CollectiveMainloopFwdSm90ILi2EN4cute5tupleIJNS5_1CILi1EEES8_S8_EEENS6_IJNS7_ILi192EEENS7_ILi128EEENS7_ILi96EEEEEELi96ENS_6half_tEfNS_4arch4Sm90ELb0ELb1ELb1ELb0ELb1ELb0ELb0ELb0ELb1ELb1ELb1ELb0EEENS1_21CollectiveEpilogueFwdINS6_IJSA_SC_SB_EEES9_SE_SG_Li384ELb0ELb1ELb1ELb0EEENS1_19SingleTileSchedulerILb0ELb1ELb1ELi192EEEEEEEEEvNT_6ParamsE,"a",@progbits
	.sectionflags	@""
	.align	4
.nv.constant0._ZN7cutlass13device_kernelIN5flash11enable_sm90INS1_16FlashAttnFwdSm90INS1_25CollectiveMainloopFwdSm90ILi2EN4cute5tupleIJNS5_1CILi1EEES8_S8_EEENS6_IJNS7_ILi192EEENS7_ILi128EEENS7_ILi96EEEEEELi96ENS_6half_tEfNS_4arch4Sm90ELb0ELb1ELb1ELb0ELb1ELb0ELb0ELb0ELb1ELb1ELb1ELb0EEENS1_21CollectiveEpilogueFwdINS6_IJSA_SC_SB_EEES9_SE_SG_Li384ELb0ELb1ELb1ELb0EEENS1_19SingleTileSchedulerILb0ELb1ELb1ELi192EEEEEEEEEvNT_6ParamsE:
	.zero		3456


//--------------------- .nv.constant0._ZN7cutlass13device_kernelIN5flash11enable_sm90INS1_16FlashAttnFwdSm90INS1_25CollectiveMainloopFwdSm90ILi2EN4cute5tupleIJNS5_1CILi1EEES8_S8_EEENS6_IJNS7_ILi192EEENS7_ILi128EEENS7_ILi96EEEEEELi96ENS_6half_tEfNS_4arch4Sm90ELb0ELb1ELb1ELb1ELb1ELb0ELb0ELb0ELb1ELb1ELb1ELb0EEENS1_21CollectiveEpilogueFwdINS6_IJSA_SC_SB_EEES9_SE_SG_Li384ELb1ELb1ELb1ELb0EEENS1_36VarlenDynamicPersistentTileSchedulerILi192ELi128ELi384ELi128ELb1ELb1ELb1ELb1ELb0ELb1EEEEEEEEEvNT_6ParamsE --------------------------
	.section	.nv.constant0._ZN7cutlass13device_kernelIN5flash11enable_sm90INS1_16FlashAttnFwdSm90INS1_25CollectiveMainloopFwdSm90ILi2EN4cute5tupleIJNS5_1CILi1EEES8_S8_EEENS6_IJNS7_ILi192EEENS7_ILi128EEENS7_ILi96EEEEEELi96ENS_6half_tEfNS_4arch4Sm90ELb0ELb1ELb1ELb1ELb1ELb0ELb0ELb0ELb1ELb1ELb1ELb0EEENS1_21CollectiveEpilogueFwdINS6_IJSA_SC_SB_EEES9_SE_SG_Li384ELb1ELb1ELb1ELb0EEENS1_36VarlenDynamicPersistentTileSchedulerILi192ELi128ELi384ELi128ELb1ELb1ELb1ELb1ELb0ELb1EEEEEEEEEvNT_6ParamsE,"a",@progbits
	.sectionflags	@""
	.align	4
.nv.constant0._ZN7cutlass13device_kernelIN5flash11enable_sm90INS1_16FlashAttnFwdSm90INS1_25CollectiveMainloopFwdSm90ILi2EN4cute5tupleIJNS5_1CILi1EEES8_S8_EEENS6_IJNS7_ILi192EEENS7_ILi128EEENS7_ILi96EEEEEELi96ENS_6half_tEfNS_4arch4Sm90ELb0ELb1ELb1ELb1ELb1ELb0ELb0ELb0ELb1ELb1ELb1ELb0EEENS1_21CollectiveEpilogueFwdINS6_IJSA_SC_SB_EEES9_SE_SG_Li384ELb1ELb1ELb1ELb0EEENS1_36VarlenDynamicPersistentTileSchedulerILi192ELi128ELi384ELi128ELb1ELb1ELb1ELb1ELb0ELb1EEEEEEEEEvNT_6ParamsE:
	.zero		3584


//--------------------- .nv.constant0._ZN7cutlass13device_kernelIN5flash11enable_sm90INS1_16FlashAttnFwdSm90INS1_25CollectiveMainloopFwdSm90ILi2EN4cute5tupleIJNS5_1CILi1EEES8_S8_EEENS6_IJNS7_ILi192EEENS7_ILi128EEENS7_ILi96EEEEEELi96ENS_6half_tEfNS_4arch4Sm90ELb0ELb1ELb1ELb1ELb1ELb1ELb0ELb0ELb1ELb1ELb1ELb0EEENS1_21CollectiveEpilogueFwdINS6_IJSA_SC_SB_EEES9_SE_SG_Li384ELb1ELb1ELb1ELb0EEENS1_36VarlenDynamicPersistentTileSchedulerILi192ELi128ELi384ELi128ELb1ELb1ELb1ELb1ELb0ELb1EEEEEEEEEvNT_6ParamsE --------------------------
	.section	.nv.constant0._ZN7cutlass13device_kernelIN5flash11enable_sm90INS1_16FlashAttnFwdSm90INS1_25CollectiveMainloopFwdSm90ILi2EN4cute5tupleIJNS5_1CILi1EEES8_S8_EEENS6_IJNS7_ILi192EEENS7_ILi128EEENS7_ILi96EEEEEELi96ENS_6half_tEfNS_4arch4Sm90ELb0ELb1ELb1ELb1ELb1ELb1ELb0ELb0ELb1ELb1ELb1ELb0EEENS1_21CollectiveEpilogueFwdINS6_IJSA_SC_SB_EEES9_SE_SG_Li384ELb1ELb1ELb1ELb0EEENS1_36VarlenDynamicPersistentTileSchedulerILi192ELi128ELi384ELi128ELb1ELb1ELb1ELb1ELb0ELb1EEEEEEEEEvNT_6ParamsE,"a",@progbits
	.sectionflags	@""
	.align	4
.nv.constant0._ZN7cutlass13device_kernelIN5flash11enable_sm90INS1_16FlashAttnFwdSm90INS1_25CollectiveMainloopFwdSm90ILi2EN4cute5tupleIJNS5_1CILi1EEES8_S8_EEENS6_IJNS7_ILi192EEENS7_ILi128EEENS7_ILi96EEEEEELi96ENS_6half_tEfNS_4arch4Sm90ELb0ELb1ELb1ELb1ELb1ELb1ELb0ELb0ELb1ELb1ELb1ELb0EEENS1_21CollectiveEpilogueFwdINS6_IJSA_SC_SB_EEES9_SE_SG_Li384ELb1ELb1ELb1ELb0EEENS1_36VarlenDynamicPersistentTileSchedulerILi192ELi128ELi384ELi128ELb1ELb1ELb1ELb1ELb0ELb1EEEEEEEEEvNT_6ParamsE:
	.zero		3584


//--------------------- .nv.constant0._ZN7cutlass13device_kernelIN5flash11enable_sm90INS1_16FlashAttnFwdSm90INS1_25CollectiveMainloopFwdSm90ILi2EN4cute5tupleIJNS5_1CILi1EEES8_S8_EEENS6_IJNS7_ILi192EEENS7_ILi128EEENS7_ILi96EEEEEELi96ENS_6half_tEfNS_4arch4Sm90ELb1ELb0ELb1ELb0ELb1ELb0ELb0ELb0ELb1ELb1ELb1ELb0EEENS1_21CollectiveEpilogueFwdINS6_IJSA_SC_SB_EEES9_SE_SG_Li384ELb0ELb1ELb1ELb0EEENS1_19SingleTileSchedulerILb0ELb1ELb1ELi192EEEEEEEEEvNT_6ParamsE --------------------------
	.section	.nv.constant0._ZN7cutlass13device_kernelIN5flash11enable_sm90INS1_16FlashAttnFwdSm90INS1_25CollectiveMainloopFwdSm90ILi2EN4cute5tupleIJNS5_1CILi1EEES8_S8_EEENS6_IJNS7_ILi192EEENS7_ILi128EEENS7_ILi96EEEEEELi96ENS_6half_tEfNS_4arch4Sm90ELb1ELb0ELb1ELb0ELb1ELb0ELb0ELb0ELb1ELb1ELb1ELb0EEENS1_21CollectiveEpilogueFwdINS6_IJSA_SC_SB_EEES9_SE_SG_Li384ELb0ELb1ELb1ELb0EEENS1_19SingleTileSchedulerILb0ELb1ELb1ELi192EEEEEEEEEvNT_6ParamsE,"a",@progbits
	.sectionflags	@""
	.align	4
.nv.constant0._ZN7cutlass13device_kernelIN5flash11enable_sm90INS1_16FlashAttnFwdSm90INS1_25CollectiveMainloopFwdSm90ILi2EN4cute5tupleIJNS5_1CILi1EEES8_S8_EEENS6_IJNS7_ILi192EEENS7_ILi128EEENS7_ILi96EEEEEELi96ENS_6half_tEfNS_4arch4Sm90ELb1ELb0ELb1ELb0ELb1ELb0ELb0ELb0ELb1ELb1ELb1ELb0EEENS1_21CollectiveEpilogueFwdINS6_IJSA_SC_SB_EEES9_SE_SG_Li384ELb0ELb1ELb1ELb0EEENS1_19SingleTileSchedulerILb0ELb1ELb1ELi192EEEEEEEEEvNT_6ParamsE:
	.zero		3456


//--------------------- .nv.constant0._ZN7cutlass13device_kernelIN5flash11enable_sm90INS1_16FlashAttnFwdSm90INS1_25CollectiveMainloopFwdSm90ILi2EN4cute5tupleIJNS5_1CILi1EEES8_S8_EEENS6_IJNS7_ILi192EEENS7_ILi128EEENS7_ILi96EEEEEELi96ENS_6half_tEfNS_4arch4Sm90ELb1ELb0ELb1ELb1ELb1ELb0ELb0ELb0ELb1ELb1ELb1ELb0EEENS1_21CollectiveEpilogueFwdINS6_IJSA_SC_SB_EEES9_SE_SG_Li384ELb1ELb1ELb1ELb0EEENS1_36VarlenDynamicPersistentTileSchedulerILi192ELi128ELi384ELi128ELb1ELb1ELb1ELb1ELb1ELb1EEEEEEEEEvNT_6ParamsE --------------------------
	.section	.nv.constant0._ZN7cutlass13device_kernelIN5flash11enable_sm90INS1_16FlashAttnFwdSm90INS1_25CollectiveMainloopFwdSm90ILi2EN4cute5tupleIJNS5_1CILi1EEES8_S8_EEENS6_IJNS7_ILi192EEENS7_ILi128EEENS7_ILi96EEEEEELi96ENS_6half_tEfNS_4arch4Sm90ELb1ELb0ELb1ELb1ELb1ELb0ELb0ELb0ELb1ELb1ELb1ELb0EEENS1_21CollectiveEpilogueFwdINS6_IJSA_SC_SB_EEES9_SE_SG_Li384ELb1ELb1ELb1ELb0EEENS1_36VarlenDynamicPersistentTileSchedulerILi192ELi128ELi384ELi128ELb1ELb1ELb1ELb1ELb1ELb1EEEEEEEEEvNT_6ParamsE,"a",@progbits
	.sectionflags	@""
	.align	4
.nv.constant0._ZN7cutlass13device_kernelIN5flash11enable_sm90INS1_16FlashAttnFwdSm90INS1_25CollectiveMainloopFwdSm90ILi2EN4cute5tupleIJNS5_1CILi1EEES8_S8_EEENS6_IJNS7_ILi192EEENS7_ILi128EEENS7_ILi96EEEEEELi96ENS_6half_tEfNS_4arch4Sm90ELb1ELb0ELb1ELb1ELb1ELb0ELb0ELb0ELb1ELb1ELb1ELb0EEENS1_21CollectiveEpilogueFwdINS6_IJSA_SC_SB_EEES9_SE_SG_Li384ELb1ELb1ELb1ELb0EEENS1_36VarlenDynamicPersistentTileSchedulerILi192ELi128ELi384ELi128ELb1ELb1ELb1ELb1ELb1ELb1EEEEEEEEEvNT_6ParamsE:
	.zero		3584


//--------------------- .nv.constant0._ZN7cutlass13device_kernelIN5flash11enable_sm90INS1_16FlashAttnFwdSm90INS1_25CollectiveMainloopFwdSm90ILi2EN4cute5tupleIJNS5_1CILi1EEES8_S8_EEENS6_IJNS7_ILi192EEENS7_ILi128EEENS7_ILi96EEEEEELi96ENS_6half_tEfNS_4arch4Sm90ELb1ELb0ELb1ELb1ELb1ELb1ELb0ELb0ELb1ELb1ELb1ELb0EEENS1_21CollectiveEpilogueFwdINS6_IJSA_SC_SB_EEES9_SE_SG_Li384ELb1ELb1ELb1ELb0EEENS1_36VarlenDynamicPersistentTileSchedulerILi192ELi128ELi384ELi128ELb1ELb1ELb1ELb1ELb1ELb1EEEEEEEEEvNT_6ParamsE --------------------------
	.section	.nv.constant0._ZN7cutlass13device_kernelIN5flash11enable_sm90INS1_16FlashAttnFwdSm90INS1_25CollectiveMainloopFwdSm90ILi2EN4cute5tupleIJNS5_1CILi1EEES8_S8_EEENS6_IJNS7_ILi192EEENS7_ILi128EEENS7_ILi96EEEEEELi96ENS_6half_tEfNS_4arch4Sm90ELb1ELb0ELb1ELb1ELb1ELb1ELb0ELb0ELb1ELb1ELb1ELb0EEENS1_21CollectiveEpilogueFwdINS6_IJSA_SC_SB_EEES9_SE_SG_Li384ELb1ELb1ELb1ELb0EEENS1_36VarlenDynamicPersistentTileSchedulerILi192ELi128ELi384ELi128ELb1ELb1ELb1ELb1ELb1ELb1EEEEEEEEEvNT_6ParamsE,"a",@progbits
	.sectionflags	@""
	.align	4
.nv.constant0._ZN7cutlass13device_kernelIN5flash11enable_sm90INS1_16FlashAttnFwdSm90INS1_25CollectiveMainloopFwdSm90ILi2EN4cute5tupleIJNS5_1CILi1EEES8_S8_EEENS6_IJNS7_ILi192EEENS7_ILi128EEENS7_ILi96EEEEEELi96ENS_6half_tEfNS_4arch4Sm90ELb1ELb0ELb1ELb1ELb1ELb1ELb0ELb0ELb1ELb1ELb1ELb0EEENS1_21CollectiveEpilogueFwdINS6_IJSA_SC_SB_EEES9_SE_SG_Li384ELb1ELb1ELb1ELb0EEENS1_36VarlenDynamicPersistentTileSchedulerILi192ELi128ELi384ELi128ELb1ELb1ELb1ELb1ELb1ELb1EEEEEEEEEvNT_6ParamsE:
	.zero		3584


//--------------------- .nv.constant0._ZN7cutlass13device_kernelIN5flash11enable_sm90INS1_16FlashAttnFwdSm90INS1_25CollectiveMainloopFwdSm90ILi2EN4cute5tupleIJNS5_1CILi1EEES8_S8_EEENS6_IJNS7_ILi192EEENS7_ILi128EEENS7_ILi64EEEEEELi64ENS_6half_tEfNS_4arch4Sm90ELb0ELb0ELb1ELb0ELb1ELb0ELb0ELb1ELb1ELb1ELb1ELb0EEENS1_21CollectiveEpilogueFwdINS6_IJSA_SC_SB_EEES9_SE_SG_Li384ELb0ELb1ELb1ELb0EEENS1_19SingleTileSchedulerILb0ELb1ELb1ELi192EEEEEEEEEvNT_6ParamsE --------------------------
	.section	.nv.constant0._ZN7cutlass13device_kernelIN5flash11enable_sm90INS1_16FlashAttnFwdSm90INS1_25CollectiveMainloopFwdSm90ILi2EN4cute5tupleIJNS5_1CILi1EEES8_S8_EEENS6_IJNS7_ILi192EEENS7_ILi128EEENS7_ILi64EEEEEELi64ENS_6half_tEfNS_4arch4Sm90ELb0ELb0ELb1ELb0ELb1ELb0ELb0ELb1ELb1ELb1ELb1ELb0EEENS1_21CollectiveEpilogueFwdINS6_IJSA_SC_SB_EEES9_SE_SG_Li384ELb0ELb1ELb1ELb0EEENS1_19SingleTileSchedulerILb0ELb1ELb1ELi192EEEEEEEEEvNT_6ParamsE,"a",@progbits
	.sectionflags	@""
	.align	4
.nv.constant0._ZN7cutlass13device_kernelIN5flash11enable_sm90INS1_16FlashAttnFwdSm90INS1_25CollectiveMainloopFwdSm90ILi2EN4cute5tupleIJNS5_1CILi1EEES8_S8_EEENS6_IJNS7_ILi192EEENS7_ILi128EEENS7_ILi64EEEEEELi64ENS_6half_tEfNS_4arch4Sm90ELb0ELb0ELb1ELb0ELb1ELb0ELb0ELb1ELb1ELb1ELb1ELb0EEENS1_21CollectiveEpilogueFwdINS6_IJSA_SC_SB_EEES9_SE_SG_Li384ELb0ELb1ELb1ELb0EEENS1_19SingleTileSchedulerILb0ELb1ELb1ELi192EEEEEEEEEvNT_6ParamsE:
	.zero		3456


//--------------------- .nv.constant0._ZN7cutlass13device_kernelIN5flash11enable_sm90INS1_16FlashAttnFwdSm90INS1_25CollectiveMainloopFwdSm90ILi2EN4cute5tupleIJNS5_1CILi1EEES8_S8_EEENS6_IJNS7_ILi192EEENS7_ILi128EEENS7_ILi64EEEEEELi64ENS_6half_tEfNS_4arch4Sm90ELb0ELb0ELb1ELb1ELb1ELb0ELb0ELb1ELb1ELb1ELb1ELb0EEENS1_21CollectiveEpilogueFwdINS6_IJSA_SC_SB_EEES9_SE_SG_Li384ELb1ELb1ELb1ELb0EEENS1_36VarlenDynamicPersistentTileSchedulerILi192ELi128ELi384ELi128ELb1ELb1ELb1ELb0ELb1ELb1EEEEEEEEEvNT_6ParamsE --------------------------
	.section	.nv.constant0._ZN7cutlass13device_kernelIN5flash11enable_sm90INS1_16FlashAttnFwdSm90INS1_25CollectiveMainloopFwdSm90ILi2EN4cute5tupleIJNS5_1CILi1EEES8_S8_EEENS6_IJNS7_ILi192EEENS7_ILi128EEENS7_ILi64EEEEEELi64ENS_6half_tEfNS_4arch4Sm90ELb0ELb0ELb1ELb1ELb1ELb0ELb0ELb1ELb1ELb1ELb1ELb0EEENS1_21CollectiveEpilogueFwdINS6_IJSA_SC_SB_EEES9_SE_SG_Li384ELb1ELb1ELb1ELb0EEENS1_36VarlenDynamicPersistentTileSchedulerILi192ELi128ELi384ELi128ELb1ELb1ELb1ELb0ELb1ELb1EEEEEEEEEvNT_6ParamsE,"a",@progbits
	.sectionflags	@""
	.align	4
.nv.constant0._ZN7cutlass13device_kernelIN5flash11enable_sm90INS1_16FlashAttnFwdSm90INS1_25CollectiveMainloopFwdSm90ILi2EN4cute5tupleIJNS5_1CILi1EEES8_S8_EEENS6_IJNS7_ILi192EEENS7_ILi128EEENS7_ILi64EEEEEELi64ENS_6half_tEfNS_4arch4Sm90ELb0ELb0ELb1ELb1ELb1ELb0ELb0ELb1ELb1ELb1ELb1ELb0EEENS1_21CollectiveEpilogueFwdINS6_IJSA_SC_SB_EEES9_SE_SG_Li384ELb1ELb1ELb1ELb0EEENS1_36VarlenDynamicPersistentTileSchedulerILi192ELi128ELi384ELi128ELb1ELb1ELb1ELb0ELb1ELb1EEEEEEEEEvNT_6ParamsE:
	.zero		3584


//--------------------- .nv.constant0._ZN7cutlass13device_kernelIN5flash11enable_sm90INS1_16FlashAttnFwdSm90INS1_25CollectiveMainloopFwdSm90ILi2EN4cute5tupleIJNS5_1CILi1EEES8_S8_EEENS6_IJNS7_ILi192EEENS7_ILi128EEENS7_ILi64EEEEEELi64ENS_6half_tEfNS_4arch4Sm90ELb0ELb0ELb1ELb1ELb1ELb1ELb0ELb1ELb1ELb1ELb1ELb0EEENS1_21CollectiveEpilogueFwdINS6_IJSA_SC_SB_EEES9_SE_SG_Li384ELb1ELb1ELb1ELb0EEENS1_36VarlenDynamicPersistentTileSchedulerILi192ELi128ELi384ELi128ELb1ELb1ELb1ELb0ELb1ELb1EEEEEEEEEvNT_6ParamsE --------------------------
	.section	.nv.constant0._ZN7cutlass13device_kernelIN5flash11enable_sm90INS1_16FlashAttnFwdSm90INS1_25CollectiveMainloopFwdSm90ILi2EN4cute5tupleIJNS5_1CILi1EEES8_S8_EEENS6_IJNS7_ILi192EEENS7_ILi128EEENS7_ILi64EEEEEELi64ENS_6half_tEfNS_4arch4Sm90ELb0ELb0ELb1ELb1ELb1ELb1ELb0ELb1ELb1ELb1ELb1ELb0EEENS1_21CollectiveEpilogueFwdINS6_IJSA_SC_SB_EEES9_SE_SG_Li384ELb1ELb1ELb1ELb0EEENS1_36VarlenDynamicPersistentTileSchedulerILi192ELi128ELi384ELi128ELb1ELb1ELb1ELb0ELb1ELb1EEEEEEEEEvNT_6ParamsE,"a",@progbits
	.sectionflags	@""
	.align	4
.nv.constant0._ZN7cutlass13device_kernelIN5flash11enable_sm90INS1_16FlashAttnFwdSm90INS1_25CollectiveMainloopFwdSm90ILi2EN4cute5tupleIJNS5_1CILi1EEES8_S8_EEENS6_IJNS7_ILi192EEENS7_ILi128EEENS7_ILi64EEEEEELi64ENS_6half_tEfNS_4arch4Sm90ELb0ELb0ELb1ELb1ELb1ELb1ELb0ELb1ELb1ELb1ELb1ELb0EEENS1_21CollectiveEpilogueFwdINS6_IJSA_SC_SB_EEES9_SE_SG_Li384ELb1ELb1ELb1ELb0EEENS1_36VarlenDynamicPersistentTileSchedulerILi192ELi128ELi384ELi128ELb1ELb1ELb1ELb0ELb1ELb1EEEEEEEEEvNT_6ParamsE:
	.zero		3584


//--------------------- .nv.constant0._ZN7cutlass13device_kernelIN5flash11enable_sm90INS1_16FlashAttnFwdSm90INS1_25CollectiveMainloopFwdSm90ILi2EN4cute5tupleIJNS5_1CILi1EEES8_S8_EEENS6_IJNS7_ILi192EEENS7_ILi128EEENS7_ILi64EEEEEELi64ENS_6half_tEfNS_4arch4Sm90ELb0ELb1ELb1ELb0ELb1ELb0ELb0ELb1ELb1ELb1ELb1ELb0EEENS1_21CollectiveEpilogueFwdINS6_IJSA_SC_SB_EEES9_SE_SG_Li384ELb0ELb1ELb1ELb0EEENS1_19SingleTileSchedulerILb0ELb1ELb1ELi192EEEEEEEEEvNT_6ParamsE --------------------------
	.section	.nv.constant0._ZN7cutlass13device_kernelIN5flash11enable_sm90INS1_16FlashAttnFwdSm90INS1_25CollectiveMainloopFwdSm90ILi2EN4cute5tupleIJNS5_1CILi1EEES8_S8_EEENS6_IJNS7_ILi192EEENS7_ILi128EEENS7_ILi64EEEEEELi64ENS_6half_tEfNS_4arch4Sm90ELb0ELb1ELb1ELb0ELb1ELb0ELb0ELb1ELb1ELb1ELb1ELb0EEENS1_21CollectiveEpilogueFwdINS6_IJSA_SC_SB_EEES9_SE_SG_Li384ELb0ELb1ELb1ELb0EEENS1_19SingleTileSchedulerILb0ELb1ELb1ELi192EEEEEEEEEvNT_6ParamsE,"a",@progbits
	.sectionflags	@""
	.align	4
.nv.constant0._ZN7cutlass13device_kernelIN5flash11enable_sm90INS1_16FlashAttnFwdSm90INS1_25CollectiveMainloopFwdSm90ILi2EN4cute5tupleIJNS5_1CILi1EEES8_S8_EEENS6_IJNS7_ILi192EEENS7_ILi128EEENS7_ILi64EEEEEELi64ENS_6half_tEfNS_4arch4Sm90ELb0ELb1ELb1ELb0ELb1ELb0ELb0ELb1ELb1ELb1ELb1ELb0EEENS1_21CollectiveEpilogueFwdINS6_IJSA_SC_SB_EEES9_SE_SG_Li384ELb0ELb1ELb1ELb0EEENS1_19SingleTileSchedulerILb0ELb1ELb1ELi192EEEEEEEEEvNT_6ParamsE:
	.zero		3456


//--------------------- .nv.constant0._ZN7cutlass13device_kernelIN5flash11enable_sm90INS1_16FlashAttnFwdSm90INS1_25CollectiveMainloopFwdSm90ILi2EN4cute5tupleIJNS5_1CILi1EEES8_S8_EEENS6_IJNS7_ILi192EEENS7_ILi128EEENS7_ILi64EEEEEELi64ENS_6half_tEfNS_4arch4Sm90ELb0ELb1ELb1ELb1ELb1ELb0ELb0ELb1ELb1ELb1ELb1ELb0EEENS1_21CollectiveEpilogueFwdINS6_IJSA_SC_SB_EEES9_SE_SG_Li384ELb1ELb1ELb1ELb0EEENS1_36VarlenDynamicPersistentTileSchedulerILi192ELi128ELi384ELi128ELb1ELb1ELb1ELb1ELb0ELb1EEEEEEEEEvNT_6ParamsE --------------------------
	.section	.nv.constant0._ZN7cutlass13device_kernelIN5flash11enable_sm90INS1_16FlashAttnFwdSm90INS1_25CollectiveMainloopFwdSm90ILi2EN4cute5tupleIJNS5_1CILi1EEES8_S8_EEENS6_IJNS7_ILi192EEENS7_ILi128EEENS7_ILi64EEEEEELi64ENS_6half_tEfNS_4arch4Sm90ELb0ELb1ELb1ELb1ELb1ELb0ELb0ELb1ELb1ELb1ELb1ELb0EEENS1_21CollectiveEpilogueFwdINS6_IJSA_SC_SB_EEES9_SE_SG_Li384ELb1ELb1ELb1ELb0EEENS1_36VarlenDynamicPersistentTileSchedulerILi192ELi128ELi384ELi128ELb1ELb1ELb1ELb1ELb0ELb1EEEEEEEEEvNT_6ParamsE,"a",@progbits
	.sectionflags	@""
	.align	4
.nv.constant0._ZN7cutlass13device_kernelIN5flash11enable_sm90INS1_16FlashAttnFwdSm90INS1_25CollectiveMainloopFwdSm90ILi2EN4cute5tupleIJNS5_1CILi1EEES8_S8_EEENS6_IJNS7_ILi192EEENS7_ILi128EEENS7_ILi64EEEEEELi64ENS_6half_tEfNS_4arch4Sm90ELb0ELb1ELb1ELb1ELb1ELb0ELb0ELb1ELb1ELb1ELb1ELb0EEENS1_21CollectiveEpilogueFwdINS6_IJSA_SC_SB_EEES9_SE_SG_Li384ELb1ELb1ELb1ELb0EEENS1_36VarlenDynamicPersistentTileSchedulerILi192ELi128ELi384ELi128ELb1ELb1ELb1ELb1ELb0ELb1EEEEEEEEEvNT_6ParamsE:
	.zero		3584


//--------------------- .nv.constant0._ZN7cutlass13device_kernelIN5flash11enable_sm90INS1_16FlashAttnFwdSm90INS1_25CollectiveMainloopFwdSm90ILi2EN4cute5tupleIJNS5_1CILi1EEES8_S8_EEENS6_IJNS7_ILi192EEENS7_ILi128EEENS7_ILi64EEEEEELi64ENS_6half_tEfNS_4arch4Sm90ELb0ELb1ELb1ELb1ELb1ELb1ELb0ELb1ELb1ELb1ELb1ELb0EEENS1_21CollectiveEpilogueFwdINS6_IJSA_SC_SB_EEES9_SE_SG_Li384ELb1ELb1ELb1ELb0EEENS1_36VarlenDynamicPersistentTileSchedulerILi192ELi128ELi384ELi128ELb1ELb1ELb1ELb1ELb0ELb1EEEEEEEEEvNT_6ParamsE --------------------------
	.section	.nv.constant0._ZN7cutlass13device_kernelIN5flash11enable_sm90INS1_16FlashAttnFwdSm90INS1_25CollectiveMainloopFwdSm90ILi2EN4cute5tupleIJNS5_1CILi1EEES8_S8_EEENS6_IJNS7_ILi192EEENS7_ILi128EEENS7_ILi64EEEEEELi64ENS_6half_tEfNS_4arch4Sm90ELb0ELb1ELb1ELb1ELb1ELb1ELb0ELb1ELb1ELb1ELb1ELb0EEENS1_21CollectiveEpilogueFwdINS6_IJSA_SC_SB_EEES9_SE_SG_Li384ELb1ELb1ELb1ELb0EEENS1_36VarlenDynamicPersistentTileSchedulerILi192ELi128ELi384ELi128ELb1ELb1ELb1ELb1ELb0ELb1EEEEEEEEEvNT_6ParamsE,"a",@progbits
	.sectionflags	@""
	.align	4
.nv.constant0._ZN7cutlass13device_kernelIN5flash11enable_sm90INS1_16FlashAttnFwdSm90INS1_25CollectiveMainloopFwdSm90ILi2EN4cute5tupleIJNS5_1CILi1EEES8_S8_EEENS6_IJNS7_ILi192EEENS7_ILi128EEENS7_ILi64EEEEEELi64ENS_6half_tEfNS_4arch4Sm90ELb0ELb1ELb1ELb1ELb1ELb1ELb0ELb1ELb1ELb1ELb1ELb0EEENS1_21CollectiveEpilogueFwdINS6_IJSA_SC_SB_EEES9_SE_SG_Li384ELb1ELb1ELb1ELb0EEENS1_36VarlenDynamicPersistentTileSchedulerILi192ELi128ELi384ELi128ELb1ELb1ELb1ELb1ELb0ELb1EEEEEEEEEvNT_6ParamsE:
	.zero		3584


//--------------------- .nv.constant0._ZN7cutlass13device_kernelIN5flash11enable_sm90INS1_16FlashAttnFwdSm90INS1_25CollectiveMainloopFwdSm90ILi2EN4cute5tupleIJNS5_1CILi1EEES8_S8_EEENS6_IJNS7_ILi192EEENS7_ILi128EEENS7_ILi64EEEEEELi64ENS_6half_tEfNS_4arch4Sm90ELb1ELb0ELb1ELb0ELb1ELb0ELb0ELb1ELb1ELb1ELb1ELb0EEENS1_21CollectiveEpilogueFwdINS6_IJSA_SC_SB_EEES9_SE_SG_Li384ELb0ELb1ELb1ELb0EEENS1_19SingleTileSchedulerILb0ELb1ELb1ELi192EEEEEEEEEvNT_6ParamsE --------------------------
	.section	.nv.constant0._ZN7cutlass13device_kernelIN5flash11enable_sm90INS1_16FlashAttnFwdSm90INS1_25CollectiveMainloopFwdSm90ILi2EN4cute5tupleIJNS5_1CILi1EEES8_S8_EEENS6_IJNS7_ILi192EEENS7_ILi128EEENS7_ILi64EEEEEELi64ENS_6half_tEfNS_4arch4Sm90ELb1ELb0ELb1ELb0ELb1ELb0ELb0ELb1ELb1ELb1ELb1ELb0EEENS1_21CollectiveEpilogueFwdINS6_IJSA_SC_SB_EEES9_SE_SG_Li384ELb0ELb1ELb1ELb0EEENS1_19SingleTileSchedulerILb0ELb1ELb1ELi192EEEEEEEEEvNT_6ParamsE,"a",@progbits
	.sectionflags	@""
	.align	4
.nv.constant0._ZN7cutlass13device_kernelIN5flash11enable_sm90INS1_16FlashAttnFwdSm90INS1_25CollectiveMainloopFwdSm90ILi2EN4cute5tupleIJNS5_1CILi1EEES8_S8_EEENS6_IJNS7_ILi192EEENS7_ILi128EEENS7_ILi64EEEEEELi64ENS_6half_tEfNS_4arch4Sm90ELb1ELb0ELb1ELb0ELb1ELb0ELb0ELb1ELb1ELb1ELb1ELb0EEENS1_21CollectiveEpilogueFwdINS6_IJSA_SC_SB_EEES9_SE_SG_Li384ELb0ELb1ELb1ELb0EEENS1_19SingleTileSchedulerILb0ELb1ELb1ELi192EEEEEEEEEvNT_6ParamsE:
	.zero		3456


//--------------------- .nv.constant0._ZN7cutlass13device_kernelIN5flash11enable_sm90INS1_16FlashAttnFwdSm90INS1_25CollectiveMainloopFwdSm90ILi2EN4cute5tupleIJNS5_1CILi1EEES8_S8_EEENS6_IJNS7_ILi192EEENS7_ILi128EEENS7_ILi64EEEEEELi64ENS_6half_tEfNS_4arch4Sm90ELb1ELb0ELb1ELb1ELb1ELb0ELb0ELb1ELb1ELb1ELb1ELb0EEENS1_21CollectiveEpilogueFwdINS6_IJSA_SC_SB_EEES9_SE_SG_Li384ELb1ELb1ELb1ELb0EEENS1_36VarlenDynamicPersistentTileSchedulerILi192ELi128ELi384ELi128ELb1ELb1ELb1ELb1ELb1ELb1EEEEEEEEEvNT_6ParamsE --------------------------
	.section	.nv.constant0._ZN7cutlass13device_kernelIN5flash11enable_sm90INS1_16FlashAttnFwdSm90INS1_25CollectiveMainloopFwdSm90ILi2EN4cute5tupleIJNS5_1CILi1EEES8_S8_EEENS6_IJNS7_ILi192EEENS7_ILi128EEENS7_ILi64EEEEEELi64ENS_6half_tEfNS_4arch4Sm90ELb1ELb0ELb1ELb1ELb1ELb0ELb0ELb1ELb1ELb1ELb1ELb0EEENS1_21CollectiveEpilogueFwdINS6_IJSA_SC_SB_EEES9_SE_SG_Li384ELb1ELb1ELb1ELb0EEENS1_36VarlenDynamicPersistentTileSchedulerILi192ELi128ELi384ELi128ELb1ELb1ELb1ELb1ELb1ELb1EEEEEEEEEvNT_6ParamsE,"a",@progbits
	.sectionflags	@""
	.align	4
.nv.constant0._ZN7cutlass13device_kernelIN5flash11enable_sm90INS1_16FlashAttnFwdSm90INS1_25CollectiveMainloopFwdSm90ILi2EN4cute5tupleIJNS5_1CILi1EEES8_S8_EEENS6_IJNS7_ILi192EEENS7_ILi128EEENS7_ILi64EEEEEELi64ENS_6half_tEfNS_4arch4Sm90ELb1ELb0ELb1ELb1ELb1ELb0ELb0ELb1ELb1ELb1ELb1ELb0EEENS1_21CollectiveEpilogueFwdINS6_IJSA_SC_SB_EEES9_SE_SG_Li384ELb1ELb1ELb1ELb0EEENS1_36VarlenDynamicPersistentTileSchedulerILi192ELi128ELi384ELi128ELb1ELb1ELb1ELb1ELb1ELb1EEEEEEEEEvNT_6ParamsE:
	.zero		3584


//--------------------- .nv.constant0._ZN7cutlass13device_kernelIN5flash11enable_sm90INS1_16FlashAttnFwdSm90INS1_25CollectiveMainloopFwdSm90ILi2EN4cute5tupleIJNS5_1CILi1EEES8_S8_EEENS6_IJNS7_ILi192EEENS7_ILi128EEENS7_ILi64EEEEEELi64ENS_6half_tEfNS_4arch4Sm90ELb1ELb0ELb1ELb1ELb1ELb1ELb0ELb1ELb1ELb1ELb1ELb0EEENS1_21CollectiveEpilogueFwdINS6_IJSA_SC_SB_EEES9_SE_SG_Li384ELb1ELb1ELb1ELb0EEENS1_36VarlenDynamicPersistentTileSchedulerILi192ELi128ELi384ELi128ELb1ELb1ELb1ELb1ELb1ELb1EEEEEEEEEvNT_6ParamsE --------------------------
	.section	.nv.constant0._ZN7cutlass13device_kernelIN5flash11enable_sm90INS1_16FlashAttnFwdSm90INS1_25CollectiveMainloopFwdSm90ILi2EN4cute5tupleIJNS5_1CILi1EEES8_S8_EEENS6_IJNS7_ILi192EEENS7_ILi128EEENS7_ILi64EEEEEELi64ENS_6half_tEfNS_4arch4Sm90ELb1ELb0ELb1ELb1ELb1ELb1ELb0ELb1ELb1ELb1ELb1ELb0EEENS1_21CollectiveEpilogueFwdINS6_IJSA_SC_SB_EEES9_SE_SG_Li384ELb1ELb1ELb1ELb0EEENS1_36VarlenDynamicPersistentTileSchedulerILi192ELi128ELi384ELi128ELb1ELb1ELb1ELb1ELb1ELb1EEEEEEEEEvNT_6ParamsE,"a",@progbits
	.sectionflags	@""
	.align	4
.nv.constant0._ZN7cutlass13device_kernelIN5flash11enable_sm90INS1_16FlashAttnFwdSm90INS1_25CollectiveMainloopFwdSm90ILi2EN4cute5tupleIJNS5_1CILi1EEES8_S8_EEENS6_IJNS7_ILi192EEENS7_ILi128EEENS7_ILi64EEEEEELi64ENS_6half_tEfNS_4arch4Sm90ELb1ELb0ELb1ELb1ELb1ELb1ELb0ELb1ELb1ELb1ELb1ELb0EEENS1_21CollectiveEpilogueFwdINS6_IJSA_SC_SB_EEES9_SE_SG_Li384ELb1ELb1ELb1ELb0EEENS1_36VarlenDynamicPersistentTileSchedulerILi192ELi128ELi384ELi128ELb1ELb1ELb1ELb1ELb1ELb1EEEEEEEEEvNT_6ParamsE:
	.zero		3584


//--------------------- SYMBOLS --------------------------

	.type		.nv.reservedSmem.offset0,@object
	.size		.nv.reservedSmem.offset0,0x4
